	.target	sm_120

	.elftype	@"ET_EXEC"


//--------------------- .note.nv.tkinfo           --------------------------
	.section	.note.nv.tkinfo,"",@"SHT_NOTE"
	.sectionflags	@"SHF_NOTE_NV_TKINFO"
	.tkinfo
        /*0018*/ 	.word	0x00000080
        /*0030*/ 	.string	""
        /*0030*/ 	.string	"ptxas"
        /*0030*/ 	.string	"Cuda compilation tools, release 12.8, V12.8.61"
        /*0030*/ 	.string	"Build system must define TOOLS_VERSION_EXTENDED"
        /*0030*/ 	.string	"-arch sm_120 "



//--------------------- .note.nv.cuver            --------------------------
	.section	.note.nv.cuver,"",@"SHT_NOTE"
	.sectionflags	@"SHF_NOTE_NV_CUVER"
        /*0018*/ 	.short	0x0001
        /*001a*/ 	.short	0x0078
        /*001c*/ 	.short	0x0001
        /*001e*/ 	.short	0x0000
        /*0020*/ 	.short	0x0001
        /*0022*/ 	.short	0x0000


//--------------------- .nv.info                  --------------------------
	.section	.nv.info,"",@"SHT_CUDA_INFO"
	.align	4


	//----- nvinfo : EIATTR_REGCOUNT
	.align		4
        /*0000*/ 	.byte	0x04, 0x2f
        /*0002*/ 	.short	(.L_35 - .L_34)
	.align		4
.L_34:
        /*0004*/ 	.word	index@(jit_computeValues)
        /*0008*/ 	.word	0x0000005e


	//----- nvinfo : EIATTR_FRAME_SIZE
	.align		4
.L_35:
        /*000c*/ 	.byte	0x04, 0x11
        /*000e*/ 	.short	(.L_37 - .L_36)
	.align		4
.L_36:
        /*0010*/ 	.word	index@($__internal_0_$__cuda_sm20_rem_u64)
        /*0014*/ 	.word	0x000001a8


	//----- nvinfo : EIATTR_FRAME_SIZE
	.align		4
.L_37:
        /*0018*/ 	.byte	0x04, 0x11
        /*001a*/ 	.short	(.L_39 - .L_38)
	.align		4
.L_38:
        /*001c*/ 	.word	index@($jit_computeValues$_ZN23kb31_septic_extension_taSERKS_)
        /*0020*/ 	.word	0x000001a8


	//----- nvinfo : EIATTR_FRAME_SIZE
	.align		4
.L_39:
        /*0024*/ 	.byte	0x04, 0x11
        /*0026*/ 	.short	(.L_41 - .L_40)
	.align		4
.L_40:
        /*0028*/ 	.word	index@($jit_computeValues$_ZN23kb31_septic_extension_tC1Ev)
        /*002c*/ 	.word	0x000001a8


	//----- nvinfo : EIATTR_FRAME_SIZE
	.align		4
.L_41:
        /*0030*/ 	.byte	0x04, 0x11
        /*0032*/ 	.short	(.L_43 - .L_42)
	.align		4
.L_42:
        /*0034*/ 	.word	index@($jit_computeValues$_ZN23kb31_septic_extension_t4zeroEv)
        /*0038*/ 	.word	0x000001a8


	//----- nvinfo : EIATTR_FRAME_SIZE
	.align		4
.L_43:
        /*003c*/ 	.byte	0x04, 0x11
        /*003e*/ 	.short	(.L_45 - .L_44)
	.align		4
.L_44:
        /*0040*/ 	.word	index@($jit_computeValues$_ZN20kb31_septic_digest_tC1Ev)
        /*0044*/ 	.word	0x000001a8


	//----- nvinfo : EIATTR_FRAME_SIZE
	.align		4
.L_45:
        /*0048*/ 	.byte	0x04, 0x11
        /*004a*/ 	.short	(.L_47 - .L_46)
	.align		4
.L_46:
        /*004c*/ 	.word	index@($jit_computeValues$_ZN19kb31_septic_curve_tC1Ev)
        /*0050*/ 	.word	0x000001a8


	//----- nvinfo : EIATTR_FRAME_SIZE
	.align		4
.L_47:
        /*0054*/ 	.byte	0x04, 0x11
        /*0056*/ 	.short	(.L_49 - .L_48)
	.align		4
.L_48:
        /*0058*/ 	.word	index@(jit_computeValues)
        /*005c*/ 	.word	0x000001a8


	//----- nvinfo : EIATTR_MIN_STACK_SIZE
	.align		4
.L_49:
        /*0060*/ 	.byte	0x04, 0x12
        /*0062*/ 	.short	(.L_51 - .L_50)
	.align		4
.L_50:
        /*0064*/ 	.word	index@(jit_computeValues)
        /*0068*/ 	.word	0x000001a8
.L_51:


//--------------------- .nv.info.jit_computeValues --------------------------
	.section	.nv.info.jit_computeValues,"",@"SHT_CUDA_INFO"
	.sectionflags	@""
	.align	4


	//----- nvinfo : EIATTR_CUDA_API_VERSION
	.align		4
        /*0000*/ 	.byte	0x04, 0x37
        /*0002*/ 	.short	(.L_53 - .L_52)
.L_52:
        /*0004*/ 	.word	0x00000080


	//----- nvinfo : EIATTR_KPARAM_INFO
	.align		4
.L_53:
        /*0008*/ 	.byte	0x04, 0x17
        /*000a*/ 	.short	(.L_55 - .L_54)
.L_54:
        /*000c*/ 	.word	0x00000000
        /*0010*/ 	.short	0x0010
        /*0012*/ 	.short	0x0110
        /*0014*/ 	.byte	0x00, 0xf0, 0x81, 0x00


	//----- nvinfo : EIATTR_KPARAM_INFO
	.align		4
.L_55:
        /*0018*/ 	.byte	0x04, 0x17
        /*001a*/ 	.short	(.L_57 - .L_56)
.L_56:
        /*001c*/ 	.word	0x00000000
        /*0020*/ 	.short	0x000f
        /*0022*/ 	.short	0x0108
        /*0024*/ 	.byte	0x00, 0xf0, 0x21, 0x00


	//----- nvinfo : EIATTR_KPARAM_INFO
	.align		4
.L_57:
        /*0028*/ 	.byte	0x04, 0x17
        /*002a*/ 	.short	(.L_59 - .L_58)
.L_58:
        /*002c*/ 	.word	0x00000000
        /*0030*/ 	.short	0x000e
        /*0032*/ 	.short	0x0100
        /*0034*/ 	.byte	0x00, 0xf0, 0x21, 0x00


	//----- nvinfo : EIATTR_KPARAM_INFO
	.align		4
.L_59:
        /*0038*/ 	.byte	0x04, 0x17
        /*003a*/ 	.short	(.L_61 - .L_60)
.L_60:
        /*003c*/ 	.word	0x00000000
        /*0040*/ 	.short	0x000d
        /*0042*/ 	.short	0x00f8
        /*0044*/ 	.byte	0x00, 0xf0, 0x21, 0x00


	//----- nvinfo : EIATTR_KPARAM_INFO
	.align		4
.L_61:
        /*0048*/ 	.byte	0x04, 0x17
        /*004a*/ 	.short	(.L_63 - .L_62)
.L_62:
        /*004c*/ 	.word	0x00000000
        /*0050*/ 	.short	0x000c
        /*0052*/ 	.short	0x00f0
        /*0054*/ 	.byte	0x00, 0xf0, 0x21, 0x00


	//----- nvinfo : EIATTR_KPARAM_INFO
	.align		4
.L_63:
        /*0058*/ 	.byte	0x04, 0x17
        /*005a*/ 	.short	(.L_65 - .L_64)
.L_64:
        /*005c*/ 	.word	0x00000000
        /*0060*/ 	.short	0x000b
        /*0062*/ 	.short	0x00e8
        /*0064*/ 	.byte	0x00, 0xf0, 0x21, 0x00


	//----- nvinfo : EIATTR_KPARAM_INFO
	.align		4
.L_65:
        /*0068*/ 	.byte	0x04, 0x17
        /*006a*/ 	.short	(.L_67 - .L_66)
.L_66:
        /*006c*/ 	.word	0x00000000
        /*0070*/ 	.short	0x000a
        /*0072*/ 	.short	0x00e0
        /*0074*/ 	.byte	0x00, 0xf0, 0x21, 0x00


	//----- nvinfo : EIATTR_KPARAM_INFO
	.align		4
.L_67:
        /*0078*/ 	.byte	0x04, 0x17
        /*007a*/ 	.short	(.L_69 - .L_68)
.L_68:
        /*007c*/ 	.word	0x00000000
        /*0080*/ 	.short	0x0009
        /*0082*/ 	.short	0x00d8
        /*0084*/ 	.byte	0x00, 0xf0, 0x21, 0x00


	//----- nvinfo : EIATTR_KPARAM_INFO
	.align		4
.L_69:
        /*0088*/ 	.byte	0x04, 0x17
        /*008a*/ 	.short	(.L_71 - .L_70)
.L_70:
        /*008c*/ 	.word	0x00000000
        /*0090*/ 	.short	0x0008
        /*0092*/ 	.short	0x00b8
        /*0094*/ 	.byte	0x00, 0xf0, 0x81, 0x00


	//----- nvinfo : EIATTR_KPARAM_INFO
	.align		4
.L_71:
        /*0098*/ 	.byte	0x04, 0x17
        /*009a*/ 	.short	(.L_73 - .L_72)
.L_72:
        /*009c*/ 	.word	0x00000000
        /*00a0*/ 	.short	0x0007
        /*00a2*/ 	.short	0x0098
        /*00a4*/ 	.byte	0x00, 0xf0, 0x81, 0x00


	//----- nvinfo : EIATTR_KPARAM_INFO
	.align		4
.L_73:
        /*00a8*/ 	.byte	0x04, 0x17
        /*00aa*/ 	.short	(.L_75 - .L_74)
.L_74:
        /*00ac*/ 	.word	0x00000000
        /*00b0*/ 	.short	0x0006
        /*00b2*/ 	.short	0x0078
        /*00b4*/ 	.byte	0x00, 0xf0, 0x81, 0x00


	//----- nvinfo : EIATTR_KPARAM_INFO
	.align		4
.L_75:
        /*00b8*/ 	.byte	0x04, 0x17
        /*00ba*/ 	.short	(.L_77 - .L_76)
.L_76:
        /*00bc*/ 	.word	0x00000000
        /*00c0*/ 	.short	0x0005
        /*00c2*/ 	.short	0x0068
        /*00c4*/ 	.byte	0x00, 0xf0, 0x41, 0x00


	//----- nvinfo : EIATTR_KPARAM_INFO
	.align		4
.L_77:
        /*00c8*/ 	.byte	0x04, 0x17
        /*00ca*/ 	.short	(.L_79 - .L_78)
.L_78:
        /*00cc*/ 	.word	0x00000000
        /*00d0*/ 	.short	0x0004
        /*00d2*/ 	.short	0x0058
        /*00d4*/ 	.byte	0x00, 0xf0, 0x41, 0x00


	//----- nvinfo : EIATTR_KPARAM_INFO
	.align		4
.L_79:
        /*00d8*/ 	.byte	0x04, 0x17
        /*00da*/ 	.short	(.L_81 - .L_80)
.L_80:
        /*00dc*/ 	.word	0x00000000
        /*00e0*/ 	.short	0x0003
        /*00e2*/ 	.short	0x0020
        /*00e4*/ 	.byte	0x00, 0xf0, 0xe1, 0x00


	//----- nvinfo : EIATTR_KPARAM_INFO
	.align		4
.L_81:
        /*00e8*/ 	.byte	0x04, 0x17
        /*00ea*/ 	.short	(.L_83 - .L_82)
.L_82:
        /*00ec*/ 	.word	0x00000000
        /*00f0*/ 	.short	0x0002
        /*00f2*/ 	.short	0x0010
        /*00f4*/ 	.byte	0x00, 0xf0, 0x41, 0x00


	//----- nvinfo : EIATTR_KPARAM_INFO
	.align		4
.L_83:
        /*00f8*/ 	.byte	0x04, 0x17
        /*00fa*/ 	.short	(.L_85 - .L_84)
.L_84:
        /*00fc*/ 	.word	0x00000000
        /*0100*/ 	.short	0x0001
        /*0102*/ 	.short	0x0008
        /*0104*/ 	.byte	0x00, 0xf0, 0x21, 0x00


	//----- nvinfo : EIATTR_KPARAM_INFO
	.align		4
.L_85:
        /*0108*/ 	.byte	0x04, 0x17
        /*010a*/ 	.short	(.L_87 - .L_86)
.L_86:
        /*010c*/ 	.word	0x00000000
        /*0110*/ 	.short	0x0000
        /*0112*/ 	.short	0x0000
        /*0114*/ 	.byte	0x00, 0xf0, 0x21, 0x00


	//----- nvinfo : EIATTR_SPARSE_MMA_MASK
	.align		4
.L_87:
        /*0118*/ 	.byte	0x03, 0x50
        /*011a*/ 	.short	0x0000


	//----- nvinfo : EIATTR_MAXREG_COUNT
	.align		4
        /*011c*/ 	.byte	0x03, 0x1b
        /*011e*/ 	.short	0x00ff


	//----- nvinfo : EIATTR_VRC_CTA_INIT_COUNT
	.align		4
        /*0120*/ 	.byte	0x02, 0x4a
	.zero		1
	.zero		1


	//----- nvinfo : EIATTR_EXIT_INSTR_OFFSETS
	.align		4
        /*0124*/ 	.byte	0x04, 0x1c
        /*0126*/ 	.short	(.L_89 - .L_88)


	//   ....[0]....
.L_88:
        /*0128*/ 	.word	0x000001f0


	//   ....[1]....
        /*012c*/ 	.word	0x00015180


	//----- nvinfo : EIATTR_CRS_STACK_SIZE
	.align		4
.L_89:
        /*0130*/ 	.byte	0x04, 0x1e
        /*0132*/ 	.short	(.L_91 - .L_90)
.L_90:
        /*0134*/ 	.word	0x00000000


	//----- nvinfo : EIATTR_CBANK_PARAM_SIZE
	.align		4
.L_91:
        /*0138*/ 	.byte	0x03, 0x19
        /*013a*/ 	.short	0x0130


	//----- nvinfo : EIATTR_PARAM_CBANK
	.align		4
        /*013c*/ 	.byte	0x04, 0x0a
        /*013e*/ 	.short	(.L_93 - .L_92)
	.align		4
.L_92:
        /*0140*/ 	.word	index@(.nv.constant0.jit_computeValues)
        /*0144*/ 	.short	0x0380
        /*0146*/ 	.short	0x0130


	//----- nvinfo : EIATTR_SW_WAR
	.align		4
.L_93:
        /*0148*/ 	.byte	0x04, 0x36
        /*014a*/ 	.short	(.L_95 - .L_94)
.L_94:
        /*014c*/ 	.word	0x00000000
.L_95:


//--------------------- .nv.compat                --------------------------
	.section	.nv.compat,"",@"SHT_CUDA_COMPAT_INFO"
	.align	4
        /*0000*/ 	.byte	0x02, 0x02, 0x02, 0x00, 0x02, 0x05, 0x05, 0x00, 0x02, 0x03, 0x00, 0x00, 0x02, 0x06, 0x01, 0x00


//--------------------- .nv.callgraph             --------------------------
	.section	.nv.callgraph,"",@"SHT_CUDA_CALLGRAPH"
	.align	4
	.sectionentsize	8
	.align		4
        /*0000*/ 	.word	0x00000000
	.align		4
        /*0004*/ 	.word	0xffffffff
	.align		4
        /*0008*/ 	.word	0x00000000
	.align		4
        /*000c*/ 	.word	0xfffffffe
	.align		4
        /*0010*/ 	.word	0x00000000
	.align		4
        /*0014*/ 	.word	0xfffffffd
	.align		4
        /*0018*/ 	.word	0x00000000
	.align		4
        /*001c*/ 	.word	0xfffffffc


//--------------------- .nv.constant4             --------------------------
	.section	.nv.constant4,"a",@progbits
	.align	8
	.align		8
.nv.constant4:
        /*0000*/ 	.dword	_ZN6kb31_t6DEGREEE
	.align		8
        /*0008*/ 	.dword	_ZN6kb31_t5NBITSE
	.align		8
        /*0010*/ 	.dword	_ZN6kb31_t3MODE
	.align		8
        /*0018*/ 	.dword	_ZN6kb31_t1ME
	.align		8
        /*0020*/ 	.dword	_ZN6kb31_t2RRE
	.align		8
        /*0028*/ 	.dword	_ZN6kb31_t3ONEE
	.align		8
        /*0030*/ 	.dword	_ZN6kb31_t10MONTY_BITSE
	.align		8
        /*0038*/ 	.dword	_ZN6kb31_t8MONTY_MUE
	.align		8
        /*0040*/ 	.dword	_ZN6kb31_t10MONTY_MASKE
	.align		8
        /*0048*/ 	.dword	_ZN6kb31_t8TOP_BITSE
	.align		8
        /*0050*/ 	.dword	_ZN23kb31_septic_extension_t15frobenius_constE
	.align		8
        /*0058*/ 	.dword	_ZN23kb31_septic_extension_t22double_frobenius_constE
	.align		8
        /*0060*/ 	.dword	_ZN23kb31_septic_extension_t10A_EC_LOGUPE
	.align		8
        /*0068*/ 	.dword	_ZN23kb31_septic_extension_t10B_EC_LOGUPE
	.align		8
        /*0070*/ 	.dword	_ZN19kb31_septic_curve_t7dummy_xE
	.align		8
        /*0078*/ 	.dword	_ZN19kb31_septic_curve_t7dummy_yE
	.align		8
        /*0080*/ 	.dword	_ZN19kb31_septic_curve_t7start_xE
	.align		8
        /*0088*/ 	.dword	_ZN19kb31_septic_curve_t7start_yE
	.align		8
        /*0090*/ 	.dword	_ZN16kb31_extension_t1DE
	.align		8
        /*0098*/ 	.dword	_ZN16kb31_extension_t1WE
	.align		8
        /*00a0*/ 	.dword	_ZN26__nv_atomic_triv_cp_helperIjE5__valE
	.align		8
        /*00a8*/ 	.dword	_ZN44_INTERNAL_00000000_13_jit_kernel_cu_d23cb39829poseidon2_constants_koalabear3t1620half_external_roundsE
	.align		8
        /*00b0*/ 	.dword	_ZN44_INTERNAL_00000000_13_jit_kernel_cu_d23cb39829poseidon2_constants_koalabear3t1615internal_roundsE
	.align		8
        /*00b8*/ 	.dword	_ZN44_INTERNAL_00000000_13_jit_kernel_cu_d23cb39829poseidon2_constants_koalabear3t165alphaE
	.align		8
        /*00c0*/ 	.dword	_ZN44_INTERNAL_00000000_13_jit_kernel_cu_d23cb39829poseidon2_constants_koalabear3t1615round_constantsE
	.align		8
        /*00c8*/ 	.dword	_ZN44_INTERNAL_00000000_13_jit_kernel_cu_d23cb3989poseidon223EXTERNAL_ROUNDS_DEFAULTE


//--------------------- .nv.constant3             --------------------------
	.section	.nv.constant3,"a",@progbits
	.align	4
.nv.constant3:
	.type		_ZN44_INTERNAL_00000000_13_jit_kernel_cu_d23cb3989constants20kb31_frobenius_constE,@object
	.size		_ZN44_INTERNAL_00000000_13_jit_kernel_cu_d23cb3989constants20kb31_frobenius_constE,(_ZN44_INTERNAL_00000000_13_jit_kernel_cu_d23cb3989constants27kb31_double_frobenius_constE - _ZN44_INTERNAL_00000000_13_jit_kernel_cu_d23cb3989constants20kb31_frobenius_constE)
_ZN44_INTERNAL_00000000_13_jit_kernel_cu_d23cb3989constants20kb31_frobenius_constE:
        /*0000*/ 	.byte	0xfe, 0xff, 0xff, 0x01, 0xfe, 0xff, 0xff, 0x01, 0xfe, 0xff, 0xff, 0x01, 0xfe, 0xff, 0xff, 0x01
        /* <DEDUP_REMOVED lines=11> */
        /*00c0*/ 	.byte	0xc9, 0x59, 0x6b, 0x6b
	.type		_ZN44_INTERNAL_00000000_13_jit_kernel_cu_d23cb3989constants27kb31_double_frobenius_constE,@object
	.size		_ZN44_INTERNAL_00000000_13_jit_kernel_cu_d23cb3989constants27kb31_double_frobenius_constE,(_ZN44_INTERNAL_00000000_13_jit_kernel_cu_d23cb3989constants15KB31_A_EC_LOGUPE - _ZN44_INTERNAL_00000000_13_jit_kernel_cu_d23cb3989constants27kb31_double_frobenius_constE)
_ZN44_INTERNAL_00000000_13_jit_kernel_cu_d23cb3989constants27kb31_double_frobenius_constE:
        /* <DEDUP_REMOVED lines=13> */
	.type		_ZN44_INTERNAL_00000000_13_jit_kernel_cu_d23cb3989constants15KB31_A_EC_LOGUPE,@object
	.size		_ZN44_INTERNAL_00000000_13_jit_kernel_cu_d23cb3989constants15KB31_A_EC_LOGUPE,(_ZN44_INTERNAL_00000000_13_jit_kernel_cu_d23cb3989constants15KB31_B_EC_LOGUPE - _ZN44_INTERNAL_00000000_13_jit_kernel_cu_d23cb3989constants15KB31_A_EC_LOGUPE)
_ZN44_INTERNAL_00000000_13_jit_kernel_cu_d23cb3989constants15KB31_A_EC_LOGUPE:
        /*0188*/ 	.byte	0x2c, 0xbb, 0xb6, 0x70, 0x79, 0xce, 0xfe, 0x5e, 0x50, 0x0b, 0x68, 0x68, 0xe1, 0x04, 0x2a, 0x37
        /*0198*/ 	.byte	0x61, 0x47, 0xe5, 0x19, 0x25, 0xc9, 0x7d, 0x2d, 0xa1, 0x58, 0xae, 0x3b
	.type		_ZN44_INTERNAL_00000000_13_jit_kernel_cu_d23cb3989constants15KB31_B_EC_LOGUPE,@object
	.size		_ZN44_INTERNAL_00000000_13_jit_kernel_cu_d23cb3989constants15KB31_B_EC_LOGUPE,(_ZN44_INTERNAL_00000000_13_jit_kernel_cu_d23cb3989constants12kb31_dummy_xE - _ZN44_INTERNAL_00000000_13_jit_kernel_cu_d23cb3989constants15KB31_B_EC_LOGUPE)
_ZN44_INTERNAL_00000000_13_jit_kernel_cu_d23cb3989constants15KB31_B_EC_LOGUPE:
        /*01a4*/ 	.byte	0xce, 0x77, 0x01, 0x47, 0x5a, 0x6c, 0x4c, 0x44, 0x08, 0x8c, 0x66, 0x31, 0x90, 0x4a, 0xcd, 0x5c
        /*01b4*/ 	.byte	0x3a, 0xbd, 0x92, 0x34, 0x70, 0x39, 0x96, 0x61, 0xf7, 0x4b, 0xac, 0x5f
	.type		_ZN44_INTERNAL_00000000_13_jit_kernel_cu_d23cb3989constants12kb31_dummy_xE,@object
	.size		_ZN44_INTERNAL_00000000_13_jit_kernel_cu_d23cb3989constants12kb31_dummy_xE,(_ZN44_INTERNAL_00000000_13_jit_kernel_cu_d23cb3989constants12kb31_dummy_yE - _ZN44_INTERNAL_00000000_13_jit_kernel_cu_d23cb3989constants12kb31_dummy_xE)
_ZN44_INTERNAL_00000000_13_jit_kernel_cu_d23cb3989constants12kb31_dummy_xE:
        /*01c0*/ 	.byte	0x48, 0x52, 0x49, 0x76, 0xee, 0xb5, 0xa6, 0x5c, 0xfd, 0x7e, 0x55, 0x67, 0x78, 0xd1, 0xfb, 0x2c
        /*01d0*/ 	.byte	0x75, 0x0e, 0x3b, 0x3d, 0xf9, 0xe5, 0x6a, 0x3f, 0x30, 0xf3, 0x1c, 0x37
	.type		_ZN44_INTERNAL_00000000_13_jit_kernel_cu_d23cb3989constants12kb31_dummy_yE,@object
	.size		_ZN44_INTERNAL_00000000_13_jit_kernel_cu_d23cb3989constants12kb31_dummy_yE,(_ZN44_INTERNAL_00000000_13_jit_kernel_cu_d23cb3989constants12kb31_start_xE - _ZN44_INTERNAL_00000000_13_jit_kernel_cu_d23cb3989constants12kb31_dummy_yE)
_ZN44_INTERNAL_00000000_13_jit_kernel_cu_d23cb3989constants12kb31_dummy_yE:
        /*01dc*/ 	.byte	0x35, 0xcf, 0x98, 0x04, 0x53, 0x0b, 0x50, 0x60, 0xb3, 0x26, 0x96, 0x20, 0x7c, 0xc6, 0xbc, 0x62
        /*01ec*/ 	.byte	0xb2, 0xbd, 0x9b, 0x0c, 0x48, 0xa0, 0xa5, 0x43, 0x21, 0x56, 0xe5, 0x56
	.type		_ZN44_INTERNAL_00000000_13_jit_kernel_cu_d23cb3989constants12kb31_start_xE,@object
	.size		_ZN44_INTERNAL_00000000_13_jit_kernel_cu_d23cb3989constants12kb31_start_xE,(_ZN44_INTERNAL_00000000_13_jit_kernel_cu_d23cb3989constants12kb31_start_yE - _ZN44_INTERNAL_00000000_13_jit_kernel_cu_d23cb3989constants12kb31_start_xE)
_ZN44_INTERNAL_00000000_13_jit_kernel_cu_d23cb3989constants12kb31_start_xE:
        /*01f8*/ 	.byte	0x12, 0x3f, 0xef, 0x53, 0x58, 0x4e, 0xc2, 0x3d, 0x1c, 0xce, 0xf8, 0x3c, 0xfd, 0x1a, 0x20, 0x73
        /*0208*/ 	.byte	0x48, 0xbe, 0x33, 0x62, 0x39, 0x80, 0x7d, 0x09, 0x78, 0x4b, 0xfd, 0x0c
	.type		_ZN44_INTERNAL_00000000_13_jit_kernel_cu_d23cb3989constants12kb31_start_yE,@object
	.size		_ZN44_INTERNAL_00000000_13_jit_kernel_cu_d23cb3989constants12kb31_start_yE,(.L_24 - _ZN44_INTERNAL_00000000_13_jit_kernel_cu_d23cb3989constants12kb31_start_yE)
_ZN44_INTERNAL_00000000_13_jit_kernel_cu_d23cb3989constants12kb31_start_yE:
        /*0214*/ 	.byte	0xd9, 0xbe, 0x30, 0x18, 0xa3, 0x5a, 0xc6, 0x0d, 0x20, 0x92, 0x33, 0x57, 0x26, 0x77, 0xf4, 0x49
        /*0224*/ 	.byte	0x50, 0x17, 0xd8, 0x23, 0x5c, 0xfa, 0x55, 0x52, 0xd7, 0x42, 0x2d, 0x41
.L_24:


//--------------------- .text.jit_computeValues   --------------------------
	.section	.text.jit_computeValues,"ax",@progbits
	.align	128
        .global         jit_computeValues
        .type           jit_computeValues,@function
        .size           jit_computeValues,(.L_x_9 - jit_computeValues)
        .other          jit_computeValues,@"STO_CUDA_ENTRY STV_DEFAULT"
jit_computeValues:
.text.jit_computeValues:
[----:B------:R-:W0:Y:S01]  /*0000*/  LDC R1, c[0x0][0x37c] ;  /* 0x0000df00ff017b82 */ /* 0x000e220000000800 */
[----:B------:R-:W1:Y:S01]  /*0010*/  S2R R3, SR_TID.X ;  /* 0x0000000000037919 */ /* 0x000e620000002100 */
[----:B------:R-:W2:Y:S06]  /*0020*/  LDCU UR7, c[0x0][0x2fc] ;  /* 0x00005f80ff0777ac */ /* 0x000eac0008000800 */
[----:B------:R-:W1:Y:S01]  /*0030*/  S2UR UR6, SR_CTAID.X ;  /* 0x00000000000679c3 */ /* 0x000e620000002500 */
[----:B0-----:R-:W-:Y:S01]  /*0040*/  IADD3 R1, PT, PT, R1, -0x1a8, RZ ;  /* 0xfffffe5801017810 */ /* 0x001fe20007ffe0ff */
[----:B------:R-:W0:Y:S01]  /*0050*/  LDCU UR4, c[0x0][0x3e8] ;  /* 0x00007d00ff0477ac */ /* 0x000e220008000800 */
[----:B------:R-:W-:-:S05]  /*0060*/  UMOV UR5, 0x1 ;  /* 0x0000000100057882 */ /* 0x000fca0000000000 */
[----:B------:R-:W1:Y:S08]  /*0070*/  LDC R2, c[0x0][0x360] ;  /* 0x0000d800ff027b82 */ /* 0x000e700000000800 */
[----:B------:R-:W3:Y:S01]  /*0080*/  LDC.64 R4, c[0x0][0x3a0] ;  /* 0x0000e800ff047b82 */ /* 0x000ee20000000a00 */
[----:B0-----:R-:W-:-:S07]  /*0090*/  USHF.L.U32 UR4, UR5, UR4, URZ ;  /* 0x0000000405047299 */ /* 0x001fce00080006ff */
[----:B------:R-:W0:Y:S01]  /*00a0*/  LDC.64 R6, c[0x0][0x3a8] ;  /* 0x0000ea00ff067b82 */ /* 0x000e220000000a00 */
[----:B------:R-:W-:-:S07]  /*00b0*/  USHF.R.S32.HI UR5, URZ, 0x1f, UR4 ;  /* 0x0000001fff057899 */ /* 0x000fce0008011404 */
[----:B------:R-:W4:Y:S01]  /*00c0*/  LDC.64 R8, c[0x0][0x3b0] ;  /* 0x0000ec00ff087b82 */ /* 0x000f220000000a00 */
[----:B-1----:R-:W-:Y:S02]  /*00d0*/  IMAD R2, R2, UR6, R3 ;  /* 0x0000000602027c24 */ /* 0x002fe4000f8e0203 */
[----:B------:R-:W-:Y:S01]  /*00e0*/  HFMA2 R3, -RZ, RZ, 0, 0 ;  /* 0x00000000ff037431 */ /* 0x000fe200000001ff */
[----:B------:R-:W2:Y:S04]  /*00f0*/  LDCU UR6, c[0x0][0x2f8] ;  /* 0x00005f00ff0677ac */ /* 0x000ea80008000800 */
[----:B------:R-:W-:Y:S02]  /*0100*/  ISETP.LT.U64.AND P0, PT, R2, UR4, PT ;  /* 0x0000000402007c0c */ /* 0x000fe4000bf11070 */
[----:B------:R-:W1:Y:S01]  /*0110*/  LDC.64 R10, c[0x0][0x3b8] ;  /* 0x0000ee00ff0a7b82 */ /* 0x000e620000000a00 */
[----:B---3--:R3:W-:Y:S04]  /*0120*/  STL.64 [R1], R4 ;  /* 0x0000000401007387 */ /* 0x0087e80000100a00 */
[----:B0-----:R0:W-:Y:S03]  /*0130*/  STL.64 [R1+0x8], R6 ;  /* 0x0000080601007387 */ /* 0x0011e60000100a00 */
[----:B------:R-:W5:Y:S01]  /*0140*/  LDC.64 R12, c[0x0][0x3c0] ;  /* 0x0000f000ff0c7b82 */ /* 0x000f620000000a00 */
[----:B---3--:R-:W-:Y:S01]  /*0150*/  MOV R4, R1 ;  /* 0x0000000100047202 */ /* 0x008fe20000000f00 */
[----:B------:R-:W-:Y:S01]  /*0160*/  HFMA2 R5, -RZ, RZ, 0, 0 ;  /* 0x00000000ff057431 */ /* 0x000fe200000001ff */
[----:B----4-:R0:W-:Y:S05]  /*0170*/  STL.64 [R1+0x10], R8 ;  /* 0x0000100801007387 */ /* 0x0101ea0000100a00 */
[----:B------:R-:W3:Y:S01]  /*0180*/  LDC.64 R14, c[0x0][0x3c8] ;  /* 0x0000f200ff0e7b82 */ /* 0x000ee20000000a00 */
[----:B--2---:R-:W-:-:S07]  /*0190*/  IADD.64 R4, R4, UR6 ;  /* 0x0000000604047c35 */ /* 0x004fce000f8e0200 */
[----:B------:R-:W2:Y:S01]  /*01a0*/  LDC.64 R16, c[0x0][0x3d0] ;  /* 0x0000f400ff107b82 */ /* 0x000ea20000000a00 */
[----:B-1----:R0:W-:Y:S04]  /*01b0*/  STL.64 [R1+0x18], R10 ;  /* 0x0000180a01007387 */ /* 0x0021e80000100a00 */
[----:B-----5:R0:W-:Y:S04]  /*01c0*/  STL.64 [R1+0x20], R12 ;  /* 0x0000200c01007387 */ /* 0x0201e80000100a00 */
[----:B---3--:R0:W-:Y:S04]  /*01d0*/  STL.64 [R1+0x28], R14 ;  /* 0x0000280e01007387 */ /* 0x0081e80000100a00 */
[----:B--2---:R0:W-:Y:S01]  /*01e0*/  STL.64 [R1+0x30], R16 ;  /* 0x0000301001007387 */ /* 0x0041e20000100a00 */
[----:B------:R-:W-:Y:S05]  /*01f0*/  @!P0 EXIT ;  /* 0x000000000000894d */ /* 0x000fea0003800000 */
[----:B------:R-:W-:Y:S02]  /*0200*/  IADD.64 R34, R4, 0xb8 ;  /* 0x000000b804227835 */ /* 0x000fe400078e0200 */
[----:B------:R-:W-:-:S07]  /*0210*/  MOV R18, 0x230 ;  /* 0x0000023000127802 */ /* 0x000fce0000000f00 */
[----:B0-----:R-:W-:Y:S05]  /*0220*/  CALL.REL.NOINC `($jit_computeValues$_ZN20kb31_septic_digest_tC1Ev) ;  /* 0x0000015000747944 */ /* 0x001fea0003c00000 */
[----:B------:R-:W0:Y:S01]  /*0230*/  LDCU.U16 UR6, c[0x0][0x410] ;  /* 0x00008200ff0677ac */ /* 0x000e220008000400 */
[----:B------:R-:W1:Y:S01]  /*0240*/  LDC.64 R10, c[0x0][0x400] ;  /* 0x00010000ff0a7b82 */ /* 0x000e620000000a00 */
[----:B------:R-:W2:Y:S01]  /*0250*/  LDCU.U16 UR7, c[0x0][0x412] ;  /* 0x00008240ff0777ac */ /* 0x000ea20008000400 */
[----:B------:R-:W3:Y:S06]  /*0260*/  LDCU.U16 UR8, c[0x0][0x414] ;  /* 0x00008280ff0877ac */ /* 0x000eec0008000400 */
[----:B------:R-:W4:Y:S01]  /*0270*/  LDC.64 R12, c[0x0][0x408] ;  /* 0x00010200ff0c7b82 */ /* 0x000f220000000a00 */
[----:B------:R-:W5:Y:S01]  /*0280*/  LDCU.U16 UR9, c[0x0][0x416] ;  /* 0x000082c0ff0977ac */ /* 0x000f620008000400 */
[----:B------:R-:W1:Y:S06]  /*0290*/  LDCU.U16 UR10, c[0x0][0x430] ;  /* 0x00008600ff0a77ac */ /* 0x000e6c0008000400 */
[----:B------:R-:W4:Y:S01]  /*02a0*/  LDC.64 R14, c[0x0][0x418] ;  /* 0x00010600ff0e7b82 */ /* 0x000f220000000a00 */
[----:B0-----:R-:W-:Y:S01]  /*02b0*/  MOV R6, UR6 ;  /* 0x0000000600067c02 */ /* 0x001fe20008000f00 */
[----:B------:R-:W0:Y:S01]  /*02c0*/  LDCU.U16 UR11, c[0x0][0x432] ;  /* 0x00008640ff0b77ac */ /* 0x000e220008000400 */
[----:B--2---:R-:W-:Y:S01]  /*02d0*/  MOV R7, UR7 ;  /* 0x0000000700077c02 */ /* 0x004fe20008000f00 */
[----:B------:R-:W2:Y:S04]  /*02e0*/  LDCU.U16 UR12, c[0x0][0x434] ;  /* 0x00008680ff0c77ac */ /* 0x000ea80008000400 */
[----:B------:R-:W0:Y:S01]  /*02f0*/  LDC.64 R16, c[0x0][0x420] ;  /* 0x00010800ff107b82 */ /* 0x000e220000000a00 */
[----:B---3--:R-:W-:Y:S01]  /*0300*/  MOV R0, UR8 ;  /* 0x0000000800007c02 */ /* 0x008fe20008000f00 */
[----:B------:R-:W-:Y:S01]  /*0310*/  PRMT R6, R6, 0x5410, R7 ;  /* 0x0000541006067816 */ /* 0x000fe20000000007 */
[----:B------:R-:W3:Y:S01]  /*0320*/  LDCU.U16 UR13, c[0x0][0x436] ;  /* 0x000086c0ff0d77ac */ /* 0x000ee20008000400 */
[----:B-1----:R-:W-:Y:S01]  /*0330*/  STL.64 [R1+0x40], R10 ;  /* 0x0000400a01007387 */ /* 0x002fe20000100a00 */
[----:B-----5:R-:W-:Y:S01]  /*0340*/  MOV R9, UR9 ;  /* 0x0000000900097c02 */ /* 0x020fe20008000f00 */
[----:B------:R-:W1:Y:S02]  /*0350*/  LDCU.U16 UR14, c[0x0][0x450] ;  /* 0x00008a00ff0e77ac */ /* 0x000e640008000400 */
[----:B------:R-:W5:Y:S01]  /*0360*/  LDC.64 R18, c[0x0][0x428] ;  /* 0x00010a00ff127b82 */ /* 0x000f620000000a00 */
[----:B----4-:R-:W-:Y:S01]  /*0370*/  STL.64 [R1+0x48], R12 ;  /* 0x0000480c01007387 */ /* 0x010fe20000100a00 */
[----:B------:R-:W-:Y:S01]  /*0380*/  PRMT R7, R0, 0x5410, R9 ;  /* 0x0000541000077816 */ /* 0x000fe20000000009 */
[----:B------:R-:W4:Y:S01]  /*0390*/  LDCU.U16 UR15, c[0x0][0x452] ;  /* 0x00008a40ff0f77ac */ /* 0x000f220008000400 */
[----:B------:R-:W5:Y:S04]  /*03a0*/  LDCU.U16 UR6, c[0x0][0x454] ;  /* 0x00008a80ff0677ac */ /* 0x000f680008000400 */
[----:B------:R-:W5:Y:S01]  /*03b0*/  LDC.64 R22, c[0x0][0x438] ;  /* 0x00010e00ff167b82 */ /* 0x000f620000000a00 */
[----:B------:R-:W-:Y:S01]  /*03c0*/  STL.64 [R1+0x58], R14 ;  /* 0x0000580e01007387 */ /* 0x000fe20000100a00 */
[----:B--2---:R-:W-:Y:S01]  /*03d0*/  MOV R0, UR12 ;  /* 0x0000000c00007c02 */ /* 0x004fe20008000f00 */
[----:B------:R-:W2:Y:S02]  /*03e0*/  LDCU.U16 UR7, c[0x0][0x456] ;  /* 0x00008ac0ff0777ac */ /* 0x000ea40008000400 */
[----:B------:R2:W-:Y:S01]  /*03f0*/  STL.64 [R1+0x50], R6 ;  /* 0x0000500601007387 */ /* 0x0005e20000100a00 */
[----:B---3--:R-:W-:-:S02]  /*0400*/  MOV R37, UR13 ;  /* 0x0000000d00257c02 */ /* 0x008fc40008000f00 */
[----:B------:R-:W3:Y:S01]  /*0410*/  LDC.64 R24, c[0x0][0x440] ;  /* 0x00011000ff187b82 */ /* 0x000ee20000000a00 */
[----:B0-----:R-:W-:Y:S01]  /*0420*/  STL.64 [R1+0x60], R16 ;  /* 0x0000601001007387 */ /* 0x001fe20000100a00 */
[----:B-1----:R-:W-:Y:S01]  /*0430*/  MOV R36, UR14 ;  /* 0x0000000e00247c02 */ /* 0x002fe20008000f00 */
[----:B----4-:R-:W-:-:S05]  /*0440*/  MOV R39, UR15 ;  /* 0x0000000f00277c02 */ /* 0x010fca0008000f00 */
[----:B------:R-:W0:Y:S01]  /*0450*/  LDC.64 R26, c[0x0][0x448] ;  /* 0x00011200ff1a7b82 */ /* 0x000e220000000a00 */
[----:B-----5:R-:W-:Y:S01]  /*0460*/  STL.64 [R1+0x68], R18 ;  /* 0x0000681201007387 */ /* 0x020fe20000100a00 */
[----:B--2---:R-:W-:Y:S01]  /*0470*/  MOV R6, UR10 ;  /* 0x0000000a00067c02 */ /* 0x004fe20008000f00 */
[----:B------:R-:W-:Y:S01]  /*0480*/  MOV R7, UR11 ;  /* 0x0000000b00077c02 */ /* 0x000fe20008000f00 */
[----:B------:R-:W-:Y:S01]  /*0490*/  MOV R38, UR6 ;  /* 0x0000000600267c02 */ /* 0x000fe20008000f00 */
[----:B------:R-:W-:-:S03]  /*04a0*/  MOV R41, UR7 ;  /* 0x0000000700297c02 */ /* 0x000fc60008000f00 */
[----:B------:R-:W1:Y:S01]  /*04b0*/  LDC.64 R28, c[0x0][0x458] ;  /* 0x00011600ff1c7b82 */ /* 0x000e620000000a00 */
[----:B------:R-:W-:Y:S01]  /*04c0*/  STL.64 [R1+0x80], R22 ;  /* 0x0000801601007387 */ /* 0x000fe20000100a00 */
[----:B------:R-:W-:Y:S02]  /*04d0*/  PRMT R6, R6, 0x5410, R7 ;  /* 0x0000541006067816 */ /* 0x000fe40000000007 */
[----:B------:R-:W-:Y:S01]  /*04e0*/  PRMT R7, R0, 0x5410, R37 ;  /* 0x0000541000077816 */ /* 0x000fe20000000025 */
[----:B------:R-:W-:-:S03]  /*04f0*/  MOV R0, R34 ;  /* 0x0000002200007202 */ /* 0x000fc60000000f00 */
[----:B------:R-:W2:Y:S01]  /*0500*/  LDC.64 R30, c[0x0][0x390] ;  /* 0x0000e400ff1e7b82 */ /* 0x000ea20000000a00 */
[----:B---3--:R-:W-:Y:S04]  /*0510*/  STL.64 [R1+0x88], R24 ;  /* 0x0000881801007387 */ /* 0x008fe80000100a00 */
[----:B------:R3:W-:Y:S03]  /*0520*/  STL.64 [R1+0x70], R6 ;  /* 0x0000700601007387 */ /* 0x0007e60000100a00 */
[----:B------:R-:W4:Y:S01]  /*0530*/  LDC.64 R32, c[0x0][0x398] ;  /* 0x0000e600ff207b82 */ /* 0x000f220000000a00 */
[----:B0-----:R-:W-:Y:S07]  /*0540*/  STL.64 [R1+0x90], R26 ;  /* 0x0000901a01007387 */ /* 0x001fee0000100a00 */
[----:B------:R-:W0:Y:S01]  /*0550*/  LDC.64 R8, c[0x0][0x3f8] ;  /* 0x0000fe00ff087b82 */ /* 0x000e220000000a00 */
[----:B-1----:R-:W-:Y:S01]  /*0560*/  STL.64 [R1+0xa0], R28 ;  /* 0x0000a01c01007387 */ /* 0x002fe20000100a00 */
[----:B---3--:R-:W-:-:S02]  /*0570*/  PRMT R6, R36, 0x5410, R39 ;  /* 0x0000541024067816 */ /* 0x008fc40000000027 */
[----:B------:R-:W-:-:S04]  /*0580*/  PRMT R7, R38, 0x5410, R41 ;  /* 0x0000541026077816 */ /* 0x000fc80000000029 */
[----:B------:R-:W1:Y:S01]  /*0590*/  LDC.64 R20, c[0x0][0x468] ;  /* 0x00011a00ff147b82 */ /* 0x000e620000000a00 */
[----:B--2---:R-:W-:Y:S04]  /*05a0*/  STL.64 [R1+0xa8], R30 ;  /* 0x0000a81e01007387 */ /* 0x004fe80000100a00 */
[----:B------:R2:W-:Y:S04]  /*05b0*/  STL.64 [R1+0x98], R6 ;  /* 0x0000980601007387 */ /* 0x0005e80000100a00 */
[----:B----4-:R-:W-:Y:S04]  /*05c0*/  STL.64 [R1+0xb0], R32 ;  /* 0x0000b02001007387 */ /* 0x010fe80000100a00 */
[----:B0-----:R0:W-:Y:S01]  /*05d0*/  STL.64 [R1+0x38], R8 ;  /* 0x0000380801007387 */ /* 0x0011e20000100a00 */
[----:B--2---:R-:W-:Y:S01]  /*05e0*/  MOV R7, R35 ;  /* 0x0000002300077202 */ /* 0x004fe20000000f00 */
[----:B------:R-:W-:-:S02]  /*05f0*/  MOV R6, R4 ;  /* 0x0000000400067202 */ /* 0x000fc40000000f00 */
[----:B-1----:R1:W-:Y:S01]  /*0600*/  STL.64 [R1+0x78], R20 ;  /* 0x0000781401007387 */ /* 0x0023e20000100a00 */
[----:B0-----:R-:W-:Y:S01]  /*0610*/  MOV R9, R5 ;  /* 0x0000000500097202 */ /* 0x001fe20000000f00 */
[----:B-1----:R-:W-:-:S07]  /*0620*/  MOV R20, 0x640 ;  /* 0x0000064000147802 */ /* 0x002fce0000000f00 */
[----:B------:R-:W-:Y:S05]  /*0630*/  CALL.REL.NOINC `($jit_computeValues$_ZN23kb31_septic_extension_taSERKS_) ;  /* 0x00000150003c7944 */ /* 0x000fea0003c00000 */
[----:B------:R-:W0:Y:S01]  /*0640*/  LDCU UR7, c[0x0][0x3e8] ;  /* 0x00007d00ff0777ac */ /* 0x000e220008000800 */
[C---:B------:R-:W-:Y:S02]  /*0650*/  IADD.64 R6, R4.reuse, 0xd4 ;  /* 0x000000d404067835 */ /* 0x040fe400078e0200 */
[----:B------:R-:W-:Y:S02]  /*0660*/  IADD.64 R8, R4, 0x1c ;  /* 0x0000001c04087835 */ /* 0x000fe400078e0200 */
[----:B------:R-:W0:Y:S01]  /*0670*/  LDCU UR6, c[0x0][0x3d8] ;  /* 0x00007b00ff0677ac */ /* 0x000e220008000800 */
[----:B------:R-:W-:Y:S01]  /*0680*/  MOV R20, 0x730 ;  /* 0x0000073000147802 */ /* 0x000fe20000000f00 */
[----:B------:R-:W-:Y:S02]  /*0690*/  MOV R0, R6 ;  /* 0x0000000600007202 */ /* 0x000fe40000000f00 */
[----:B------:R-:W-:Y:S01]  /*06a0*/  MOV R6, R8 ;  /* 0x0000000800067202 */ /* 0x000fe20000000f00 */
[----:B------:R-:W1:Y:S01]  /*06b0*/  LDCU.64 UR14, c[0x0][0x358] ;  /* 0x00006b00ff0e77ac */ /* 0x000e620008000a00 */
[----:B0-----:R-:W-:-:S03]  /*06c0*/  UIADD3 UR6, UPT, UPT, UR7, -UR6, URZ ;  /* 0x8000000607067290 */ /* 0x001fc6000fffe0ff */
[----:B------:R-:W-:Y:S02]  /*06d0*/  UMOV UR7, 0x1 ;  /* 0x0000000100077882 */ /* 0x000fe40000000000 */
[----:B------:R-:W-:-:S04]  /*06e0*/  USHF.L.U32 UR6, UR7, UR6, URZ ;  /* 0x0000000607067299 */ /* 0x000fc800080006ff */
[----:B------:R-:W-:Y:S02]  /*06f0*/  USHF.R.S32.HI UR7, URZ, 0x1f, UR6 ;  /* 0x0000001fff077899 */ /* 0x000fe40008011406 */
[----:B------:R-:W-:-:S04]  /*0700*/  MOV R18, UR6 ;  /* 0x0000000600127c02 */ /* 0x000fc80008000f00 */
[----:B-1----:R-:W-:-:S07]  /*0710*/  MOV R19, UR7 ;  /* 0x0000000700137c02 */ /* 0x002fce0008000f00 */
[----:B------:R-:W-:Y:S05]  /*0720*/  CALL.REL.NOINC `($jit_computeValues$_ZN23kb31_septic_extension_taSERKS_) ;  /* 0x0000015000007944 */ /* 0x000fea0003c00000 */
[----:B------:R-:W0:Y:S01]  /*0730*/  LDCU.128 UR8, c[0x0][0x470] ;  /* 0x00008e00ff0877ac */ /* 0x000e220008000c00 */
[----:B------:R-:W2:Y:S01]  /*0740*/  LDL.64 R20, [R1+0x38] ;  /* 0x0000380001147983 */ /* 0x000ea20000100a00 */
[----:B------:R-:W1:Y:S01]  /*0750*/  LDCU.64 UR6, c[0x0][0x480] ;  /* 0x00009000ff0677ac */ /* 0x000e620008000a00 */
[----:B------:R-:W-:Y:S01]  /*0760*/  IMAD.SHL.U32 R90, R2, 0x4, RZ ;  /* 0x00000004025a7824 */ /* 0x000fe200078e00ff */
[----:B------:R-:W-:Y:S01]  /*0770*/  SHF.R.U32.HI R91, RZ, 0x1e, R2 ;  /* 0x0000001eff5b7819 */ /* 0x000fe20000011602 */
[----:B------:R-:W3:Y:S01]  /*0780*/  LDL.64 R40, [R1+0x48] ;  /* 0x0000480001287983 */ /* 0x000ee20000100a00 */
[----:B------:R-:W4:Y:S03]  /*0790*/  LDC.64 R30, c[0x0][0x460] ;  /* 0x00011800ff1e7b82 */ /* 0x000f260000000a00 */
[----:B------:R-:W3:Y:S04]  /*07a0*/  LDL.64 R10, [R1+0x58] ;  /* 0x00005800010a7983 */ /* 0x000ee80000100a00 */
[----:B------:R-:W3:Y:S01]  /*07b0*/  LDL.64 R8, [R1+0x68] ;  /* 0x0000680001087983 */ /* 0x000ee20000100a00 */
[----:B0-----:R-:W-:-:S02]  /*07c0*/  IADD.64 R12, R90, UR8 ;  /* 0x000000085a0c7c35 */ /* 0x001fc4000f8e0200 */
[C---:B------:R-:W-:Y:S02]  /*07d0*/  IADD.64 R14, R90.reuse, UR10 ;  /* 0x0000000a5a0e7c35 */ /* 0x040fe4000f8e0200 */
[----:B-1----:R-:W-:Y:S02]  /*07e0*/  IADD.64 R16, R90, UR6 ;  /* 0x000000065a107c35 */ /* 0x002fe4000f8e0200 */
[----:B------:R-:W3:Y:S04]  /*07f0*/  LDG.E R4, desc[UR14][R12.64] ;  /* 0x0000000e0c047981 */ /* 0x000ee8000c1e1900 */
[----:B------:R2:W3:Y:S04]  /*0800*/  LDG.E R5, desc[UR14][R14.64] ;  /* 0x0000000e0e057981 */ /* 0x0004e8000c1e1900 */
[----:B------:R-:W3:Y:S04]  /*0810*/  LDG.E R0, desc[UR14][R16.64] ;  /* 0x0000000e10007981 */ /* 0x000ee8000c1e1900 */
[----:B------:R-:W3:Y:S04]  /*0820*/  LDL.64 R36, [R1+0x80] ;  /* 0x0000800001247983 */ /* 0x000ee80000100a00 */
[----:B------:R-:W3:Y:S01]  /*0830*/  LDL.64 R6, [R1+0x90] ;  /* 0x0000900001067983 */ /* 0x000ee20000100a00 */
[----:B------:R-:W-:Y:S01]  /*0840*/  MOV R28, UR4 ;  /* 0x00000004001c7c02 */ /* 0x000fe20008000f00 */
[----:B------:R-:W-:-:S02]  /*0850*/  MOV R29, UR5 ;  /* 0x00000005001d7c02 */ /* 0x000fc40008000f00 */
[----:B----4-:R0:W-:Y:S04]  /*0860*/  STL.64 [R1+0x100], R30 ;  /* 0x0001001e01007387 */ /* 0x0101e80000100a00 */
[----:B------:R1:W-:Y:S04]  /*0870*/  STL.64 [R1+0x130], R28 ;  /* 0x0001301c01007387 */ /* 0x0003e80000100a00 */
[----:B------:R-:W-:Y:S04]  /*0880*/  STL.64 [R1+0x108], RZ ;  /* 0x000108ff01007387 */ /* 0x000fe80000100a00 */
[----:B------:R-:W-:Y:S04]  /*0890*/  STL.64 [R1+0x110], RZ ;  /* 0x000110ff01007387 */ /* 0x000fe80000100a00 */
[----:B------:R-:W-:Y:S04]  /*08a0*/  STL.64 [R1+0x118], RZ ;  /* 0x000118ff01007387 */ /* 0x000fe80000100a00 */
[----:B------:R-:W-:Y:S04]  /*08b0*/  STL.64 [R1+0x128], R2 ;  /* 0x0001280201007387 */ /* 0x000fe80000100a00 */
[----:B------:R4:W-:Y:S01]  /*08c0*/  STL.64 [R1+0x120], R18 ;  /* 0x0001201201007387 */ /* 0x0009e20000100a00 */
[----:B--2---:R-:W-:-:S02]  /*08d0*/  IADD.64 R14, R90, R20 ;  /* 0x000000145a0e7235 */ /* 0x004fc400078e0200 */
[----:B---3--:R-:W-:-:S04]  /*08e0*/  IMAD R22, R41, 0x14, RZ ;  /* 0x0000001429167824 */ /* 0x008fc800078e02ff */
[----:B------:R-:W-:-:S04]  /*08f0*/  IMAD.WIDE.U32 R44, R40, 0x14, R14 ;  /* 0x00000014282c7825 */ /* 0x000fc800078e000e */
[----:B------:R-:W-:Y:S01]  /*0900*/  IMAD R24, R41, 0x18, RZ ;  /* 0x0000001829187824 */ /* 0x000fe200078e02ff */
[----:B------:R-:W-:Y:S01]  /*0910*/  IADD3 R23, PT, PT, R45, R22, RZ ;  /* 0x000000162d177210 */ /* 0x000fe20007ffe0ff */
[C-C-:B------:R-:W-:Y:S01]  /*0920*/  IMAD.WIDE.U32 R46, R40.reuse, 0x18, R14.reuse ;  /* 0x00000018282e7825 */ /* 0x140fe200078e000e */
[----:B------:R-:W-:Y:S01]  /*0930*/  MOV R22, R44 ;  /* 0x0000002c00167202 */ /* 0x000fe20000000f00 */
[C---:B------:R-:W-:Y:S02]  /*0940*/  LEA R20, P0, R40.reuse, R14, 0x2 ;  /* 0x0000000e28147211 */ /* 0x040fe400078010ff */
[----:B0-----:R-:W-:Y:S02]  /*0950*/  IMAD R30, R41, 0x2c, RZ ;  /* 0x0000002c291e7824 */ /* 0x001fe400078e02ff */
[----:B------:R-:W-:Y:S01]  /*0960*/  IMAD.WIDE.U32 R56, R40, 0x2c, R14 ;  /* 0x0000002c28387825 */ /* 0x000fe200078e000e */
[----:B------:R-:W-:Y:S01]  /*0970*/  IADD3 R25, PT, PT, R47, R24, RZ ;  /* 0x000000182f197210 */ /* 0x000fe20007ffe0ff */
[----:B------:R-:W-:-:S02]  /*0980*/  MOV R24, R46 ;  /* 0x0000002e00187202 */ /* 0x000fc40000000f00 */
[----:B------:R-:W-:Y:S01]  /*0990*/  IMAD R84, R41, 0xc, RZ ;  /* 0x0000000c29547824 */ /* 0x000fe200078e02ff */
[----:B------:R0:W-:Y:S01]  /*09a0*/  STL.64 [R1+0xf0], R4 ;  /* 0x0000f00401007387 */ /* 0x0001e20000100a00 */
[----:B------:R-:W-:-:S03]  /*09b0*/  IMAD.WIDE.U32 R42, R40, 0xc, R14 ;  /* 0x0000000c282a7825 */ /* 0x000fc600078e000e */
[----:B------:R0:W-:Y:S01]  /*09c0*/  STL [R1+0xf8], R0 ;  /* 0x0000f80001007387 */ /* 0x0001e20000100800 */
[----:B------:R-:W-:-:S03]  /*09d0*/  LEA R16, P1, R40, R14, 0x3 ;  /* 0x0000000e28107211 */ /* 0x000fc600078218ff */
[----:B------:R2:W5:Y:S01]  /*09e0*/  LD.E R69, desc[UR14][R22.64] ;  /* 0x0000000e16457980 */ /* 0x000562000c101900 */
[CC--:B------:R-:W-:Y:S02]  /*09f0*/  LEA R12, P2, R40.reuse, R14.reuse, 0x4 ;  /* 0x0000000e280c7211 */ /* 0x0c0fe400078420ff */
[C---:B------:R-:W-:Y:S01]  /*0a00*/  LEA R50, P3, R40.reuse, R14, 0x5 ;  /* 0x0000000e28327211 */ /* 0x040fe200078628ff */
[----:B------:R-:W5:Y:S01]  /*0a10*/  LD.E R68, desc[UR14][R24.64] ;  /* 0x0000000e18447980 */ /* 0x000f62000c101900 */
[----:B------:R-:W-:Y:S02]  /*0a20*/  LEA.HI.X R21, R40, R15, R41, 0x2, P0 ;  /* 0x0000000f28157211 */ /* 0x000fe400000f1429 */
[----:B------:R-:W-:Y:S01]  /*0a30*/  IADD3 R57, PT, PT, R57, R30, RZ ;  /* 0x0000001e39397210 */ /* 0x000fe20007ffe0ff */
[----:B--2---:R-:W-:-:S03]  /*0a40*/  IADD.64 R22, R90, R10 ;  /* 0x0000000a5a167235 */ /* 0x004fc600078e0200 */
[----:B------:R-:W-:Y:S01]  /*0a50*/  IADD3 R85, PT, PT, R43, R84, RZ ;  /* 0x000000542b557210 */ /* 0x000fe20007ffe0ff */
[----:B-1----:R-:W-:Y:S01]  /*0a60*/  IMAD R29, R41, 0x28, RZ ;  /* 0x00000028291d7824 */ /* 0x002fe200078e02ff */
[CC--:B------:R-:W-:Y:S01]  /*0a70*/  LEA.HI.X R17, R40.reuse, R15.reuse, R41, 0x3, P1 ;  /* 0x0000000f28117211 */ /* 0x0c0fe200008f1c29 */
[C---:B------:R-:W-:Y:S01]  /*0a80*/  IMAD.WIDE.U32 R48, R40.reuse, 0x1c, R14 ;  /* 0x0000001c28307825 */ /* 0x040fe200078e000e */
[CCC-:B------:R-:W-:Y:S01]  /*0a90*/  LEA.HI.X R13, R40.reuse, R15.reuse, R41.reuse, 0x4, P2 ;  /* 0x0000000f280d7211 */ /* 0x1c0fe200010f2429 */
[----:B------:R-:W5:Y:S01]  /*0aa0*/  LD.E R43, desc[UR14][R14.64] ;  /* 0x0000000e0e2b7980 */ /* 0x000f62000c101900 */
[C---:B------:R-:W-:Y:S01]  /*0ab0*/  LEA.HI.X R51, R40.reuse, R15, R41, 0x5, P3 ;  /* 0x0000000f28337211 */ /* 0x040fe200018f2c29 */
[--C-:B------:R-:W-:Y:S01]  /*0ac0*/  IMAD.WIDE.U32 R52, R40, 0x24, R14.reuse ;  /* 0x0000002428347825 */ /* 0x100fe200078e000e */
[----:B------:R-:W-:Y:S02]  /*0ad0*/  IADD.64 R90, R90, R36 ;  /* 0x000000245a5a7235 */ /* 0x000fe400078e0200 */
[----:B------:R1:W5:Y:S01]  /*0ae0*/  LD.E R70, desc[UR14][R20.64] ;  /* 0x0000000e14467980 */ /* 0x000362000c101900 */
[----:B------:R-:W-:Y:S01]  /*0af0*/  IMAD.WIDE.U32 R54, R40, 0x28, R14 ;  /* 0x0000002828367825 */ /* 0x000fe200078e000e */
[----:B------:R-:W-:-:S02]  /*0b00*/  LEA R10, P2, R8, R22, 0x4 ;  /* 0x00000016080a7211 */ /* 0x000fc400078420ff */
[----:B------:R-:W5:Y:S01]  /*0b10*/  LD.E R67, desc[UR14][R16.64] ;  /* 0x0000000e10437980 */ /* 0x000f62000c101900 */
[----:B------:R-:W-:-:S04]  /*0b20*/  IMAD.WIDE.U32 R58, R40, 0x30, R14 ;  /* 0x00000030283a7825 */ /* 0x000fc800078e000e */
[--C-:B------:R-:W-:Y:S01]  /*0b30*/  IMAD.WIDE.U32 R60, R40, 0x34, R14.reuse ;  /* 0x00000034283c7825 */ /* 0x100fe200078e000e */
[----:B-1----:R-:W-:Y:S01]  /*0b40*/  LEA R20, P1, R8, R22, 0x3 ;  /* 0x0000001608147211 */ /* 0x002fe200078218ff */
[----:B------:R-:W5:Y:S02]  /*0b50*/  LD.E R71, desc[UR14][R12.64] ;  /* 0x0000000e0c477980 */ /* 0x000f64000c101900 */
[----:B------:R-:W-:-:S04]  /*0b60*/  IMAD.WIDE.U32 R38, R40, 0x38, R14 ;  /* 0x0000003828267825 */ /* 0x000fc800078e000e */
[----:B------:R-:W-:Y:S01]  /*0b70*/  IMAD.WIDE.U32 R34, R40, 0x3c, R14 ;  /* 0x0000003c28227825 */ /* 0x000fe200078e000e */
[----:B------:R-:W5:Y:S03]  /*0b80*/  LD.E R50, desc[UR14][R50.64] ;  /* 0x0000000e32327980 */ /* 0x000f66000c101900 */
[----:B------:R-:W-:Y:S01]  /*0b90*/  IMAD R11, R9, 0xc, RZ ;  /* 0x0000000c090b7824 */ /* 0x000fe200078e02ff */
[----:B------:R1:W5:Y:S01]  /*0ba0*/  LD.E R15, desc[UR14][R56.64] ;  /* 0x0000000e380f7980 */ /* 0x000362000c101900 */
[----:B------:R-:W-:Y:S01]  /*0bb0*/  IMAD.WIDE.U32 R24, R8, 0xc, R22 ;  /* 0x0000000c08187825 */ /* 0x000fe200078e0016 */
[----:B------:R-:W-:-:S03]  /*0bc0*/  IADD3 R55, PT, PT, R55, R29, RZ ;  /* 0x0000001d37377210 */ /* 0x000fc60007ffe0ff */
[----:B------:R-:W-:Y:S01]  /*0bd0*/  IMAD R28, R41, 0x24, RZ ;  /* 0x00000024291c7824 */ /* 0x000fe200078e02ff */
[----:B------:R-:W-:Y:S01]  /*0be0*/  IADD3 R25, PT, PT, R25, R11, RZ ;  /* 0x0000000b19197210 */ /* 0x000fe20007ffe0ff */
[C---:B------:R-:W-:Y:S01]  /*0bf0*/  IMAD R31, R41.reuse, 0x30, RZ ;  /* 0x00000030291f7824 */ /* 0x040fe200078e02ff */
[CCC-:B------:R-:W-:Y:S01]  /*0c00*/  LEA.HI.X R21, R8.reuse, R23.reuse, R9.reuse, 0x3, P1 ;  /* 0x0000001708157211 */ /* 0x1c0fe200008f1c09 */
[----:B------:R-:W-:Y:S01]  /*0c10*/  IMAD R32, R41, 0x34, RZ ;  /* 0x0000003429207824 */ /* 0x000fe200078e02ff */
[C---:B-1----:R-:W-:Y:S01]  /*0c20*/  LEA R56, P0, R8.reuse, R22, 0x2 ;  /* 0x0000001608387211 */ /* 0x042fe200078010ff */
[----:B------:R-:W-:Y:S01]  /*0c30*/  IMAD R29, R9, 0x14, RZ ;  /* 0x00000014091d7824 */ /* 0x000fe200078e02ff */
[CCC-:B------:R-:W-:Y:S01]  /*0c40*/  LEA.HI.X R11, R8.reuse, R23.reuse, R9.reuse, 0x4, P2 ;  /* 0x00000017080b7211 */ /* 0x1c0fe200010f2409 */
[----:B------:R-:W-:Y:S01]  /*0c50*/  IMAD R26, R41, 0x1c, RZ ;  /* 0x0000001c291a7824 */ /* 0x000fe200078e02ff */
[----:B------:R-:W-:Y:S01]  /*0c60*/  LEA.HI.X R57, R8, R23, R9, 0x2, P0 ;  /* 0x0000001708397211 */ /* 0x000fe200000f1409 */
[----:B------:R-:W-:Y:S01]  /*0c70*/  IMAD R9, R7, 0xc, RZ ;  /* 0x0000000c07097824 */ /* 0x000fe200078e02ff */
[----:B------:R-:W-:Y:S01]  /*0c80*/  IADD3 R53, PT, PT, R53, R28, RZ ;  /* 0x0000001c35357210 */ /* 0x000fe20007ffe0ff */
[----:B------:R-:W-:Y:S01]  /*0c90*/  IMAD.WIDE.U32 R88, R6, 0xc, R90 ;  /* 0x0000000c06587825 */ /* 0x000fe200078e005a */
[----:B------:R-:W-:-:S03]  /*0ca0*/  IADD3 R59, PT, PT, R59, R31, RZ ;  /* 0x0000001f3b3b7210 */ /* 0x000fc60007ffe0ff */
[----:B------:R-:W-:Y:S02]  /*0cb0*/  IMAD R63, R41, 0x38, RZ ;  /* 0x00000038293f7824 */ /* 0x000fe400078e02ff */
[----:B------:R-:W-:Y:S02]  /*0cc0*/  IMAD R17, R7, 0x18, RZ ;  /* 0x0000001807117824 */ /* 0x000fe400078e02ff */
[C-C-:B------:R-:W-:Y:S01]  /*0cd0*/  IMAD.WIDE.U32 R82, R6.reuse, 0x18, R90.reuse ;  /* 0x0000001806527825 */ /* 0x140fe200078e005a */
[----:B------:R-:W-:Y:S02]  /*0ce0*/  IADD3 R33, PT, PT, R61, R32, RZ ;  /* 0x000000203d217210 */ /* 0x000fe40007ffe0ff */
[----:B------:R-:W-:Y:S01]  /*0cf0*/  IADD3 R27, PT, PT, R49, R26, RZ ;  /* 0x0000001a311b7210 */ /* 0x000fe20007ffe0ff */
[----:B------:R-:W-:Y:S01]  /*0d00*/  MOV R32, R60 ;  /* 0x0000003c00207202 */ /* 0x000fe20000000f00 */
[----:B------:R-:W-:Y:S01]  /*0d10*/  IMAD R65, R41, 0x3c, RZ ;  /* 0x0000003c29417824 */ /* 0x000fe200078e02ff */
[----:B------:R-:W-:Y:S01]  /*0d20*/  IADD3 R89, PT, PT, R89, R9, RZ ;  /* 0x0000000959597210 */ /* 0x000fe20007ffe0ff */
[----:B------:R-:W-:Y:S01]  /*0d30*/  MOV R26, R48 ;  /* 0x00000030001a7202 */ /* 0x000fe20000000f00 */
[----:B------:R-:W-:Y:S01]  /*0d40*/  IADD3 R39, PT, PT, R39, R63, RZ ;  /* 0x0000003f27277210 */ /* 0x000fe20007ffe0ff */
[----:B------:R-:W5:Y:S01]  /*0d50*/  LD.E R60, desc[UR14][R52.64] ;  /* 0x0000000e343c7980 */ /* 0x000f62000c101900 */
[----:B------:R-:W-:Y:S01]  /*0d60*/  IMAD R13, R7, 0x14, RZ ;  /* 0x00000014070d7824 */ /* 0x000fe200078e02ff */
[----:B------:R-:W-:Y:S01]  /*0d70*/  IADD3 R83, PT, PT, R83, R17, RZ ;  /* 0x0000001153537210 */ /* 0x000fe20007ffe0ff */
[----:B------:R-:W-:Y:S01]  /*0d80*/  IMAD.WIDE.U32 R86, R6, 0x14, R90 ;  /* 0x0000001406567825 */ /* 0x000fe200078e005a */
[----:B------:R1:W5:Y:S03]  /*0d90*/  LD.E R48, desc[UR14][R58.64] ;  /* 0x0000000e3a307980 */ /* 0x000366000c101900 */
[----:B------:R-:W-:-:S02]  /*0da0*/  IMAD R9, R7, 0x1c, RZ ;  /* 0x0000001c07097824 */ /* 0x000fc400078e02ff */
[C-C-:B------:R-:W-:Y:S01]  /*0db0*/  IMAD.WIDE.U32 R80, R6.reuse, 0x1c, R90.reuse ;  /* 0x0000001c06507825 */ /* 0x140fe200078e005a */
[----:B------:R2:W5:Y:S01]  /*0dc0*/  LD.E R53, desc[UR14][R10.64] ;  /* 0x0000000e0a357980 */ /* 0x000562000c101900 */
[----:B------:R-:W-:Y:S02]  /*0dd0*/  IADD3 R35, PT, PT, R35, R65, RZ ;  /* 0x0000004123237210 */ /* 0x000fe40007ffe0ff */
[----:B------:R-:W-:Y:S01]  /*0de0*/  IMAD R17, R7, 0x28, RZ ;  /* 0x0000002807117824 */ /* 0x000fe200078e02ff */
[----:B------:R3:W5:Y:S01]  /*0df0*/  LD.E R65, desc[UR14][R26.64] ;  /* 0x0000000e1a417980 */ /* 0x000762000c101900 */
[C-C-:B------:R-:W-:Y:S01]  /*0e00*/  IMAD.WIDE.U32 R76, R6.reuse, 0x28, R90.reuse ;  /* 0x00000028064c7825 */ /* 0x140fe200078e005a */
[----:B------:R-:W-:Y:S02]  /*0e10*/  IADD3 R87, PT, PT, R87, R13, RZ ;  /* 0x0000000d57577210 */ /* 0x000fe40007ffe0ff */
[----:B------:R0:W5:Y:S01]  /*0e20*/  LD.E R63, desc[UR14][R38.64] ;  /* 0x0000000e263f7980 */ /* 0x000162000c101900 */
[----:B-1----:R-:W-:Y:S01]  /*0e30*/  IMAD.WIDE.U32 R58, R6, 0x30, R90 ;  /* 0x00000030063a7825 */ /* 0x002fe200078e005a */
[----:B------:R-:W-:-:S02]  /*0e40*/  IADD3 R81, PT, PT, R81, R9, RZ ;  /* 0x0000000951517210 */ /* 0x000fc40007ffe0ff */
[----:B------:R-:W-:Y:S01]  /*0e50*/  SHF.L.U64.HI R47, R6, 0x2, R7 ;  /* 0x00000002062f7819 */ /* 0x000fe20000010207 */
[----:B------:R-:W5:Y:S01]  /*0e60*/  LD.E R51, desc[UR14][R22.64] ;  /* 0x0000000e16337980 */ /* 0x000f62000c101900 */
[----:B--2---:R-:W-:Y:S01]  /*0e70*/  IMAD R11, R7, 0x30, RZ ;  /* 0x00000030070b7824 */ /* 0x004fe200078e02ff */
[----:B------:R-:W-:Y:S01]  /*0e80*/  IADD3 R77, PT, PT, R77, R17, RZ ;  /* 0x000000114d4d7210 */ /* 0x000fe20007ffe0ff */
[----:B---3--:R-:W-:-:S04]  /*0e90*/  IMAD.WIDE.U32 R26, R8, 0x14, R22 ;  /* 0x00000014081a7825 */ /* 0x008fc800078e0016 */
[C---:B------:R-:W-:Y:S01]  /*0ea0*/  IMAD.WIDE.U32 R78, R6.reuse, 0x24, R90 ;  /* 0x00000024064e7825 */ /* 0x040fe200078e005a */
[----:B------:R-:W-:Y:S02]  /*0eb0*/  IADD3 R59, PT, PT, R59, R11, RZ ;  /* 0x0000000b3b3b7210 */ /* 0x000fe40007ffe0ff */
[C---:B------:R-:W-:Y:S01]  /*0ec0*/  SHF.L.U64.HI R41, R6.reuse, 0x4, R7 ;  /* 0x0000000406297819 */ /* 0x040fe20000010207 */
[----:B------:R1:W5:Y:S01]  /*0ed0*/  LD.E R64, desc[UR14][R20.64] ;  /* 0x0000000e14407980 */ /* 0x000362000c101900 */
[C---:B------:R-:W-:Y:S02]  /*0ee0*/  IMAD R13, R7.reuse, 0x24, RZ ;  /* 0x00000024070d7824 */ /* 0x040fe400078e02ff */
[----:B------:R-:W-:Y:S01]  /*0ef0*/  IMAD R9, R7, 0x34, RZ ;  /* 0x0000003407097824 */ /* 0x000fe200078e02ff */
[----:B------:R-:W5:Y:S01]  /*0f00*/  LD.E R74, desc[UR14][R34.64] ;  /* 0x0000000e224a7980 */ /* 0x000f62000c101900 */
[----:B0-----:R-:W-:Y:S01]  /*0f10*/  IMAD.WIDE.U32 R38, R6, 0x34, R90 ;  /* 0x0000003406267825 */ /* 0x001fe200078e005a */
[----:B------:R-:W-:-:S03]  /*0f20*/  IADD3 R27, PT, PT, R27, R29, RZ ;  /* 0x0000001d1b1b7210 */ /* 0x000fc60007ffe0ff */
[C---:B------:R-:W-:Y:S01]  /*0f30*/  IMAD.SHL.U32 R46, R6.reuse, 0x4, RZ ;  /* 0x00000004062e7824 */ /* 0x040fe200078e00ff */
[----:B------:R-:W-:Y:S01]  /*0f40*/  MOV R84, R42 ;  /* 0x0000002a00547202 */ /* 0x000fe20000000f00 */
[----:B------:R-:W-:Y:S01]  /*0f50*/  IMAD R11, R7, 0x38, RZ ;  /* 0x00000038070b7824 */ /* 0x000fe200078e02ff */
[----:B------:R-:W5:Y:S01]  /*0f60*/  LD.E R45, desc[UR14][R24.64] ;  /* 0x0000000e182d7980 */ /* 0x000f62000c101900 */
[C---:B------:R-:W-:Y:S01]  /*0f70*/  IMAD.WIDE.U32 R16, R6.reuse, 0x38, R90 ;  /* 0x0000003806107825 */ /* 0x040fe200078e005a */
[----:B------:R-:W-:Y:S02]  /*0f80*/  IADD3 R79, PT, PT, R79, R13, RZ ;  /* 0x0000000d4f4f7210 */ /* 0x000fe40007ffe0ff */
[----:B------:R-:W-:Y:S02]  /*0f90*/  IADD3 R39, PT, PT, R39, R9, RZ ;  /* 0x0000000927277210 */ /* 0x000fe40007ffe0ff */
[C-C-:B------:R-:W-:Y:S01]  /*0fa0*/  SHF.L.U64.HI R9, R6.reuse, 0x3, R7.reuse ;  /* 0x0000000306097819 */ /* 0x140fe20000010207 */
[C---:B------:R-:W-:Y:S01]  /*0fb0*/  IMAD.SHL.U32 R8, R6.reuse, 0x8, RZ ;  /* 0x0000000806087824 */ /* 0x040fe200078e00ff */
[C---:B------:R-:W-:Y:S01]  /*0fc0*/  SHF.L.U64.HI R13, R6.reuse, 0x5, R7 ;  /* 0x00000005060d7819 */ /* 0x040fe20000010207 */
[C---:B------:R-:W-:Y:S01]  /*0fd0*/  IMAD.SHL.U32 R40, R6.reuse, 0x10, RZ ;  /* 0x0000001006287824 */ /* 0x040fe200078e00ff */
[----:B------:R-:W-:Y:S01]  /*0fe0*/  IADD3 R17, PT, PT, R17, R11, RZ ;  /* 0x0000000b11117210 */ /* 0x000fe20007ffe0ff */
[----:B------:R-:W-:Y:S01]  /*0ff0*/  IMAD.SHL.U32 R12, R6, 0x20, RZ ;  /* 0x00000020060c7824 */ /* 0x000fe200078e00ff */
[----:B------:R0:W5:Y:S01]  /*1000*/  LD.E R44, desc[UR14][R26.64] ;  /* 0x0000000e1a2c7980 */ /* 0x000162000c101900 */
[----:B-1----:R-:W-:-:S02]  /*1010*/  IMAD R21, R7, 0x2c, RZ ;  /* 0x0000002c07157824 */ /* 0x002fc400078e02ff */
[--C-:B------:R-:W-:Y:S01]  /*1020*/  IMAD.WIDE.U32 R72, R6, 0x2c, R90.reuse ;  /* 0x0000002c06487825 */ /* 0x100fe200078e005a */
[----:B------:R-:W-:Y:S02]  /*1030*/  IADD.64 R30, R90, R46 ;  /* 0x0000002e5a1e7235 */ /* 0x000fe400078e0200 */
[----:B------:R1:W5:Y:S01]  /*1040*/  LD.E R49, desc[UR14][R32.64] ;  /* 0x0000000e20317980 */ /* 0x000362000c101900 */
[----:B------:R-:W-:Y:S02]  /*1050*/  IMAD R23, R7, 0x3c, RZ ;  /* 0x0000003c07177824 */ /* 0x000fe400078e02ff */
[----:B------:R-:W-:Y:S01]  /*1060*/  IMAD.WIDE.U32 R10, R6, 0x3c, R90 ;  /* 0x0000003c060a7825 */ /* 0x000fe200078e005a */
[C---:B------:R-:W-:Y:S02]  /*1070*/  IADD.64 R28, R90.reuse, R8 ;  /* 0x000000085a1c7235 */ /* 0x040fe400078e0200 */
[C---:B0-----:R-:W-:Y:S02]  /*1080*/  IADD.64 R26, R90.reuse, R40 ;  /* 0x000000285a1a7235 */ /* 0x041fe400078e0200 */
[----:B------:R-:W-:-:S03]  /*1090*/  IADD.64 R34, R90, R12 ;  /* 0x0000000c5a227235 */ /* 0x000fc600078e0200 */
[----:B------:R-:W-:Y:S02]  /*10a0*/  IADD3 R73, PT, PT, R73, R21, RZ ;  /* 0x0000001549497210 */ /* 0x000fe40007ffe0ff */
[----:B------:R-:W-:Y:S01]  /*10b0*/  IADD3 R11, PT, PT, R11, R23, RZ ;  /* 0x000000170b0b7210 */ /* 0x000fe20007ffe0ff */
[----:B------:R1:W5:Y:S04]  /*10c0*/  LD.E R20, desc[UR14][R30.64] ;  /* 0x0000000e1e147980 */ /* 0x000368000c101900 */
        /* <DEDUP_REMOVED lines=17> */
[----:B------:R1:W5:Y:S01]  /*11e0*/  LD.E R35, desc[UR14][R10.64] ;  /* 0x0000000e0a237980 */ /* 0x000362000c101900 */
[----:B----4-:R-:W-:-:S05]  /*11f0*/  IADD.64 R18, R2, R18 ;  /* 0x0000001202127235 */ /* 0x010fca00078e0200 */
[----:B------:R-:W-:-:S05]  /*1200*/  LOP3.LUT R14, R19, UR5, RZ, 0xfc, !PT ;  /* 0x00000005130e7c12 */ /* 0x000fca000f8efcff */
[----:B------:R-:W-:Y:S01]  /*1210*/  ISETP.NE.U32.AND P0, PT, R14, RZ, PT ;  /* 0x000000ff0e00720c */ /* 0x000fe20003f05070 */
[----:B------:R-:W-:-:S12]  /*1220*/  BSSY.RECONVERGENT B0, `(.L_x_0) ;  /* 0x0000017000007945 */ /* 0x000fd80003800200 */
[----:B-1----:R-:W-:Y:S05]  /*1230*/  @P0 BRA `(.L_x_1) ;  /* 0x00000000004c0947 */ /* 0x002fea0003800000 */
[----:B------:R-:W-:Y:S02]  /*1240*/  UI2F.U32.RP UR6, UR4 ;  /* 0x000000040006725a */ /* 0x000fe40008209000 */
[----:B------:R-:W-:Y:S01]  /*1250*/  IADD3 R17, PT, PT, RZ, -UR4, RZ ;  /* 0x80000004ff117c10 */ /* 0x000fe2000fffe0ff */
[----:B------:R-:W-:-:S06]  /*1260*/  ISETP.NE.U32.AND P1, PT, RZ, UR4, PT ;  /* 0x00000004ff007c0c */ /* 0x000fcc000bf25070 */
[----:B------:R-:W0:Y:S02]  /*1270*/  MUFU.RCP R10, UR6 ;  /* 0x00000006000a7d08 */ /* 0x000e240008001000 */
[----:B0-----:R-:W-:-:S04]  /*1280*/  IADD3 R10, PT, PT, R10, 0xffffffe, RZ ;  /* 0x0ffffffe0a0a7810 */ /* 0x001fc80007ffe0ff */
[----:B------:R0:W1:Y:S02]  /*1290*/  F2I.FTZ.U32.TRUNC.NTZ R11, R10 ;  /* 0x0000000a000b7305 */ /* 0x000064000021f000 */
[----:B0-----:R-:W-:Y:S02]  /*12a0*/  HFMA2 R10, -RZ, RZ, 0, 0 ;  /* 0x00000000ff0a7431 */ /* 0x001fe400000001ff */
[----:B-1----:R-:W-:-:S04]  /*12b0*/  IMAD R17, R17, R11, RZ ;  /* 0x0000000b11117224 */ /* 0x002fc800078e02ff */
[----:B------:R-:W-:Y:S01]  /*12c0*/  IMAD.HI.U32 R11, R11, R17, R10 ;  /* 0x000000110b0b7227 */ /* 0x000fe200078e000a */
[----:B------:R-:W-:-:S05]  /*12d0*/  MOV R17, RZ ;  /* 0x000000ff00117202 */ /* 0x000fca0000000f00 */
[----:B------:R-:W-:-:S05]  /*12e0*/  IMAD.HI.U32 R11, R11, R18, RZ ;  /* 0x000000120b0b7227 */ /* 0x000fca00078e00ff */
[----:B------:R-:W-:-:S05]  /*12f0*/  IADD3 R11, PT, PT, -R11, RZ, RZ ;  /* 0x000000ff0b0b7210 */ /* 0x000fca0007ffe1ff */
[----:B------:R-:W-:-:S05]  /*1300*/  IMAD R16, R11, UR4, R18 ;  /* 0x000000040b107c24 */ /* 0x000fca000f8e0212 */
[----:B------:R-:W-:-:S13]  /*1310*/  ISETP.GE.U32.AND P0, PT, R16, UR4, PT ;  /* 0x0000000410007c0c */ /* 0x000fda000bf06070 */
[----:B------:R-:W-:-:S05]  /*1320*/  @P0 IADD3 R16, PT, PT, R16, -UR4, RZ ;  /* 0x8000000410100c10 */ /* 0x000fca000fffe0ff */
[----:B------:R-:W-:-:S13]  /*1330*/  ISETP.GE.U32.AND P0, PT, R16, UR4, PT ;  /* 0x0000000410007c0c */ /* 0x000fda000bf06070 */
[----:B------:R-:W-:Y:S02]  /*1340*/  @P0 IADD3 R16, PT, PT, R16, -UR4, RZ ;  /* 0x8000000410100c10 */ /* 0x000fe4000fffe0ff */
[----:B------:R-:W-:Y:S01]  /*1350*/  @!P1 LOP3.LUT R16, RZ, UR4, RZ, 0x33, !PT ;  /* 0x00000004ff109c12 */ /* 0x000fe2000f8e33ff */
[----:B------:R-:W-:Y:S06]  /*1360*/  BRA `(.L_x_2) ;  /* 0x0000000000087947 */ /* 0x000fec0003800000 */
.L_x_1:
[----:B------:R-:W-:-:S07]  /*1370*/  MOV R14, 0x1390 ;  /* 0x00001390000e7802 */ /* 0x000fce0000000f00 */
[----:B-----5:R-:W-:Y:S05]  /*1380*/  CALL.REL.NOINC `($__internal_0_$__cuda_sm20_rem_u64) ;  /* 0x0000014400647944 */ /* 0x020fea0003c00000 */
.L_x_2:
[----:B------:R-:W-:Y:S05]  /*1390*/  BSYNC.RECONVERGENT B0 ;  /* 0x0000000000007941 */ /* 0x000fea0003800200 */
.L_x_0:
[----:B------:R-:W-:-:S04]  /*13a0*/  LEA R58, P0, R16, R36, 0x2 ;  /* 0x00000024103a7211 */ /* 0x000fc800078010ff */
[----:B------:R-:W-:Y:S01]  /*13b0*/  LEA.HI.X R59, R16, R37, R17, 0x2, P0 ;  /* 0x00000025103b7211 */ /* 0x000fe200000f1411 */
[----:B------:R-:W-:Y:S02]  /*13c0*/  IMAD R17, R7, 0xc, RZ ;  /* 0x0000000c07117824 */ /* 0x000fe400078e02ff */
[----:B------:R-:W-:Y:S02]  /*13d0*/  IMAD.WIDE.U32 R10, R6, 0xc, R58 ;  /* 0x0000000c060a7825 */ /* 0x000fe400078e003a */
[-C--:B------:R-:W-:Y:S02]  /*13e0*/  IADD.64 R46, R46, R58.reuse ;  /* 0x0000003a2e2e7235 */ /* 0x080fe400078e0200 */
[-C--:B------:R-:W-:Y:S02]  /*13f0*/  IADD.64 R8, R8, R58.reuse ;  /* 0x0000003a08087235 */ /* 0x080fe400078e0200 */
[----:B------:R-:W-:-:S03]  /*1400*/  IADD.64 R40, R40, R58 ;  /* 0x0000003a28287235 */ /* 0x000fc600078e0200 */
[----:B------:R-:W-:Y:S01]  /*1410*/  IADD3 R11, PT, PT, R17, R11, RZ ;  /* 0x0000000b110b7210 */ /* 0x000fe20007ffe0ff */
[----:B------:R-:W-:Y:S01]  /*1420*/  IMAD R61, R7, 0x18, RZ ;  /* 0x00000018073d7824 */ /* 0x000fe200078e02ff */
[----:B------:R-:W-:Y:S02]  /*1430*/  IADD.64 R12, R12, R58 ;  /* 0x0000003a0c0c7235 */ /* 0x000fe400078e0200 */
[----:B------:R-:W-:Y:S01]  /*1440*/  IMAD.WIDE.U32 R16, R6, 0x18, R58 ;  /* 0x0000001806107825 */ /* 0x000fe200078e003a */
[----:B------:R-:W2:Y:S03]  /*1450*/  LD.E R36, desc[UR14][R46.64] ;  /* 0x0000000e2e247980 */ /* 0x000ea6000c101900 */
[----:B------:R-:W-:Y:S01]  /*1460*/  IMAD R57, R7, 0x14, RZ ;  /* 0x0000001407397824 */ /* 0x000fe200078e02ff */
[----:B------:R0:W3:Y:S01]  /*1470*/  LD.E R37, desc[UR14][R8.64] ;  /* 0x0000000e08257980 */ /* 0x0000e2000c101900 */
[----:B------:R-:W-:Y:S01]  /*1480*/  IADD3 R17, PT, PT, R61, R17, RZ ;  /* 0x000000113d117210 */ /* 0x000fe20007ffe0ff */
[----:B------:R-:W-:-:S02]  /*1490*/  IMAD R73, R7, 0x1c, RZ ;  /* 0x0000001c07497824 */ /* 0x000fc400078e02ff */
[----:B------:R1:W4:Y:S01]  /*14a0*/  LD.E R38, desc[UR14][R40.64] ;  /* 0x0000000e28267980 */ /* 0x000322000c101900 */
[----:B------:R-:W-:-:S03]  /*14b0*/  IMAD.WIDE.U32 R18, R6, 0x14, R58 ;  /* 0x0000001406127825 */ /* 0x000fc600078e003a */
[----:B------:R1:W2:Y:S01]  /*14c0*/  LD.E R39, desc[UR14][R12.64] ;  /* 0x0000000e0c277980 */ /* 0x0002a2000c101900 */
[----:B------:R-:W-:Y:S01]  /*14d0*/  IMAD R77, R7, 0x28, RZ ;  /* 0x00000028074d7824 */ /* 0x000fe200078e02ff */
[----:B------:R-:W-:Y:S01]  /*14e0*/  IADD3 R19, PT, PT, R57, R19, RZ ;  /* 0x0000001339137210 */ /* 0x000fe20007ffe0ff */
[----:B0-----:R-:W-:-:S04]  /*14f0*/  IMAD.WIDE.U32 R8, R6, 0x1c, R58 ;  /* 0x0000001c06087825 */ /* 0x001fc800078e003a */
[----:B------:R-:W-:Y:S01]  /*1500*/  IMAD R75, R7, 0x24, RZ ;  /* 0x00000024074b7824 */ /* 0x000fe200078e02ff */
[----:B------:R-:W-:Y:S01]  /*1510*/  IADD3 R9, PT, PT, R73, R9, RZ ;  /* 0x0000000949097210 */ /* 0x000fe20007ffe0ff */
[--C-:B------:R-:W-:Y:S01]  /*1520*/  IMAD.WIDE.U32 R46, R6, 0x28, R58.reuse ;  /* 0x00000028062e7825 */ /* 0x100fe200078e003a */
[----:B-----5:R-:W-:Y:S01]  /*1530*/  IADD3 R14, PT, PT, R84, R71, RZ ;  /* 0x00000047540e7210 */ /* 0x020fe20007ffe0ff */
[----:B------:R0:W2:Y:S02]  /*1540*/  LD.E R40, desc[UR14][R58.64] ;  /* 0x0000000e3a287980 */ /* 0x0000a4000c101900 */
[----:B-1----:R-:W-:Y:S01]  /*1550*/  IMAD R41, R7, 0x2c, RZ ;  /* 0x0000002c07297824 */ /* 0x002fe200078e02ff */
[----:B------:R-:W-:Y:S01]  /*1560*/  IADD3 R47, PT, PT, R77, R47, RZ ;  /* 0x0000002f4d2f7210 */ /* 0x000fe20007ffe0ff */
[C-C-:B------:R-:W-:Y:S01]  /*1570*/  IMAD.WIDE.U32 R82, R6.reuse, 0x2c, R58.reuse ;  /* 0x0000002c06527825 */ /* 0x140fe200078e003a */
[----:B------:R-:W2:Y:S03]  /*1580*/  LD.E R8, desc[UR14][R8.64] ;  /* 0x0000000e08087980 */ /* 0x000ea6000c101900 */
[----:B------:R-:W-:Y:S01]  /*1590*/  IMAD R61, R7, 0x34, RZ ;  /* 0x00000034073d7824 */ /* 0x000fe200078e02ff */
[----:B------:R-:W-:Y:S01]  /*15a0*/  IADD3 R83, PT, PT, R41, R83, RZ ;  /* 0x0000005329537210 */ /* 0x000fe20007ffe0ff */
[----:B------:R-:W-:-:S04]  /*15b0*/  IMAD.WIDE.U32 R78, R6, 0x34, R58 ;  /* 0x00000034064e7825 */ /* 0x000fc800078e003a */
[----:B------:R-:W-:Y:S01]  /*15c0*/  IMAD.WIDE.U32 R12, R6, 0x24, R58 ;  /* 0x00000024060c7825 */ /* 0x000fe200078e003a */
[----:B------:R-:W-:-:S03]  /*15d0*/  IADD3 R79, PT, PT, R61, R79, RZ ;  /* 0x0000004f3d4f7210 */ /* 0x000fc60007ffe0ff */
[----:B------:R-:W-:Y:S02]  /*15e0*/  IMAD R57, R7, 0x30, RZ ;  /* 0x0000003007397824 */ /* 0x000fe400078e02ff */
[----:B------:R-:W-:-:S04]  /*15f0*/  IMAD.WIDE.U32 R80, R6, 0x30, R58 ;  /* 0x0000003006507825 */ /* 0x000fc800078e003a */
[--C-:B------:R-:W-:Y:S01]  /*1600*/  IMAD.WIDE.U32 R72, R6, 0x3c, R58.reuse ;  /* 0x0000003c06487825 */ /* 0x100fe200078e003a */
[----:B------:R-:W-:Y:S01]  /*1610*/  ISETP.GE.U32.AND P0, PT, R14, 0x7f000001, PT ;  /* 0x7f0000010e00780c */ /* 0x000fe20003f06070 */
[----:B------:R-:W-:Y:S02]  /*1620*/  IADD3 R81, PT, PT, R57, R81, RZ ;  /* 0x0000005139517210 */ /* 0x000fe40007ffe0ff */
[----:B------:R-:W-:Y:S01]  /*1630*/  IADD3 R13, PT, PT, R75, R13, RZ ;  /* 0x0000000d4b0d7210 */ /* 0x000fe20007ffe0ff */
[----:B------:R-:W-:-:S04]  /*1640*/  IMAD.WIDE.U32 R76, R6, 0x38, R58 ;  /* 0x00000038064c7825 */ /* 0x000fc800078e003a */
[C---:B------:R-:W-:Y:S01]  /*1650*/  IMAD R41, R7.reuse, 0x38, RZ ;  /* 0x0000003807297824 */ /* 0x040fe200078e02ff */
[----:B------:R-:W2:Y:S01]  /*1660*/  LD.E R42, desc[UR14][R12.64] ;  /* 0x0000000e0c2a7980 */ /* 0x000ea2000c101900 */
[----:B------:R-:W-:Y:S02]  /*1670*/  IMAD R61, R7, 0x3c, RZ ;  /* 0x0000003c073d7824 */ /* 0x000fe400078e02ff */
[----:B------:R-:W1:Y:S02]  /*1680*/  LDC.64 R6, c[0x0][0x380] ;  /* 0x0000e000ff067b82 */ /* 0x000e640000000a00 */
[----:B-1----:R-:W2:Y:S01]  /*1690*/  LDG.E R66, desc[UR14][R6.64] ;  /* 0x0000000e06427981 */ /* 0x002ea2000c1e1900 */
[----:B------:R-:W-:Y:S02]  /*16a0*/  @P0 IADD3 R14, PT, PT, R14, -0x7f000001, RZ ;  /* 0x80ffffff0e0e0810 */ /* 0x000fe40007ffe0ff */
[----:B------:R-:W-:Y:S02]  /*16b0*/  IADD3 R77, PT, PT, R41, R77, RZ ;  /* 0x0000004d294d7210 */ /* 0x000fe40007ffe0ff */
[----:B------:R-:W-:Y:S01]  /*16c0*/  IADD3 R73, PT, PT, R61, R73, RZ ;  /* 0x000000493d497210 */ /* 0x000fe20007ffe0ff */
[----:B------:R1:W3:Y:S01]  /*16d0*/  LD.E R41, desc[UR14][R10.64] ;  /* 0x0000000e0a297980 */ /* 0x0002e2000c101900 */
[----:B------:R-:W-:-:S03]  /*16e0*/  IADD3 R57, PT, PT, R69, R14, RZ ;  /* 0x0000000e45397210 */ /* 0x000fc60007ffe0ff */
[----:B------:R-:W3:Y:S02]  /*16f0*/  LD.E R13, desc[UR14][R76.64] ;  /* 0x0000000e4c0d7980 */ /* 0x000ee4000c101900 */
[C---:B------:R-:W-:Y:S02]  /*1700*/  ISETP.GE.U32.AND P0, PT, R57.reuse, 0x7f000001, PT ;  /* 0x7f0000013900780c */ /* 0x040fe40003f06070 */
[----:B------:R-:W3:Y:S04]  /*1710*/  LD.E R12, desc[UR14][R78.64] ;  /* 0x0000000e4e0c7980 */ /* 0x000ee8000c101900 */
[----:B------:R-:W3:Y:S07]  /*1720*/  LDL R76, [R1+0x114] ;  /* 0x00011400014c7983 */ /* 0x000eee0000100800 */
[----:B------:R-:W-:-:S04]  /*1730*/  @P0 IADD3 R57, PT, PT, R57, -0x7f000001, RZ ;  /* 0x80ffffff39390810 */ /* 0x000fc80007ffe0ff */
[----:B------:R-:W-:-:S05]  /*1740*/  IADD3 R57, PT, PT, R68, R57, RZ ;  /* 0x0000003944397210 */ /* 0x000fca0007ffe0ff */
[----:B------:R-:W-:-:S13]  /*1750*/  ISETP.GE.U32.AND P0, PT, R57, 0x7f000001, PT ;  /* 0x7f0000013900780c */ /* 0x000fda0003f06070 */
[----:B------:R-:W-:-:S05]  /*1760*/  @P0 IADD3 R57, PT, PT, R57, -0x7f000001, RZ ;  /* 0x80ffffff39390810 */ /* 0x000fca0007ffe0ff */
[CC--:B--2---:R-:W-:Y:S01]  /*1770*/  ISETP.GE.U32.AND P0, PT, R57.reuse, R66.reuse, PT ;  /* 0x000000423900720c */ /* 0x0c4fe20003f06070 */
[----:B------:R-:W-:-:S12]  /*1780*/  IADD3 R6, PT, PT, R57, -R66, RZ ;  /* 0x8000004239067210 */ /* 0x000fd80007ffe0ff */
[----:B------:R-:W-:-:S05]  /*1790*/  @!P0 IADD3 R6, PT, PT, R6, 0x7f000001, RZ ;  /* 0x7f00000106068810 */ /* 0x000fca0007ffe0ff */
[----:B------:R-:W-:-:S04]  /*17a0*/  IMAD.WIDE.U32 R6, R57, R6, RZ ;  /* 0x0000000639067225 */ /* 0x000fc800078e00ff */
[----:B0-----:R-:W-:-:S04]  /*17b0*/  IMAD R59, R6, 0x7effffff, RZ ;  /* 0x7effffff063b7824 */ /* 0x001fc800078e02ff */
[----:B------:R-:W-:Y:S02]  /*17c0*/  IMAD.HI.U32 R14, R59, 0x7f000001, R6 ;  /* 0x7f0000013b0e7827 */ /* 0x000fe400078e0006 */
[----:B------:R-:W2:Y:S03]  /*17d0*/  LDL.64 R58, [R1+0x100] ;  /* 0x00010000013a7983 */ /* 0x000ea60000100a00 */
[C---:B------:R-:W-:Y:S01]  /*17e0*/  ISETP.GE.U32.AND P0, PT, R14.reuse, 0x7f000001, PT ;  /* 0x7f0000010e00780c */ /* 0x040fe20003f06070 */
[----:B------:R0:W3:Y:S04]  /*17f0*/  LD.E R6, desc[UR14][R18.64] ;  /* 0x0000000e12067980 */ /* 0x0000e8000c101900 */
[----:B------:R-:W3:Y:S04]  /*1800*/  LD.E R7, desc[UR14][R16.64] ;  /* 0x0000000e10077980 */ /* 0x000ee8000c101900 */
[----:B--2---:R-:W1:Y:S04]  /*1810*/  LD.E R61, desc[UR14][R58.64] ;  /* 0x0000000e3a3d7980 */ /* 0x004e68000c101900 */
[----:B------:R-:W-:Y:S01]  /*1820*/  @P0 IADD3 R14, PT, PT, R14, -0x7f000001, RZ ;  /* 0x80ffffff0e0e0810 */ /* 0x000fe20007ffe0ff */
[----:B------:R-:W0:Y:S04]  /*1830*/  LD.E R19, desc[UR14][R58.64+0xc] ;  /* 0x00000c0e3a137980 */ /* 0x000e28000c101900 */
[----:B------:R-:W2:Y:S01]  /*1840*/  LDL.64 R16, [R1+0xa0] ;  /* 0x0000a00001107983 */ /* 0x000ea20000100a00 */
[----:B-1----:R-:W-:-:S04]  /*1850*/  IMAD.WIDE.U32 R10, R61, R14, RZ ;  /* 0x0000000e3d0a7225 */ /* 0x002fc800078e00ff */
[----:B------:R-:W-:-:S04]  /*1860*/  IMAD R75, R10, 0x7effffff, RZ ;  /* 0x7effffff0a4b7824 */ /* 0x000fc800078e02ff */
[----:B------:R-:W-:Y:S01]  /*1870*/  IMAD.HI.U32 R75, R75, 0x7f000001, R10 ;  /* 0x7f0000014b4b7827 */ /* 0x000fe200078e000a */
[----:B--2---:R-:W2:Y:S04]  /*1880*/  LD.E R54, desc[UR14][R16.64+0x4] ;  /* 0x0000040e10367980 */ /* 0x004ea8000c101900 */
[----:B------:R-:W2:Y:S01]  /*1890*/  LD.E R11, desc[UR14][R58.64+0x4] ;  /* 0x0000040e3a0b7980 */ /* 0x000ea2000c101900 */
[----:B0-----:R-:W-:-:S03]  /*18a0*/  IMAD.WIDE.U32 R18, R19, R14, RZ ;  /* 0x0000000e13127225 */ /* 0x001fc600078e00ff */
[----:B------:R-:W3:Y:S04]  /*18b0*/  LD.E R61, desc[UR14][R16.64+0x14] ;  /* 0x0000140e103d7980 */ /* 0x000ee8000c101900 */
[----:B------:R-:W3:Y:S04]  /*18c0*/  LD.E R52, desc[UR14][R16.64+0x18] ;  /* 0x0000180e10347980 */ /* 0x000ee8000c101900 */
[----:B------:R-:W3:Y:S01]  /*18d0*/  LD.E R62, desc[UR14][R16.64+0x1c] ;  /* 0x00001c0e103e7980 */ /* 0x000ee2000c101900 */
[----:B--2---:R-:W-:-:S04]  /*18e0*/  IMAD.WIDE.U32 R10, R11, R14, RZ ;  /* 0x0000000e0b0a7225 */ /* 0x004fc800078e00ff */
[----:B------:R-:W-:-:S04]  /*18f0*/  IMAD R85, R10, 0x7effffff, RZ ;  /* 0x7effffff0a557824 */ /* 0x000fc800078e02ff */
[----:B------:R-:W-:Y:S02]  /*1900*/  IMAD.HI.U32 R85, R85, 0x7f000001, R10 ;  /* 0x7f00000155557827 */ /* 0x000fe400078e000a */
[----:B------:R0:W2:Y:S02]  /*1910*/  LD.E R11, desc[UR14][R58.64+0x8] ;  /* 0x0000080e3a0b7980 */ /* 0x0000a4000c101900 */
[----:B0-----:R-:W-:Y:S02]  /*1920*/  IMAD R59, R18, 0x7effffff, RZ ;  /* 0x7effffff123b7824 */ /* 0x001fe400078e02ff */
[----:B------:R-:W3:Y:S02]  /*1930*/  LD.E R58, desc[UR14][R16.64] ;  /* 0x0000000e103a7980 */ /* 0x000ee4000c101900 */
[----:B------:R-:W-:Y:S02]  /*1940*/  IMAD.HI.U32 R87, R59, 0x7f000001, R18 ;  /* 0x7f0000013b577827 */ /* 0x000fe400078e0012 */
[----:B------:R-:W3:Y:S04]  /*1950*/  LDL R18, [R1+0x110] ;  /* 0x0001100001127983 */ /* 0x000ee80000100800 */
[----:B------:R-:W4:Y:S01]  /*1960*/  LD.E R59, desc[UR14][R16.64+0x10] ;  /* 0x0000100e103b7980 */ /* 0x000f22000c101900 */
[----:B------:R-:W-:-:S13]  /*1970*/  ISETP.GE.U32.AND P0, PT, R75, 0x7f000001, PT ;  /* 0x7f0000014b00780c */ /* 0x000fda0003f06070 */
[----:B------:R-:W-:Y:S01]  /*1980*/  @P0 IADD3 R75, PT, PT, R75, -0x7f000001, RZ ;  /* 0x80ffffff4b4b0810 */ /* 0x000fe20007ffe0ff */
[----:B--2---:R-:W-:Y:S02]  /*1990*/  IMAD.WIDE.U32 R10, R11, R14, RZ ;  /* 0x0000000e0b0a7225 */ /* 0x004fe400078e00ff */
[----:B------:R3:W2:Y:S02]  /*19a0*/  LD.E R14, desc[UR14][R72.64] ;  /* 0x0000000e480e7980 */ /* 0x0006a4000c101900 */
[----:B------:R-:W-:-:S04]  /*19b0*/  IMAD R9, R10, 0x7effffff, RZ ;  /* 0x7effffff0a097824 */ /* 0x000fc800078e02ff */
[----:B------:R-:W-:Y:S02]  /*19c0*/  IMAD.HI.U32 R86, R9, 0x7f000001, R10 ;  /* 0x7f00000109567827 */ /* 0x000fe400078e000a */
[----:B------:R-:W2:Y:S04]  /*19d0*/  LD.E R9, desc[UR14][R46.64] ;  /* 0x0000000e2e097980 */ /* 0x000ea8000c101900 */
[----:B------:R-:W2:Y:S01]  /*19e0*/  LDL R73, [R1+0x118] ;  /* 0x0001180001497983 */ /* 0x000ea20000100800 */
[----:B---3--:R-:W-:-:S03]  /*19f0*/  IADD3 R72, PT, PT, R75, R18, RZ ;  /* 0x000000124b487210 */ /* 0x008fc60007ffe0ff */
[----:B------:R-:W3:Y:S04]  /*1a00*/  LDL.64 R18, [R1+0x100] ;  /* 0x0001000001127983 */ /* 0x000ee80000100a00 */
[----:B------:R-:W3:Y:S04]  /*1a10*/  LD.E R47, desc[UR14][R16.64+0x8] ;  /* 0x0000080e102f7980 */ /* 0x000ee8000c101900 */
[----:B------:R0:W3:Y:S04]  /*1a20*/  LD.E R46, desc[UR14][R16.64+0xc] ;  /* 0x00000c0e102e7980 */ /* 0x0000e8000c101900 */
[----:B------:R1:W3:Y:S04]  /*1a30*/  LD.E R10, desc[UR14][R82.64] ;  /* 0x0000000e520a7980 */ /* 0x0002e8000c101900 */
[----:B------:R0:W3:Y:S04]  /*1a40*/  LD.E R11, desc[UR14][R80.64] ;  /* 0x0000000e500b7980 */ /* 0x0000e8000c101900 */
[----:B------:R-:W3:Y:S01]  /*1a50*/  LDL R16, [R1+0x11c] ;  /* 0x00011c0001107983 */ /* 0x000ee20000100800 */
[----:B------:R-:W-:-:S03]  /*1a60*/  ISETP.GE.U32.AND P0, PT, R72, 0x7f000001, PT ;  /* 0x7f0000014800780c */ /* 0x000fc60003f06070 */
[----:B------:R0:W-:Y:S10]  /*1a70*/  STL [R1+0x110], R72 ;  /* 0x0001104801007387 */ /* 0x0001f40000100800 */
[----:B0-----:R-:W-:Y:S01]  /*1a80*/  @P0 IADD3 R72, PT, PT, R72, -0x7f000001, RZ ;  /* 0x80ffffff48480810 */ /* 0x001fe20007ffe0ff */
[----:B------:R-:W-:-:S13]  /*1a90*/  ISETP.GE.U32.AND P0, PT, R85, 0x7f000001, PT ;  /* 0x7f0000015500780c */ /* 0x000fda0003f06070 */
[----:B------:R-:W-:-:S04]  /*1aa0*/  @P0 IADD3 R85, PT, PT, R85, -0x7f000001, RZ ;  /* 0x80ffffff55550810 */ /* 0x000fc80007ffe0ff */
[----:B------:R-:W-:-:S05]  /*1ab0*/  IADD3 R76, PT, PT, R85, R76, RZ ;  /* 0x0000004c554c7210 */ /* 0x000fca0007ffe0ff */
[----:B------:R-:W-:Y:S01]  /*1ac0*/  ISETP.GE.U32.AND P0, PT, R76, 0x7f000001, PT ;  /* 0x7f0000014c00780c */ /* 0x000fe20003f06070 */
[----:B------:R0:W-:-:S12]  /*1ad0*/  STL [R1+0x114], R76 ;  /* 0x0001144c01007387 */ /* 0x0001d80000100800 */
[----:B0-----:R-:W-:Y:S01]  /*1ae0*/  @P0 IADD3 R76, PT, PT, R76, -0x7f000001, RZ ;  /* 0x80ffffff4c4c0810 */ /* 0x001fe20007ffe0ff */
[----:B------:R-:W-:-:S13]  /*1af0*/  ISETP.GE.U32.AND P0, PT, R86, 0x7f000001, PT ;  /* 0x7f0000015600780c */ /* 0x000fda0003f06070 */
[----:B------:R-:W-:Y:S01]  /*1b00*/  @P0 IADD3 R86, PT, PT, R86, -0x7f000001, RZ ;  /* 0x80ffffff56560810 */ /* 0x000fe20007ffe0ff */
[----:B------:R-:W-:-:S13]  /*1b10*/  ISETP.GE.U32.AND P0, PT, R87, 0x7f000001, PT ;  /* 0x7f0000015700780c */ /* 0x000fda0003f06070 */
[----:B------:R-:W-:Y:S01]  /*1b20*/  @P0 IADD3 R87, PT, PT, R87, -0x7f000001, RZ ;  /* 0x80ffffff57570810 */ /* 0x000fe20007ffe0ff */
[----:B------:R-:W-:Y:S04]  /*1b30*/  STL [R1+0x110], R72 ;  /* 0x0001104801007387 */ /* 0x000fe80000100800 */
[----:B------:R-:W-:Y:S01]  /*1b40*/  STL [R1+0x114], R76 ;  /* 0x0001144c01007387 */ /* 0x000fe20000100800 */
[----:B--2---:R-:W-:Y:S02]  /*1b50*/  IADD3 R86, PT, PT, R86, R73, RZ ;  /* 0x0000004956567210 */ /* 0x004fe40007ffe0ff */
[----:B---3--:R-:W-:Y:S02]  /*1b60*/  IADD3 R78, PT, PT, R87, R16, RZ ;  /* 0x00000010574e7210 */ /* 0x008fe40007ffe0ff */
[----:B------:R-:W-:-:S05]  /*1b70*/  IADD3 R16, PT, PT, R56, R64, RZ ;  /* 0x0000004038107210 */ /* 0x000fca0007ffe0ff */
[----:B------:R-:W-:Y:S01]  /*1b80*/  ISETP.GE.U32.AND P0, PT, R16, 0x7f000001, PT ;  /* 0x7f0000011000780c */ /* 0x000fe20003f06070 */
[----:B------:R-:W-:-:S12]  /*1b90*/  ISETP.GE.U32.AND P1, PT, R78, 0x7f000001, PT ;  /* 0x7f0000014e00780c */ /* 0x000fd80003f26070 */
[----:B------:R-:W-:Y:S01]  /*1ba0*/  @P0 IADD3 R16, PT, PT, R16, -0x7f000001, RZ ;  /* 0x80ffffff10100810 */ /* 0x000fe20007ffe0ff */
[----:B------:R-:W-:-:S04]  /*1bb0*/  ISETP.GE.U32.AND P0, PT, R86, 0x7f000001, PT ;  /* 0x7f0000015600780c */ /* 0x000fc80003f06070 */
[----:B------:R-:W-:Y:S01]  /*1bc0*/  ISETP.GE.U32.AND P2, PT, R16, R51, PT ;  /* 0x000000331000720c */ /* 0x000fe20003f46070 */
[----:B------:R-:W-:Y:S01]  /*1bd0*/  IADD3 R17, PT, PT, -R51, R16, RZ ;  /* 0x0000001033117210 */ /* 0x000fe20007ffe1ff */
[----:B------:R0:W-:Y:S04]  /*1be0*/  STL [R1+0x118], R86 ;  /* 0x0001185601007387 */ /* 0x0001e80000100800 */
[----:B------:R2:W-:Y:S03]  /*1bf0*/  STL [R1+0x11c], R78 ;  /* 0x00011c4e01007387 */ /* 0x0005e60000100800 */
[----:B0-----:R-:W-:-:S04]  /*1c00*/  @P0 IADD3 R86, PT, PT, R86, -0x7f000001, RZ ;  /* 0x80ffffff56560810 */ /* 0x001fc80007ffe0ff */
[----:B------:R-:W-:Y:S02]  /*1c10*/  @!P2 IADD3 R17, PT, PT, R17, 0x7f000001, RZ ;  /* 0x7f0000011111a810 */ /* 0x000fe40007ffe0ff */
[----:B--2---:R-:W-:Y:S01]  /*1c20*/  @P1 IADD3 R78, PT, PT, R78, -0x7f000001, RZ ;  /* 0x80ffffff4e4e1810 */ /* 0x004fe20007ffe0ff */
[----:B------:R-:W-:Y:S02]  /*1c30*/  STL [R1+0x118], R86 ;  /* 0x0001185601007387 */ /* 0x000fe40000100800 */
[----:B------:R-:W-:Y:S02]  /*1c40*/  IMAD.WIDE.U32 R16, R84, R17, RZ ;  /* 0x0000001154107225 */ /* 0x000fe400078e00ff */
[----:B------:R0:W-:Y:S02]  /*1c50*/  STL [R1+0x11c], R78 ;  /* 0x00011c4e01007387 */ /* 0x0001e40000100800 */
[----:B------:R-:W-:Y:S02]  /*1c60*/  IMAD R73, R16, 0x7effffff, RZ ;  /* 0x7effffff10497824 */ /* 0x000fe400078e02ff */
[----:B------:R-:W2:Y:S02]  /*1c70*/  LD.E R72, desc[UR14][R18.64+0x10] ;  /* 0x0000100e12487980 */ /* 0x000ea4000c101900 */
[----:B------:R-:W-:-:S02]  /*1c80*/  IMAD.HI.U32 R76, R73, 0x7f000001, R16 ;  /* 0x7f000001494c7827 */ /* 0x000fc400078e0010 */
[----:B------:R-:W3:Y:S03]  /*1c90*/  LD.E R73, desc[UR14][R18.64+0x14] ;  /* 0x0000140e12497980 */ /* 0x000ee6000c101900 */
[C---:B------:R-:W-:Y:S01]  /*1ca0*/  ISETP.GE.U32.AND P0, PT, R76.reuse, 0x7f000001, PT ;  /* 0x7f0000014c00780c */ /* 0x040fe20003f06070 */
[----:B0-----:R-:W3:Y:S04]  /*1cb0*/  LDL R78, [R1+0x110] ;  /* 0x00011000014e7983 */ /* 0x001ee80000100800 */
[----:B------:R-:W1:Y:S08]  /*1cc0*/  LDL R82, [R1+0x11c] ;  /* 0x00011c0001527983 */ /* 0x000e700000100800 */
[----:B------:R-:W-:-:S05]  /*1cd0*/  @P0 IADD3 R76, PT, PT, R76, -0x7f000001, RZ ;  /* 0x80ffffff4c4c0810 */ /* 0x000fca0007ffe0ff */
[----:B--2---:R-:W-:-:S04]  /*1ce0*/  IMAD.WIDE.U32 R16, R72, R76, RZ ;  /* 0x0000004c48107225 */ /* 0x004fc800078e00ff */
[----:B------:R-:W-:-:S04]  /*1cf0*/  IMAD R75, R16, 0x7effffff, RZ ;  /* 0x7effffff104b7824 */ /* 0x000fc800078e02ff */
[----:B------:R-:W-:-:S04]  /*1d00*/  IMAD.HI.U32 R75, R75, 0x7f000001, R16 ;  /* 0x7f0000014b4b7827 */ /* 0x000fc800078e0010 */
[----:B---3--:R-:W-:-:S04]  /*1d10*/  IMAD.WIDE.U32 R16, R73, R76, RZ ;  /* 0x0000004c49107225 */ /* 0x008fc800078e00ff */
[----:B------:R-:W-:-:S04]  /*1d20*/  IMAD R73, R16, 0x7effffff, RZ ;  /* 0x7effffff10497824 */ /* 0x000fc800078e02ff */
[----:B------:R-:W-:Y:S02]  /*1d30*/  IMAD.HI.U32 R72, R73, 0x7f000001, R16 ;  /* 0x7f00000149487827 */ /* 0x000fe400078e0010 */
[----:B------:R-:W2:Y:S04]  /*1d40*/  LD.E R17, desc[UR14][R18.64+0x18] ;  /* 0x0000180e12117980 */ /* 0x000ea8000c101900 */
[----:B------:R-:W3:Y:S04]  /*1d50*/  LD.E R73, desc[UR14][R18.64+0x1c] ;  /* 0x00001c0e12497980 */ /* 0x000ee8000c101900 */
[----:B------:R-:W4:Y:S01]  /*1d60*/  LDL.64 R18, [R1+0x100] ;  /* 0x0001000001127983 */ /* 0x000f220000100a00 */
[----:B------:R-:W-:-:S13]  /*1d70*/  ISETP.GE.U32.AND P0, PT, R75, 0x7f000001, PT ;  /* 0x7f0000014b00780c */ /* 0x000fda0003f06070 */
[----:B------:R-:W-:Y:S01]  /*1d80*/  @P0 IADD3 R75, PT, PT, R75, -0x7f000001, RZ ;  /* 0x80ffffff4b4b0810 */ /* 0x000fe20007ffe0ff */
[----:B--2---:R-:W-:-:S04]  /*1d90*/  IMAD.WIDE.U32 R16, R17, R76, RZ ;  /* 0x0000004c11107225 */ /* 0x004fc800078e00ff */
[----:B------:R-:W-:-:S04]  /*1da0*/  IMAD R77, R16, 0x7effffff, RZ ;  /* 0x7effffff104d7824 */ /* 0x000fc800078e02ff */
[----:B------:R-:W-:-:S04]  /*1db0*/  IMAD.HI.U32 R77, R77, 0x7f000001, R16 ;  /* 0x7f0000014d4d7827 */ /* 0x000fc800078e0010 */
[----:B---3--:R-:W-:-:S04]  /*1dc0*/  IMAD.WIDE.U32 R16, R73, R76, RZ ;  /* 0x0000004c49107225 */ /* 0x008fc800078e00ff */
[----:B------:R-:W-:-:S04]  /*1dd0*/  IMAD R73, R16, 0x7effffff, RZ ;  /* 0x7effffff10497824 */ /* 0x000fc800078e02ff */
[----:B------:R-:W-:Y:S02]  /*1de0*/  IMAD.HI.U32 R17, R73, 0x7f000001, R16 ;  /* 0x7f00000149117827 */ /* 0x000fe400078e0010 */
[----:B------:R-:W2:Y:S04]  /*1df0*/  LDL R73, [R1+0x114] ;  /* 0x0001140001497983 */ /* 0x000ea80000100800 */
[----:B------:R-:W3:Y:S01]  /*1e00*/  LDL R16, [R1+0x118] ;  /* 0x0001180001107983 */ /* 0x000ee20000100800 */
[----:B------:R-:W-:-:S13]  /*1e10*/  ISETP.GE.U32.AND P0, PT, R72, 0x7f000001, PT ;  /* 0x7f0000014800780c */ /* 0x000fda0003f06070 */
[----:B------:R-:W-:Y:S01]  /*1e20*/  @P0 IADD3 R72, PT, PT, R72, -0x7f000001, RZ ;  /* 0x80ffffff48480810 */ /* 0x000fe20007ffe0ff */
[----:B------:R-:W-:-:S13]  /*1e30*/  ISETP.GE.U32.AND P0, PT, R77, 0x7f000001, PT ;  /* 0x7f0000014d00780c */ /* 0x000fda0003f06070 */
[----:B------:R-:W-:Y:S01]  /*1e40*/  @P0 IADD3 R77, PT, PT, R77, -0x7f000001, RZ ;  /* 0x80ffffff4d4d0810 */ /* 0x000fe20007ffe0ff */
[----:B------:R-:W-:Y:S01]  /*1e50*/  ISETP.GE.U32.AND P0, PT, R17, 0x7f000001, PT ;  /* 0x7f0000011100780c */ /* 0x000fe20003f06070 */
[----:B------:R-:W-:-:S12]  /*1e60*/  IADD3 R76, PT, PT, R75, R78, RZ ;  /* 0x0000004e4b4c7210 */ /* 0x000fd80007ffe0ff */
[----:B------:R-:W-:-:S04]  /*1e70*/  @P0 IADD3 R17, PT, PT, R17, -0x7f000001, RZ ;  /* 0x80ffffff11110810 */ /* 0x000fc80007ffe0ff */
[----:B-1----:R-:W-:Y:S01]  /*1e80*/  IADD3 R82, PT, PT, R17, R82, RZ ;  /* 0x0000005211527210 */ /* 0x002fe20007ffe0ff */
[----:B------:R-:W-:-:S04]  /*1e90*/  ISETP.GE.U32.AND P0, PT, R76, 0x7f000001, PT ;  /* 0x7f0000014c00780c */ /* 0x000fc80003f06070 */
[----:B------:R-:W-:Y:S01]  /*1ea0*/  ISETP.GE.U32.AND P3, PT, R82, 0x7f000001, PT ;  /* 0x7f0000015200780c */ /* 0x000fe20003f66070 */
[----:B------:R0:W-:Y:S04]  /*1eb0*/  STL [R1+0x110], R76 ;  /* 0x0001104c01007387 */ /* 0x0001e80000100800 */
[----:B------:R1:W-:Y:S04]  /*1ec0*/  STL [R1+0x11c], R82 ;  /* 0x00011c5201007387 */ /* 0x0003e80000100800 */
[----:B0-----:R-:W-:-:S04]  /*1ed0*/  @P0 IADD3 R76, PT, PT, R76, -0x7f000001, RZ ;  /* 0x80ffffff4c4c0810 */ /* 0x001fc80007ffe0ff */
[----:B-1----:R-:W-:Y:S01]  /*1ee0*/  @P3 IADD3 R82, PT, PT, R82, -0x7f000001, RZ ;  /* 0x80ffffff52523810 */ /* 0x002fe20007ffe0ff */
[----:B------:R-:W-:Y:S04]  /*1ef0*/  STL [R1+0x110], R76 ;  /* 0x0001104c01007387 */ /* 0x000fe80000100800 */
[----:B------:R-:W-:Y:S04]  /*1f00*/  STL [R1+0x11c], R82 ;  /* 0x00011c5201007387 */ /* 0x000fe80000100800 */
[----:B------:R-:W4:Y:S01]  /*1f10*/  LDL R79, [R1+0x110] ;  /* 0x00011000014f7983 */ /* 0x000f220000100800 */
[----:B--2---:R-:W-:-:S02]  /*1f20*/  IADD3 R78, PT, PT, R72, R73, RZ ;  /* 0x00000049484e7210 */ /* 0x004fc40007ffe0ff */
[----:B---3--:R-:W-:-:S03]  /*1f30*/  IADD3 R80, PT, PT, R77, R16, RZ ;  /* 0x000000104d507210 */ /* 0x008fc60007ffe0ff */
[----:B------:R-:W-:Y:S02]  /*1f40*/  ISETP.GE.U32.AND P1, PT, R78, 0x7f000001, PT ;  /* 0x7f0000014e00780c */ /* 0x000fe40003f26070 */
[----:B------:R-:W-:Y:S01]  /*1f50*/  ISETP.GE.U32.AND P2, PT, R80, 0x7f000001, PT ;  /* 0x7f0000015000780c */ /* 0x000fe20003f46070 */
[----:B------:R0:W-:Y:S04]  /*1f60*/  STL [R1+0x114], R78 ;  /* 0x0001144e01007387 */ /* 0x0001e80000100800 */
[----:B------:R1:W-:Y:S06]  /*1f70*/  STL [R1+0x118], R80 ;  /* 0x0001185001007387 */ /* 0x0003ec0000100800 */
[----:B0-----:R-:W-:-:S02]  /*1f80*/  @P1 IADD3 R78, PT, PT, R78, -0x7f000001, RZ ;  /* 0x80ffffff4e4e1810 */ /* 0x001fc40007ffe0ff */
[----:B-1----:R-:W-:-:S03]  /*1f90*/  @P2 IADD3 R80, PT, PT, R80, -0x7f000001, RZ ;  /* 0x80ffffff50502810 */ /* 0x002fc60007ffe0ff */
[----:B------:R0:W-:Y:S04]  /*1fa0*/  STL [R1+0x114], R78 ;  /* 0x0001144e01007387 */ /* 0x0001e80000100800 */
[----:B------:R1:W-:Y:S04]  /*1fb0*/  STL [R1+0x118], R80 ;  /* 0x0001185001007387 */ /* 0x0003e80000100800 */
[----:B----4-:R-:W2:Y:S04]  /*1fc0*/  LD.E R72, desc[UR14][R18.64+0x20] ;  /* 0x0000200e12487980 */ /* 0x010ea8000c101900 */
[----:B------:R-:W3:Y:S04]  /*1fd0*/  LD.E R76, desc[UR14][R18.64+0x24] ;  /* 0x0000240e124c7980 */ /* 0x000ee8000c101900 */
[----:B0-----:R-:W4:Y:S04]  /*1fe0*/  LD.E R78, desc[UR14][R18.64+0x28] ;  /* 0x0000280e124e7980 */ /* 0x001f28000c101900 */
[----:B-1----:R-:W3:Y:S01]  /*1ff0*/  LD.E R80, desc[UR14][R18.64+0x2c] ;  /* 0x00002c0e12507980 */ /* 0x002ee2000c101900 */
[----:B------:R-:W-:-:S05]  /*2000*/  IADD3 R17, PT, PT, R51, R64, RZ ;  /* 0x0000004033117210 */ /* 0x000fca0007ffe0ff */
[----:B------:R-:W-:Y:S01]  /*2010*/  ISETP.GE.U32.AND P0, PT, R17, 0x7f000001, PT ;  /* 0x7f0000011100780c */ /* 0x000fe20003f06070 */
[----:B------:R-:W4:-:S12]  /*2020*/  LDL.64 R18, [R1+0x100] ;  /* 0x0001000001127983 */ /* 0x000f180000100a00 */
[----:B------:R-:W-:-:S05]  /*2030*/  @P0 IADD3 R17, PT, PT, R17, -0x7f000001, RZ ;  /* 0x80ffffff11110810 */ /* 0x000fca0007ffe0ff */
[CC--:B------:R-:W-:Y:S01]  /*2040*/  ISETP.GE.U32.AND P0, PT, R56.reuse, R17.reuse, PT ;  /* 0x000000113800720c */ /* 0x0c0fe20003f06070 */
[----:B------:R-:W-:-:S12]  /*2050*/  IADD3 R16, PT, PT, R56, -R17, RZ ;  /* 0x8000001138107210 */ /* 0x000fd80007ffe0ff */
[----:B------:R-:W-:-:S05]  /*2060*/  @!P0 IADD3 R16, PT, PT, R16, 0x7f000001, RZ ;  /* 0x7f00000110108810 */ /* 0x000fca0007ffe0ff */
[----:B------:R-:W-:-:S04]  /*2070*/  IMAD.WIDE.U32 R16, R71, R16, RZ ;  /* 0x0000001047107225 */ /* 0x000fc800078e00ff */
[----:B------:R-:W-:-:S04]  /*2080*/  IMAD R71, R16, 0x7effffff, RZ ;  /* 0x7effffff10477824 */ /* 0x000fc800078e02ff */
[----:B------:R-:W-:-:S05]  /*2090*/  IMAD.HI.U32 R73, R71, 0x7f000001, R16 ;  /* 0x7f00000147497827 */ /* 0x000fca00078e0010 */
[----:B------:R-:W-:-:S13]  /*20a0*/  ISETP.GE.U32.AND P0, PT, R73, 0x7f000001, PT ;  /* 0x7f0000014900780c */ /* 0x000fda0003f06070 */
[----:B------:R-:W-:-:S05]  /*20b0*/  @P0 IADD3 R73, PT, PT, R73, -0x7f000001, RZ ;  /* 0x80ffffff49490810 */ /* 0x000fca0007ffe0ff */
[----:B--2---:R-:W-:-:S04]  /*20c0*/  IMAD.WIDE.U32 R16, R72, R73, RZ ;  /* 0x0000004948107225 */ /* 0x004fc800078e00ff */
[----:B------:R-:W-:-:S04]  /*20d0*/  IMAD R71, R16, 0x7effffff, RZ ;  /* 0x7effffff10477824 */ /* 0x000fc800078e02ff */
[----:B------:R-:W-:-:S04]  /*20e0*/  IMAD.HI.U32 R72, R71, 0x7f000001, R16 ;  /* 0x7f00000147487827 */ /* 0x000fc800078e0010 */
[----:B---3--:R-:W-:-:S04]  /*20f0*/  IMAD.WIDE.U32 R16, R76, R73, RZ ;  /* 0x000000494c107225 */ /* 0x008fc800078e00ff */
[----:B------:R-:W-:Y:S01]  /*2100*/  IMAD R71, R16, 0x7effffff, RZ ;  /* 0x7effffff10477824 */ /* 0x000fe200078e02ff */
[----:B------:R-:W-:-:S03]  /*2110*/  ISETP.GE.U32.AND P0, PT, R72, 0x7f000001, PT ;  /* 0x7f0000014800780c */ /* 0x000fc60003f06070 */
[----:B------:R-:W-:-:S04]  /*2120*/  IMAD.HI.U32 R75, R71, 0x7f000001, R16 ;  /* 0x7f000001474b7827 */ /* 0x000fc800078e0010 */
[----:B----4-:R-:W-:Y:S02]  /*2130*/  IMAD.WIDE.U32 R16, R78, R73, RZ ;  /* 0x000000494e107225 */ /* 0x010fe400078e00ff */
[----:B------:R-:W2:Y:S02]  /*2140*/  LDL R78, [R1+0x114] ;  /* 0x00011400014e7983 */ /* 0x000ea40000100800 */
[----:B------:R-:W-:-:S04]  /*2150*/  IMAD R71, R16, 0x7effffff, RZ ;  /* 0x7effffff10477824 */ /* 0x000fc800078e02ff */
[----:B------:R-:W-:Y:S01]  /*2160*/  IMAD.HI.U32 R77, R71, 0x7f000001, R16 ;  /* 0x7f000001474d7827 */ /* 0x000fe200078e0010 */
[----:B------:R-:W-:-:S03]  /*2170*/  @P0 IADD3 R72, PT, PT, R72, -0x7f000001, RZ ;  /* 0x80ffffff48480810 */ /* 0x000fc60007ffe0ff */
[----:B------:R-:W-:-:S04]  /*2180*/  IMAD.WIDE.U32 R16, R80, R73, RZ ;  /* 0x0000004950107225 */ /* 0x000fc800078e00ff */
[----:B------:R-:W-:Y:S01]  /*2190*/  IMAD R71, R16, 0x7effffff, RZ ;  /* 0x7effffff10477824 */ /* 0x000fe200078e02ff */
[----:B------:R-:W-:Y:S02]  /*21a0*/  IADD3 R76, PT, PT, R72, R79, RZ ;  /* 0x0000004f484c7210 */ /* 0x000fe40007ffe0ff */
[----:B------:R-:W3:Y:S01]  /*21b0*/  LDL R72, [R1+0x11c] ;  /* 0x00011c0001487983 */ /* 0x000ee20000100800 */
[----:B------:R-:W-:-:S03]  /*21c0*/  IMAD.HI.U32 R17, R71, 0x7f000001, R16 ;  /* 0x7f00000147117827 */ /* 0x000fc600078e0010 */
[----:B------:R-:W4:Y:S01]  /*21d0*/  LDL R16, [R1+0x118] ;  /* 0x0001180001107983 */ /* 0x000f220000100800 */
[----:B------:R-:W-:-:S13]  /*21e0*/  ISETP.GE.U32.AND P0, PT, R75, 0x7f000001, PT ;  /* 0x7f0000014b00780c */ /* 0x000fda0003f06070 */
[----:B------:R-:W-:Y:S01]  /*21f0*/  @P0 IADD3 R75, PT, PT, R75, -0x7f000001, RZ ;  /* 0x80ffffff4b4b0810 */ /* 0x000fe20007ffe0ff */
[----:B------:R-:W-:-:S13]  /*2200*/  ISETP.GE.U32.AND P0, PT, R77, 0x7f000001, PT ;  /* 0x7f0000014d00780c */ /* 0x000fda0003f06070 */
[----:B------:R-:W-:Y:S01]  /*2210*/  @P0 IADD3 R77, PT, PT, R77, -0x7f000001, RZ ;  /* 0x80ffffff4d4d0810 */ /* 0x000fe20007ffe0ff */
[----:B------:R-:W-:Y:S01]  /*2220*/  ISETP.GE.U32.AND P0, PT, R17, 0x7f000001, PT ;  /* 0x7f0000011100780c */ /* 0x000fe20003f06070 */
[----:B------:R-:W-:-:S12]  /*2230*/  ISETP.GE.U32.AND P1, PT, R76, 0x7f000001, PT ;  /* 0x7f0000014c00780c */ /* 0x000fd80003f26070 */
[----:B------:R-:W-:Y:S01]  /*2240*/  @P0 IADD3 R17, PT, PT, R17, -0x7f000001, RZ ;  /* 0x80ffffff11110810 */ /* 0x000fe20007ffe0ff */
[----:B------:R0:W-:Y:S02]  /*2250*/  STL [R1+0x110], R76 ;  /* 0x0001104c01007387 */ /* 0x0001e40000100800 */
[----:B0-----:R-:W-:-:S05]  /*2260*/  @P1 IADD3 R76, PT, PT, R76, -0x7f000001, RZ ;  /* 0x80ffffff4c4c1810 */ /* 0x001fca0007ffe0ff */
[----:B------:R-:W-:Y:S01]  /*2270*/  STL [R1+0x110], R76 ;  /* 0x0001104c01007387 */ /* 0x000fe20000100800 */
[----:B--2---:R-:W-:-:S05]  /*2280*/  IADD3 R78, PT, PT, R75, R78, RZ ;  /* 0x0000004e4b4e7210 */ /* 0x004fca0007ffe0ff */
[----:B------:R-:W-:Y:S01]  /*2290*/  ISETP.GE.U32.AND P0, PT, R78, 0x7f000001, PT ;  /* 0x7f0000014e00780c */ /* 0x000fe20003f06070 */
[----:B---3--:R-:W-:Y:S02]  /*22a0*/  IADD3 R82, PT, PT, R17, R72, RZ ;  /* 0x0000004811527210 */ /* 0x008fe40007ffe0ff */
[----:B----4-:R-:W-:-:S03]  /*22b0*/  IADD3 R80, PT, PT, R77, R16, RZ ;  /* 0x000000104d507210 */ /* 0x010fc60007ffe0ff */
[----:B------:R-:W-:Y:S02]  /*22c0*/  ISETP.GE.U32.AND P3, PT, R82, 0x7f000001, PT ;  /* 0x7f0000015200780c */ /* 0x000fe40003f66070 */
[----:B------:R-:W-:Y:S01]  /*22d0*/  ISETP.GE.U32.AND P2, PT, R80, 0x7f000001, PT ;  /* 0x7f0000015000780c */ /* 0x000fe20003f46070 */
[----:B------:R0:W-:Y:S04]  /*22e0*/  STL [R1+0x114], R78 ;  /* 0x0001144e01007387 */ /* 0x0001e80000100800 */
[----:B------:R1:W-:Y:S04]  /*22f0*/  STL [R1+0x118], R80 ;  /* 0x0001185001007387 */ /* 0x0003e80000100800 */
[----:B------:R2:W-:Y:S01]  /*2300*/  STL [R1+0x11c], R82 ;  /* 0x00011c5201007387 */ /* 0x0005e20000100800 */
[----:B0-----:R-:W-:-:S03]  /*2310*/  @P0 IADD3 R78, PT, PT, R78, -0x7f000001, RZ ;  /* 0x80ffffff4e4e0810 */ /* 0x001fc60007ffe0ff */
[----:B-1----:R-:W-:Y:S02]  /*2320*/  @P2 IADD3 R80, PT, PT, R80, -0x7f000001, RZ ;  /* 0x80ffffff50502810 */ /* 0x002fe40007ffe0ff */
[----:B--2---:R-:W-:Y:S01]  /*2330*/  @P3 IADD3 R82, PT, PT, R82, -0x7f000001, RZ ;  /* 0x80ffffff52523810 */ /* 0x004fe20007ffe0ff */
[----:B------:R-:W-:Y:S04]  /*2340*/  STL [R1+0x114], R78 ;  /* 0x0001144e01007387 */ /* 0x000fe80000100800 */
[----:B------:R-:W-:Y:S04]  /*2350*/  STL [R1+0x118], R80 ;  /* 0x0001185001007387 */ /* 0x000fe80000100800 */
[----:B------:R0:W-:Y:S04]  /*2360*/  STL [R1+0x11c], R82 ;  /* 0x00011c5201007387 */ /* 0x0001e80000100800 */
[----:B------:R-:W2:Y:S04]  /*2370*/  LD.E R72, desc[UR14][R18.64+0x30] ;  /* 0x0000300e12487980 */ /* 0x000ea8000c101900 */
[----:B------:R-:W3:Y:S04]  /*2380*/  LD.E R73, desc[UR14][R18.64+0x34] ;  /* 0x0000340e12497980 */ /* 0x000ee8000c101900 */
[----:B------:R-:W4:Y:S04]  /*2390*/  LD.E R75, desc[UR14][R18.64+0x38] ;  /* 0x0000380e124b7980 */ /* 0x000f28000c101900 */
[----:B------:R1:W3:Y:S01]  /*23a0*/  LD.E R76, desc[UR14][R18.64+0x3c] ;  /* 0x00003c0e124c7980 */ /* 0x0002e2000c101900 */
[----:B------:R-:W-:-:S03]  /*23b0*/  IMAD.WIDE.U32 R16, R56, R64, RZ ;  /* 0x0000004038107225 */ /* 0x000fc600078e00ff */
[----:B0-----:R-:W4:Y:S01]  /*23c0*/  LDL R82, [R1+0x11c] ;  /* 0x00011c0001527983 */ /* 0x001f220000100800 */
[----:B------:R-:W-:-:S04]  /*23d0*/  IMAD R71, R16, 0x7effffff, RZ ;  /* 0x7effffff10477824 */ /* 0x000fc800078e02ff */
[----:B------:R-:W-:Y:S02]  /*23e0*/  IMAD.HI.U32 R16, R71, 0x7f000001, R16 ;  /* 0x7f00000147107827 */ /* 0x000fe400078e0010 */
[----:B------:R-:W4:Y:S03]  /*23f0*/  LDL R71, [R1+0x110] ;  /* 0x0001100001477983 */ /* 0x000f260000100800 */
[----:B------:R-:W-:-:S13]  /*2400*/  ISETP.GE.U32.AND P0, PT, R16, 0x7f000001, PT ;  /* 0x7f0000011000780c */ /* 0x000fda0003f06070 */
        /* <DEDUP_REMOVED lines=10> */
[----:B-1----:R-:W-:-:S04]  /*24b0*/  IMAD R19, R16, 0x7effffff, RZ ;  /* 0x7effffff10137824 */ /* 0x002fc800078e02ff */
[----:B------:R-:W-:-:S04]  /*24c0*/  IMAD.HI.U32 R18, R19, 0x7f000001, R16 ;  /* 0x7f00000113127827 */ /* 0x000fc800078e0010 */
[----:B---3--:R-:W-:-:S04]  /*24d0*/  IMAD.WIDE.U32 R16, R73, R69, RZ ;  /* 0x0000004549107225 */ /* 0x008fc800078e00ff */
[----:B------:R-:W-:-:S04]  /*24e0*/  IMAD R19, R16, 0x7effffff, RZ ;  /* 0x7effffff10137824 */ /* 0x000fc800078e02ff */
[----:B------:R-:W-:-:S04]  /*24f0*/  IMAD.HI.U32 R72, R19, 0x7f000001, R16 ;  /* 0x7f00000113487827 */ /* 0x000fc800078e0010 */
[----:B----4-:R-:W-:Y:S02]  /*2500*/  IMAD.WIDE.U32 R16, R75, R69, RZ ;  /* 0x000000454b107225 */ /* 0x010fe400078e00ff */
[----:B------:R-:W2:Y:S02]  /*2510*/  LDL R75, [R1+0x114] ;  /* 0x00011400014b7983 */ /* 0x000ea40000100800 */
[----:B------:R-:W-:-:S04]  /*2520*/  IMAD R73, R16, 0x7effffff, RZ ;  /* 0x7effffff10497824 */ /* 0x000fc800078e02ff */
[----:B------:R-:W-:-:S04]  /*2530*/  IMAD.HI.U32 R73, R73, 0x7f000001, R16 ;  /* 0x7f00000149497827 */ /* 0x000fc800078e0010 */
[----:B------:R-:W-:-:S04]  /*2540*/  IMAD.WIDE.U32 R16, R76, R69, RZ ;  /* 0x000000454c107225 */ /* 0x000fc800078e00ff */
[----:B------:R-:W-:-:S04]  /*2550*/  IMAD R19, R16, 0x7effffff, RZ ;  /* 0x7effffff10137824 */ /* 0x000fc800078e02ff */
[----:B------:R-:W-:Y:S02]  /*2560*/  IMAD.HI.U32 R17, R19, 0x7f000001, R16 ;  /* 0x7f00000113117827 */ /* 0x000fe400078e0010 */
[----:B------:R-:W3:Y:S01]  /*2570*/  LDL R16, [R1+0x118] ;  /* 0x0001180001107983 */ /* 0x000ee20000100800 */
[----:B------:R-:W-:-:S13]  /*2580*/  ISETP.GE.U32.AND P0, PT, R18, 0x7f000001, PT ;  /* 0x7f0000011200780c */ /* 0x000fda0003f06070 */
[----:B------:R-:W-:-:S04]  /*2590*/  @P0 IADD3 R18, PT, PT, R18, -0x7f000001, RZ ;  /* 0x80ffffff12120810 */ /* 0x000fc80007ffe0ff */
[----:B------:R-:W-:Y:S02]  /*25a0*/  IADD3 R76, PT, PT, R18, R71, RZ ;  /* 0x00000047124c7210 */ /* 0x000fe40007ffe0ff */
[----:B------:R-:W4:Y:S01]  /*25b0*/  LDL.64 R18, [R1+0x100] ;  /* 0x0001000001127983 */ /* 0x000f220000100a00 */
[----:B------:R-:W-:Y:S01]  /*25c0*/  ISETP.GE.U32.AND P0, PT, R72, 0x7f000001, PT ;  /* 0x7f0000014800780c */ /* 0x000fe20003f06070 */
[----:B------:R-:W-:-:S12]  /*25d0*/  ISETP.GE.U32.AND P1, PT, R17, 0x7f000001, PT ;  /* 0x7f0000011100780c */ /* 0x000fd80003f26070 */
[----:B------:R-:W-:Y:S01]  /*25e0*/  @P0 IADD3 R72, PT, PT, R72, -0x7f000001, RZ ;  /* 0x80ffffff48480810 */ /* 0x000fe20007ffe0ff */
[----:B------:R-:W-:Y:S01]  /*25f0*/  ISETP.GE.U32.AND P0, PT, R73, 0x7f000001, PT ;  /* 0x7f0000014900780c */ /* 0x000fe20003f06070 */
[----:B------:R-:W-:-:S04]  /*2600*/  @P1 IADD3 R17, PT, PT, R17, -0x7f000001, RZ ;  /* 0x80ffffff11111810 */ /* 0x000fc80007ffe0ff */
[----:B------:R-:W-:-:S08]  /*2610*/  IADD3 R82, PT, PT, R17, R82, RZ ;  /* 0x0000005211527210 */ /* 0x000fd00007ffe0ff */
[----:B------:R-:W-:Y:S01]  /*2620*/  @P0 IADD3 R73, PT, PT, R73, -0x7f000001, RZ ;  /* 0x80ffffff49490810 */ /* 0x000fe20007ffe0ff */
[----:B------:R-:W-:Y:S01]  /*2630*/  ISETP.GE.U32.AND P0, PT, R76, 0x7f000001, PT ;  /* 0x7f0000014c00780c */ /* 0x000fe20003f06070 */
[----:B------:R-:W-:Y:S01]  /*2640*/  ISETP.GE.U32.AND P3, PT, R82, 0x7f000001, PT ;  /* 0x7f0000015200780c */ /* 0x000fe20003f66070 */
[----:B------:R0:W-:Y:S04]  /*2650*/  STL [R1+0x110], R76 ;  /* 0x0001104c01007387 */ /* 0x0001e80000100800 */
[----:B------:R1:W-:Y:S07]  /*2660*/  STL [R1+0x11c], R82 ;  /* 0x00011c5201007387 */ /* 0x0003ee0000100800 */
[----:B0-----:R-:W-:-:S02]  /*2670*/  @P0 IADD3 R76, PT, PT, R76, -0x7f000001, RZ ;  /* 0x80ffffff4c4c0810 */ /* 0x001fc40007ffe0ff */
[----:B-1----:R-:W-:-:S03]  /*2680*/  @P3 IADD3 R82, PT, PT, R82, -0x7f000001, RZ ;  /* 0x80ffffff52523810 */ /* 0x002fc60007ffe0ff */
[----:B------:R-:W-:Y:S04]  /*2690*/  STL [R1+0x110], R76 ;  /* 0x0001104c01007387 */ /* 0x000fe80000100800 */
[----:B------:R-:W-:Y:S04]  /*26a0*/  STL [R1+0x11c], R82 ;  /* 0x00011c5201007387 */ /* 0x000fe80000100800 */
[----:B------:R-:W4:Y:S01]  /*26b0*/  LDL R71, [R1+0x110] ;  /* 0x0001100001477983 */ /* 0x000f220000100800 */
[----:B--2---:R-:W-:-:S05]  /*26c0*/  IADD3 R78, PT, PT, R72, R75, RZ ;  /* 0x0000004b484e7210 */ /* 0x004fca0007ffe0ff */
[----:B------:R-:W-:Y:S01]  /*26d0*/  ISETP.GE.U32.AND P1, PT, R78, 0x7f000001, PT ;  /* 0x7f0000014e00780c */ /* 0x000fe20003f26070 */
[----:B---3--:R-:W-:-:S05]  /*26e0*/  IADD3 R80, PT, PT, R73, R16, RZ ;  /* 0x0000001049507210 */ /* 0x008fca0007ffe0ff */
[----:B------:R-:W-:Y:S01]  /*26f0*/  ISETP.GE.U32.AND P2, PT, R80, 0x7f000001, PT ;  /* 0x7f0000015000780c */ /* 0x000fe20003f46070 */
[----:B------:R0:W-:Y:S04]  /*2700*/  STL [R1+0x114], R78 ;  /* 0x0001144e01007387 */ /* 0x0001e80000100800 */
[----:B------:R1:W-:Y:S02]  /*2710*/  STL [R1+0x118], R80 ;  /* 0x0001185001007387 */ /* 0x0003e40000100800 */
[----:B0-----:R-:W-:-:S06]  /*2720*/  @P1 IADD3 R78, PT, PT, R78, -0x7f000001, RZ ;  /* 0x80ffffff4e4e1810 */ /* 0x001fcc0007ffe0ff */
[----:B-1----:R-:W-:Y:S01]  /*2730*/  @P2 IADD3 R80, PT, PT, R80, -0x7f000001, RZ ;  /* 0x80ffffff50502810 */ /* 0x002fe20007ffe0ff */
[----:B------:R0:W-:Y:S04]  /*2740*/  STL [R1+0x114], R78 ;  /* 0x0001144e01007387 */ /* 0x0001e80000100800 */
[----:B------:R-:W-:Y:S04]  /*2750*/  STL [R1+0x118], R80 ;  /* 0x0001185001007387 */ /* 0x000fe80000100800 */
[----:B----4-:R-:W2:Y:S04]  /*2760*/  LD.E R72, desc[UR14][R18.64+0x40] ;  /* 0x0000400e12487980 */ /* 0x010ea8000c101900 */
[----:B------:R-:W3:Y:S04]  /*2770*/  LD.E R73, desc[UR14][R18.64+0x44] ;  /* 0x0000440e12497980 */ /* 0x000ee8000c101900 */
[----:B------:R-:W4:Y:S04]  /*2780*/  LD.E R75, desc[UR14][R18.64+0x48] ;  /* 0x0000480e124b7980 */ /* 0x000f28000c101900 */
[----:B------:R1:W3:Y:S01]  /*2790*/  LD.E R76, desc[UR14][R18.64+0x4c] ;  /* 0x00004c0e124c7980 */ /* 0x0002e2000c101900 */
[----:B------:R-:W-:-:S03]  /*27a0*/  IMAD.WIDE.U32 R16, R64, R51, RZ ;  /* 0x0000003340107225 */ /* 0x000fc600078e00ff */
[----:B0-----:R-:W4:Y:S01]  /*27b0*/  LDL R78, [R1+0x114] ;  /* 0x00011400014e7983 */ /* 0x001f220000100800 */
[----:B------:R-:W-:-:S04]  /*27c0*/  IMAD R69, R16, 0x7effffff, RZ ;  /* 0x7effffff10457824 */ /* 0x000fc800078e02ff */
[----:B------:R-:W-:-:S05]  /*27d0*/  IMAD.HI.U32 R69, R69, 0x7f000001, R16 ;  /* 0x7f00000145457827 */ /* 0x000fca00078e0010 */
[----:B------:R-:W-:-:S13]  /*27e0*/  ISETP.GE.U32.AND P0, PT, R69, 0x7f000001, PT ;  /* 0x7f0000014500780c */ /* 0x000fda0003f06070 */
[----:B------:R-:W-:-:S05]  /*27f0*/  @P0 IADD3 R69, PT, PT, R69, -0x7f000001, RZ ;  /* 0x80ffffff45450810 */ /* 0x000fca0007ffe0ff */
[----:B------:R-:W-:Y:S01]  /*2800*/  ISETP.GE.U32.AND P0, PT, R69, R56, PT ;  /* 0x000000384500720c */ /* 0x000fe20003f06070 */
[----:B------:R-:W-:-:S12]  /*2810*/  IADD3 R69, PT, PT, -R56, R69, RZ ;  /* 0x0000004538457210 */ /* 0x000fd80007ffe1ff */
[----:B------:R-:W-:-:S05]  /*2820*/  @!P0 IADD3 R69, PT, PT, R69, 0x7f000001, RZ ;  /* 0x7f00000145458810 */ /* 0x000fca0007ffe0ff */
[----:B------:R-:W-:-:S04]  /*2830*/  IMAD.WIDE.U32 R68, R68, R69, RZ ;  /* 0x0000004544447225 */ /* 0x000fc800078e00ff */
[----:B------:R-:W-:-:S04]  /*2840*/  IMAD R17, R68, 0x7effffff, RZ ;  /* 0x7effffff44117824 */ /* 0x000fc800078e02ff */
[----:B-1----:R-:W-:-:S05]  /*2850*/  IMAD.HI.U32 R18, R17, 0x7f000001, R68 ;  /* 0x7f00000111127827 */ /* 0x002fca00078e0044 */
[----:B------:R-:W-:-:S13]  /*2860*/  ISETP.GE.U32.AND P0, PT, R18, 0x7f000001, PT ;  /* 0x7f0000011200780c */ /* 0x000fda0003f06070 */
[----:B------:R-:W-:-:S05]  /*2870*/  @P0 IADD3 R18, PT, PT, R18, -0x7f000001, RZ ;  /* 0x80ffffff12120810 */ /* 0x000fca0007ffe0ff */
[----:B--2---:R-:W-:-:S04]  /*2880*/  IMAD.WIDE.U32 R16, R72, R18, RZ ;  /* 0x0000001248107225 */ /* 0x004fc800078e00ff */
[----:B------:R-:W-:-:S04]  /*2890*/  IMAD R19, R16, 0x7effffff, RZ ;  /* 0x7effffff10137824 */ /* 0x000fc800078e02ff */
[----:B------:R-:W-:-:S04]  /*28a0*/  IMAD.HI.U32 R68, R19, 0x7f000001, R16 ;  /* 0x7f00000113447827 */ /* 0x000fc800078e0010 */
[----:B---3--:R-:W-:-:S04]  /*28b0*/  IMAD.WIDE.U32 R16, R73, R18, RZ ;  /* 0x0000001249107225 */ /* 0x008fc800078e00ff */
[----:B------:R-:W-:-:S04]  /*28c0*/  IMAD R19, R16, 0x7effffff, RZ ;  /* 0x7effffff10137824 */ /* 0x000fc800078e02ff */
[----:B------:R-:W-:-:S04]  /*28d0*/  IMAD.HI.U32 R19, R19, 0x7f000001, R16 ;  /* 0x7f00000113137827 */ /* 0x000fc800078e0010 */
[----:B----4-:R-:W-:-:S04]  /*28e0*/  IMAD.WIDE.U32 R16, R75, R18, RZ ;  /* 0x000000124b107225 */ /* 0x010fc800078e00ff */
[----:B------:R-:W-:-:S04]  /*28f0*/  IMAD R69, R16, 0x7effffff, RZ ;  /* 0x7effffff10457824 */ /* 0x000fc800078e02ff */
[----:B------:R-:W-:-:S04]  /*2900*/  IMAD.HI.U32 R69, R69, 0x7f000001, R16 ;  /* 0x7f00000145457827 */ /* 0x000fc800078e0010 */
[----:B------:R-:W-:Y:S02]  /*2910*/  IMAD.WIDE.U32 R16, R76, R18, RZ ;  /* 0x000000124c107225 */ /* 0x000fe400078e00ff */
[----:B------:R-:W2:Y:S02]  /*2920*/  LDL R18, [R1+0x118] ;  /* 0x0001180001127983 */ /* 0x000ea40000100800 */
[----:B------:R-:W-:-:S04]  /*2930*/  IMAD R73, R16, 0x7effffff, RZ ;  /* 0x7effffff10497824 */ /* 0x000fc800078e02ff */
[----:B------:R-:W-:Y:S02]  /*2940*/  IMAD.HI.U32 R72, R73, 0x7f000001, R16 ;  /* 0x7f00000149487827 */ /* 0x000fe400078e0010 */
[----:B------:R-:W3:Y:S04]  /*2950*/  LDL R73, [R1+0x11c] ;  /* 0x00011c0001497983 */ /* 0x000ee80000100800 */
[----:B------:R-:W4:Y:S01]  /*2960*/  LDL.64 R16, [R1+0x100] ;  /* 0x0001000001107983 */ /* 0x000f220000100a00 */
[----:B------:R-:W-:Y:S01]  /*2970*/  ISETP.GE.U32.AND P0, PT, R68, 0x7f000001, PT ;  /* 0x7f0000014400780c */ /* 0x000fe20003f06070 */
[----:B------:R-:W-:Y:S01]  /*2980*/  ISETP.GE.U32.AND P1, PT, R69, 0x7f000001, PT ;  /* 0x7f0000014500780c */ /* 0x000fe20003f26070 */
[----:B------:R-:W-:-:S11]  /*2990*/  ISETP.GE.U32.AND P2, PT, R72, 0x7f000001, PT ;  /* 0x7f0000014800780c */ /* 0x000fd60003f46070 */
[----:B------:R-:W-:Y:S01]  /*29a0*/  @P0 IADD3 R68, PT, PT, R68, -0x7f000001, RZ ;  /* 0x80ffffff44440810 */ /* 0x000fe20007ffe0ff */
[----:B------:R-:W-:Y:S01]  /*29b0*/  ISETP.GE.U32.AND P0, PT, R19, 0x7f000001, PT ;  /* 0x7f0000011300780c */ /* 0x000fe20003f06070 */
[----:B------:R-:W-:Y:S02]  /*29c0*/  @P1 IADD3 R69, PT, PT, R69, -0x7f000001, RZ ;  /* 0x80ffffff45451810 */ /* 0x000fe40007ffe0ff */
[----:B------:R-:W-:Y:S02]  /*29d0*/  @P2 IADD3 R72, PT, PT, R72, -0x7f000001, RZ ;  /* 0x80ffffff48482810 */ /* 0x000fe40007ffe0ff */
[----:B------:R-:W-:-:S08]  /*29e0*/  IADD3 R76, PT, PT, R68, R71, RZ ;  /* 0x00000047444c7210 */ /* 0x000fd00007ffe0ff */
[----:B------:R-:W-:-:S04]  /*29f0*/  @P0 IADD3 R19, PT, PT, R19, -0x7f000001, RZ ;  /* 0x80ffffff13130810 */ /* 0x000fc80007ffe0ff */
[----:B------:R-:W-:Y:S01]  /*2a00*/  IADD3 R78, PT, PT, R19, R78, RZ ;  /* 0x0000004e134e7210 */ /* 0x000fe20007ffe0ff */
[----:B------:R-:W-:-:S04]  /*2a10*/  ISETP.GE.U32.AND P0, PT, R76, 0x7f000001, PT ;  /* 0x7f0000014c00780c */ /* 0x000fc80003f06070 */
[----:B------:R-:W-:Y:S01]  /*2a20*/  ISETP.GE.U32.AND P1, PT, R78, 0x7f000001, PT ;  /* 0x7f0000014e00780c */ /* 0x000fe20003f26070 */
[----:B------:R0:W-:Y:S04]  /*2a30*/  STL [R1+0x110], R76 ;  /* 0x0001104c01007387 */ /* 0x0001e80000100800 */
[----:B------:R1:W-:Y:S04]  /*2a40*/  STL [R1+0x114], R78 ;  /* 0x0001144e01007387 */ /* 0x0003e80000100800 */
[----:B0-----:R-:W-:-:S04]  /*2a50*/  @P0 IADD3 R76, PT, PT, R76, -0x7f000001, RZ ;  /* 0x80ffffff4c4c0810 */ /* 0x001fc80007ffe0ff */
[----:B-1----:R-:W-:Y:S01]  /*2a60*/  @P1 IADD3 R78, PT, PT, R78, -0x7f000001, RZ ;  /* 0x80ffffff4e4e1810 */ /* 0x002fe20007ffe0ff */
[----:B------:R0:W-:Y:S04]  /*2a70*/  STL [R1+0x110], R76 ;  /* 0x0001104c01007387 */ /* 0x0001e80000100800 */
[----:B------:R-:W-:Y:S04]  /*2a80*/  STL [R1+0x114], R78 ;  /* 0x0001144e01007387 */ /* 0x000fe80000100800 */
[----:B------:R-:W4:Y:S04]  /*2a90*/  LDL R19, [R1+0x110] ;  /* 0x0001100001137983 */ /* 0x000f280000100800 */
[----:B0-----:R-:W4:Y:S01]  /*2aa0*/  LDL R76, [R1+0x114] ;  /* 0x00011400014c7983 */ /* 0x001f220000100800 */
        /* <DEDUP_REMOVED lines=8> */
[----:B------:R-:W-:Y:S04]  /*2b30*/  STL [R1+0x118], R80 ;  /* 0x0001185001007387 */ /* 0x000fe80000100800 */
[----:B------:R-:W-:Y:S04]  /*2b40*/  STL [R1+0x11c], R82 ;  /* 0x00011c5201007387 */ /* 0x000fe80000100800 */
[----:B----4-:R-:W2:Y:S04]  /*2b50*/  LD.E R68, desc[UR14][R16.64+0x50] ;  /* 0x0000500e10447980 */ /* 0x010ea8000c101900 */
[----:B------:R-:W3:Y:S04]  /*2b60*/  LD.E R69, desc[UR14][R16.64+0x54] ;  /* 0x0000540e10457980 */ /* 0x000ee8000c101900 */
[----:B------:R-:W4:Y:S04]  /*2b70*/  LD.E R71, desc[UR14][R16.64+0x58] ;  /* 0x0000580e10477980 */ /* 0x000f28000c101900 */
[----:B------:R0:W3:Y:S01]  /*2b80*/  LD.E R72, desc[UR14][R16.64+0x5c] ;  /* 0x00005c0e10487980 */ /* 0x0000e2000c101900 */
[----:B------:R-:W-:-:S05]  /*2b90*/  IADD3 R18, PT, PT, R15, R48, RZ ;  /* 0x000000300f127210 */ /* 0x000fca0007ffe0ff */
[----:B------:R-:W-:-:S13]  /*2ba0*/  ISETP.GE.U32.AND P0, PT, R18, 0x7f000001, PT ;  /* 0x7f0000011200780c */ /* 0x000fda0003f06070 */
[----:B------:R-:W-:-:S04]  /*2bb0*/  @P0 IADD3 R18, PT, PT, R18, -0x7f000001, RZ ;  /* 0x80ffffff12120810 */ /* 0x000fc80007ffe0ff */
[----:B------:R-:W-:-:S05]  /*2bc0*/  IADD3 R18, PT, PT, R49, R18, RZ ;  /* 0x0000001231127210 */ /* 0x000fca0007ffe0ff */
[----:B------:R-:W-:-:S13]  /*2bd0*/  ISETP.GE.U32.AND P0, PT, R18, 0x7f000001, PT ;  /* 0x7f0000011200780c */ /* 0x000fda0003f06070 */
[----:B------:R-:W-:-:S04]  /*2be0*/  @P0 IADD3 R18, PT, PT, R18, -0x7f000001, RZ ;  /* 0x80ffffff12120810 */ /* 0x000fc80007ffe0ff */
[----:B------:R-:W-:-:S05]  /*2bf0*/  IADD3 R18, PT, PT, R63, R18, RZ ;  /* 0x000000123f127210 */ /* 0x000fca0007ffe0ff */
[----:B------:R-:W-:-:S13]  /*2c00*/  ISETP.GE.U32.AND P0, PT, R18, 0x7f000001, PT ;  /* 0x7f0000011200780c */ /* 0x000fda0003f06070 */
[----:B------:R-:W-:-:S05]  /*2c10*/  @P0 IADD3 R18, PT, PT, R18, -0x7f000001, RZ ;  /* 0x80ffffff12120810 */ /* 0x000fca0007ffe0ff */
[----:B------:R-:W-:Y:S01]  /*2c20*/  ISETP.GE.U32.AND P0, PT, R18, R66, PT ;  /* 0x000000421200720c */ /* 0x000fe20003f06070 */
[----:B0-----:R-:W-:-:S12]  /*2c30*/  IADD3 R17, PT, PT, -R66, R18, RZ ;  /* 0x0000001242117210 */ /* 0x001fd80007ffe1ff */
        /* <DEDUP_REMOVED lines=37> */
[----:B------:R-:W-:Y:S04]  /*2e90*/  STL [R1+0x110], R68 ;  /* 0x0001104401007387 */ /* 0x000fe80000100800 */
[----:B------:R-:W-:Y:S01]  /*2ea0*/  STL [R1+0x114], R76 ;  /* 0x0001144c01007387 */ /* 0x000fe20000100800 */
[----:B--2---:R-:W-:Y:S02]  /*2eb0*/  IADD3 R78, PT, PT, R71, R66, RZ ;  /* 0x00000042474e7210 */ /* 0x004fe40007ffe0ff */
        /* <DEDUP_REMOVED lines=8> */
[----:B------:R0:W-:Y:S04]  /*2f40*/  STL [R1+0x11c], R80 ;  /* 0x00011c5001007387 */ /* 0x0001e80000100800 */
[----:B----4-:R-:W2:Y:S04]  /*2f50*/  LD.E R19, desc[UR14][R16.64+0x60] ;  /* 0x0000600e10137980 */ /* 0x010ea8000c101900 */
[----:B------:R-:W3:Y:S04]  /*2f60*/  LD.E R71, desc[UR14][R16.64+0x64] ;  /* 0x0000640e10477980 */ /* 0x000ee8000c101900 */
[----:B------:R-:W4:Y:S04]  /*2f70*/  LD.E R72, desc[UR14][R16.64+0x68] ;  /* 0x0000680e10487980 */ /* 0x000f28000c101900 */
[----:B------:R2:W3:Y:S01]  /*2f80*/  LD.E R73, desc[UR14][R16.64+0x6c] ;  /* 0x00006c0e10497980 */ /* 0x0004e2000c101900 */
[----:B------:R-:W-:-:S03]  /*2f90*/  IADD3 R66, PT, PT, R53, R44, RZ ;  /* 0x0000002c35427210 */ /* 0x000fc60007ffe0ff */
[----:B0-----:R-:W4:Y:S02]  /*2fa0*/  LDL R80, [R1+0x11c] ;  /* 0x00011c0001507983 */ /* 0x001f240000100800 */
[----:B------:R-:W-:-:S13]  /*2fb0*/  ISETP.GE.U32.AND P0, PT, R66, 0x7f000001, PT ;  /* 0x7f0000014200780c */ /* 0x000fda0003f06070 */
[----:B------:R-:W-:-:S05]  /*2fc0*/  @P0 IADD3 R66, PT, PT, R66, -0x7f000001, RZ ;  /* 0x80ffffff42420810 */ /* 0x000fca0007ffe0ff */
[----:B------:R-:W-:Y:S01]  /*2fd0*/  ISETP.GE.U32.AND P0, PT, R66, R45, PT ;  /* 0x0000002d4200720c */ /* 0x000fe20003f06070 */
[----:B------:R-:W-:-:S12]  /*2fe0*/  IADD3 R66, PT, PT, -R45, R66, RZ ;  /* 0x000000422d427210 */ /* 0x000fd80007ffe1ff */
[----:B------:R-:W-:-:S05]  /*2ff0*/  @!P0 IADD3 R66, PT, PT, R66, 0x7f000001, RZ ;  /* 0x7f00000142428810 */ /* 0x000fca0007ffe0ff */
[----:B------:R-:W-:-:S04]  /*3000*/  IMAD.WIDE.U32 R68, R15, R66, RZ ;  /* 0x000000420f447225 */ /* 0x000fc800078e00ff */
[----:B------:R-:W-:-:S04]  /*3010*/  IMAD R15, R68, 0x7effffff, RZ ;  /* 0x7effffff440f7824 */ /* 0x000fc800078e02ff */
[----:B------:R-:W-:Y:S02]  /*3020*/  IMAD.HI.U32 R76, R15, 0x7f000001, R68 ;  /* 0x7f0000010f4c7827 */ /* 0x000fe400078e0044 */
[----:B------:R-:W4:Y:S03]  /*3030*/  LDL R69, [R1+0x114] ;  /* 0x0001140001457983 */ /* 0x000f260000100800 */
[----:B------:R-:W-:-:S13]  /*3040*/  ISETP.GE.U32.AND P0, PT, R76, 0x7f000001, PT ;  /* 0x7f0000014c00780c */ /* 0x000fda0003f06070 */
[----:B------:R-:W-:-:S05]  /*3050*/  @P0 IADD3 R76, PT, PT, R76, -0x7f000001, RZ ;  /* 0x80ffffff4c4c0810 */ /* 0x000fca0007ffe0ff */
[----:B--2---:R-:W-:Y:S02]  /*3060*/  IMAD.WIDE.U32 R16, R19, R76, RZ ;  /* 0x0000004c13107225 */ /* 0x004fe400078e00ff */
[----:B------:R-:W2:Y:S02]  /*3070*/  LDL R19, [R1+0x118] ;  /* 0x0001180001137983 */ /* 0x000ea40000100800 */
[----:B------:R-:W-:-:S04]  /*3080*/  IMAD R15, R16, 0x7effffff, RZ ;  /* 0x7effffff100f7824 */ /* 0x000fc800078e02ff */
[----:B------:R-:W-:-:S04]  /*3090*/  IMAD.HI.U32 R66, R15, 0x7f000001, R16 ;  /* 0x7f0000010f427827 */ /* 0x000fc800078e0010 */
[----:B---3--:R-:W-:Y:S02]  /*30a0*/  IMAD.WIDE.U32 R16, R71, R76, RZ ;  /* 0x0000004c47107225 */ /* 0x008fe400078e00ff */
[----:B------:R-:W3:Y:S02]  /*30b0*/  LDL R71, [R1+0x110] ;  /* 0x0001100001477983 */ /* 0x000ee40000100800 */
[----:B------:R-:W-:-:S04]  /*30c0*/  IMAD R15, R16, 0x7effffff, RZ ;  /* 0x7effffff100f7824 */ /* 0x000fc800078e02ff */
[----:B------:R-:W-:-:S04]  /*30d0*/  IMAD.HI.U32 R68, R15, 0x7f000001, R16 ;  /* 0x7f0000010f447827 */ /* 0x000fc800078e0010 */
[----:B----4-:R-:W-:-:S04]  /*30e0*/  IMAD.WIDE.U32 R16, R72, R76, RZ ;  /* 0x0000004c48107225 */ /* 0x010fc800078e00ff */
[----:B------:R-:W-:-:S04]  /*30f0*/  IMAD R15, R16, 0x7effffff, RZ ;  /* 0x7effffff100f7824 */ /* 0x000fc800078e02ff */
[----:B------:R-:W-:-:S04]  /*3100*/  IMAD.HI.U32 R72, R15, 0x7f000001, R16 ;  /* 0x7f0000010f487827 */ /* 0x000fc800078e0010 */
[----:B------:R-:W-:-:S04]  /*3110*/  IMAD.WIDE.U32 R16, R73, R76, RZ ;  /* 0x0000004c49107225 */ /* 0x000fc800078e00ff */
[----:B------:R-:W-:-:S04]  /*3120*/  IMAD R15, R16, 0x7effffff, RZ ;  /* 0x7effffff100f7824 */ /* 0x000fc800078e02ff */
[----:B------:R-:W-:Y:S02]  /*3130*/  IMAD.HI.U32 R15, R15, 0x7f000001, R16 ;  /* 0x7f0000010f0f7827 */ /* 0x000fe400078e0010 */
[----:B------:R-:W4:Y:S01]  /*3140*/  LDL.64 R16, [R1+0x100] ;  /* 0x0001000001107983 */ /* 0x000f220000100a00 */
[----:B------:R-:W-:Y:S01]  /*3150*/  ISETP.GE.U32.AND P0, PT, R66, 0x7f000001, PT ;  /* 0x7f0000014200780c */ /* 0x000fe20003f06070 */
[----:B------:R-:W-:Y:S01]  /*3160*/  ISETP.GE.U32.AND P1, PT, R68, 0x7f000001, PT ;  /* 0x7f0000014400780c */ /* 0x000fe20003f26070 */
[----:B------:R-:W-:Y:S01]  /*3170*/  ISETP.GE.U32.AND P2, PT, R72, 0x7f000001, PT ;  /* 0x7f0000014800780c */ /* 0x000fe20003f46070 */
[----:B------:R-:W-:-:S10]  /*3180*/  ISETP.GE.U32.AND P3, PT, R15, 0x7f000001, PT ;  /* 0x7f0000010f00780c */ /* 0x000fd40003f66070 */
[----:B------:R-:W-:Y:S02]  /*3190*/  @P0 IADD3 R66, PT, PT, R66, -0x7f000001, RZ ;  /* 0x80ffffff42420810 */ /* 0x000fe40007ffe0ff */
[----:B------:R-:W-:Y:S02]  /*31a0*/  @P1 IADD3 R68, PT, PT, R68, -0x7f000001, RZ ;  /* 0x80ffffff44441810 */ /* 0x000fe40007ffe0ff */
[----:B------:R-:W-:Y:S02]  /*31b0*/  @P2 IADD3 R72, PT, PT, R72, -0x7f000001, RZ ;  /* 0x80ffffff48482810 */ /* 0x000fe40007ffe0ff */
[----:B------:R-:W-:Y:S02]  /*31c0*/  @P3 IADD3 R15, PT, PT, R15, -0x7f000001, RZ ;  /* 0x80ffffff0f0f3810 */ /* 0x000fe40007ffe0ff */
[----:B------:R-:W-:Y:S02]  /*31d0*/  IADD3 R68, PT, PT, R68, R69, RZ ;  /* 0x0000004544447210 */ /* 0x000fe40007ffe0ff */
[----:B------:R-:W-:-:S03]  /*31e0*/  IADD3 R80, PT, PT, R15, R80, RZ ;  /* 0x000000500f507210 */ /* 0x000fc60007ffe0ff */
        /* <DEDUP_REMOVED lines=8> */
[----:B0-----:R-:W4:Y:S01]  /*3270*/  LDL R80, [R1+0x11c] ;  /* 0x00011c0001507983 */ /* 0x001f220000100800 */
[----:B--2---:R-:W-:-:S05]  /*3280*/  IADD3 R78, PT, PT, R72, R19, RZ ;  /* 0x00000013484e7210 */ /* 0x004fca0007ffe0ff */
[----:B------:R-:W-:Y:S01]  /*3290*/  ISETP.GE.U32.AND P2, PT, R78, 0x7f000001, PT ;  /* 0x7f0000014e00780c */ /* 0x000fe20003f46070 */
[----:B---3--:R-:W-:-:S05]  /*32a0*/  IADD3 R76, PT, PT, R66, R71, RZ ;  /* 0x00000047424c7210 */ /* 0x008fca0007ffe0ff */
[C---:B------:R-:W-:Y:S01]  /*32b0*/  ISETP.GE.U32.AND P0, PT, R76.reuse, 0x7f000001, PT ;  /* 0x7f0000014c00780c */ /* 0x040fe20003f06070 */
[----:B------:R0:W-:Y:S04]  /*32c0*/  STL [R1+0x110], R76 ;  /* 0x0001104c01007387 */ /* 0x0001e80000100800 */
[----:B------:R1:W-:Y:S08]  /*32d0*/  STL [R1+0x118], R78 ;  /* 0x0001184e01007387 */ /* 0x0003f00000100800 */
[----:B0-----:R-:W-:-:S02]  /*32e0*/  @P0 IADD3 R76, PT, PT, R76, -0x7f000001, RZ ;  /* 0x80ffffff4c4c0810 */ /* 0x001fc40007ffe0ff */
[----:B-1----:R-:W-:-:S03]  /*32f0*/  @P2 IADD3 R78, PT, PT, R78, -0x7f000001, RZ ;  /* 0x80ffffff4e4e2810 */ /* 0x002fc60007ffe0ff */
[----:B------:R0:W-:Y:S04]  /*3300*/  STL [R1+0x110], R76 ;  /* 0x0001104c01007387 */ /* 0x0001e80000100800 */
[----:B------:R1:W-:Y:S01]  /*3310*/  STL [R1+0x118], R78 ;  /* 0x0001184e01007387 */ /* 0x0003e20000100800 */
[----:B------:R-:W-:-:S03]  /*3320*/  IADD3 R66, PT, PT, R45, R44, RZ ;  /* 0x0000002c2d427210 */ /* 0x000fc60007ffe0ff */
[----:B------:R-:W2:Y:S04]  /*3330*/  LDL R75, [R1+0x110] ;  /* 0x00011000014b7983 */ /* 0x000ea80000100800 */
[----:B----4-:R-:W3:Y:S04]  /*3340*/  LD.E R15, desc[UR14][R16.64+0x70] ;  /* 0x0000700e100f7980 */ /* 0x010ee8000c101900 */
[----:B------:R-:W4:Y:S04]  /*3350*/  LD.E R19, desc[UR14][R16.64+0x74] ;  /* 0x0000740e10137980 */ /* 0x000f28000c101900 */
[----:B------:R-:W2:Y:S04]  /*3360*/  LD.E R71, desc[UR14][R16.64+0x78] ;  /* 0x0000780e10477980 */ /* 0x000ea8000c101900 */
[----:B------:R3:W2:Y:S01]  /*3370*/  LD.E R72, desc[UR14][R16.64+0x7c] ;  /* 0x00007c0e10487980 */ /* 0x0006a2000c101900 */
[----:B------:R-:W-:-:S13]  /*3380*/  ISETP.GE.U32.AND P0, PT, R66, 0x7f000001, PT ;  /* 0x7f0000014200780c */ /* 0x000fda0003f06070 */
[----:B------:R-:W-:-:S05]  /*3390*/  @P0 IADD3 R66, PT, PT, R66, -0x7f000001, RZ ;  /* 0x80ffffff42420810 */ /* 0x000fca0007ffe0ff */
[CC--:B------:R-:W-:Y:S01]  /*33a0*/  ISETP.GE.U32.AND P0, PT, R53.reuse, R66.reuse, PT ;  /* 0x000000423500720c */ /* 0x0c0fe20003f06070 */
[----:B------:R-:W-:-:S12]  /*33b0*/  IADD3 R69, PT, PT, R53, -R66, RZ ;  /* 0x8000004235457210 */ /* 0x000fd80007ffe0ff */
[----:B------:R-:W-:-:S05]  /*33c0*/  @!P0 IADD3 R69, PT, PT, R69, 0x7f000001, RZ ;  /* 0x7f00000145458810 */ /* 0x000fca0007ffe0ff */
[----:B------:R-:W-:-:S04]  /*33d0*/  IMAD.WIDE.U32 R68, R48, R69, RZ ;  /* 0x0000004530447225 */ /* 0x000fc800078e00ff */
[----:B------:R-:W-:-:S04]  /*33e0*/  IMAD R73, R68, 0x7effffff, RZ ;  /* 0x7effffff44497824 */ /* 0x000fc800078e02ff */
[----:B------:R-:W-:Y:S02]  /*33f0*/  IMAD.HI.U32 R68, R73, 0x7f000001, R68 ;  /* 0x7f00000149447827 */ /* 0x000fe400078e0044 */
[----:B------:R-:W1:Y:S03]  /*3400*/  LDL R73, [R1+0x114] ;  /* 0x0001140001497983 */ /* 0x000e660000100800 */
[----:B------:R-:W-:-:S13]  /*3410*/  ISETP.GE.U32.AND P0, PT, R68, 0x7f000001, PT ;  /* 0x7f0000014400780c */ /* 0x000fda0003f06070 */
[----:B------:R-:W-:-:S05]  /*3420*/  @P0 IADD3 R68, PT, PT, R68, -0x7f000001, RZ ;  /* 0x80ffffff44440810 */ /* 0x000fca0007ffe0ff */
[----:B---3--:R-:W-:-:S04]  /*3430*/  IMAD.WIDE.U32 R16, R15, R68, RZ ;  /* 0x000000440f107225 */ /* 0x008fc800078e00ff */
[----:B------:R-:W-:-:S04]  /*3440*/  IMAD R15, R16, 0x7effffff, RZ ;  /* 0x7effffff100f7824 */ /* 0x000fc800078e02ff */
[----:B------:R-:W-:-:S04]  /*3450*/  IMAD.HI.U32 R48, R15, 0x7f000001, R16 ;  /* 0x7f0000010f307827 */ /* 0x000fc800078e0010 */
[----:B----4-:R-:W-:Y:S02]  /*3460*/  IMAD.WIDE.U32 R16, R19, R68, RZ ;  /* 0x0000004413107225 */ /* 0x010fe400078e00ff */
[----:B------:R-:W3:Y:S02]  /*3470*/  LDL R19, [R1+0x118] ;  /* 0x0001180001137983 */ /* 0x000ee40000100800 */
[----:B------:R-:W-:-:S04]  /*3480*/  IMAD R15, R16, 0x7effffff, RZ ;  /* 0x7effffff100f7824 */ /* 0x000fc800078e02ff */
[----:B------:R-:W-:-:S04]  /*3490*/  IMAD.HI.U32 R66, R15, 0x7f000001, R16 ;  /* 0x7f0000010f427827 */ /* 0x000fc800078e0010 */
[----:B--2---:R-:W-:-:S04]  /*34a0*/  IMAD.WIDE.U32 R16, R71, R68, RZ ;  /* 0x0000004447107225 */ /* 0x004fc800078e00ff */
[----:B------:R-:W-:-:S04]  /*34b0*/  IMAD R15, R16, 0x7effffff, RZ ;  /* 0x7effffff100f7824 */ /* 0x000fc800078e02ff */
[----:B0-----:R-:W-:-:S04]  /*34c0*/  IMAD.HI.U32 R76, R15, 0x7f000001, R16 ;  /* 0x7f0000010f4c7827 */ /* 0x001fc800078e0010 */
[----:B------:R-:W-:Y:S02]  /*34d0*/  IMAD.WIDE.U32 R16, R72, R68, RZ ;  /* 0x0000004448107225 */ /* 0x000fe400078e00ff */
[----:B------:R-:W2:Y:S02]  /*34e0*/  LDL.64 R68, [R1+0x100] ;  /* 0x0001000001447983 */ /* 0x000ea40000100a00 */
[----:B------:R-:W-:-:S04]  /*34f0*/  IMAD R15, R16, 0x7effffff, RZ ;  /* 0x7effffff100f7824 */ /* 0x000fc800078e02ff */
[----:B------:R-:W-:Y:S01]  /*3500*/  IMAD.HI.U32 R15, R15, 0x7f000001, R16 ;  /* 0x7f0000010f0f7827 */ /* 0x000fe200078e0010 */
[----:B------:R-:W-:Y:S01]  /*3510*/  ISETP.GE.U32.AND P0, PT, R48, 0x7f000001, PT ;  /* 0x7f0000013000780c */ /* 0x000fe20003f06070 */
[----:B------:R-:W-:Y:S01]  /*3520*/  ISETP.GE.U32.AND P1, PT, R66, 0x7f000001, PT ;  /* 0x7f0000014200780c */ /* 0x000fe20003f26070 */
[----:B------:R-:W-:Y:S02]  /*3530*/  ISETP.GE.U32.AND P2, PT, R76, 0x7f000001, PT ;  /* 0x7f0000014c00780c */ /* 0x000fe40003f46070 */
[----:B------:R-:W-:-:S09]  /*3540*/  ISETP.GE.U32.AND P3, PT, R15, 0x7f000001, PT ;  /* 0x7f0000010f00780c */ /* 0x000fd20003f66070 */
[----:B------:R-:W-:Y:S02]  /*3550*/  @P0 IADD3 R48, PT, PT, R48, -0x7f000001, RZ ;  /* 0x80ffffff30300810 */ /* 0x000fe40007ffe0ff */
[----:B------:R-:W-:Y:S02]  /*3560*/  @P1 IADD3 R66, PT, PT, R66, -0x7f000001, RZ ;  /* 0x80ffffff42421810 */ /* 0x000fe40007ffe0ff */
[----:B------:R-:W-:Y:S02]  /*3570*/  @P2 IADD3 R76, PT, PT, R76, -0x7f000001, RZ ;  /* 0x80ffffff4c4c2810 */ /* 0x000fe40007ffe0ff */
[----:B------:R-:W-:Y:S02]  /*3580*/  @P3 IADD3 R15, PT, PT, R15, -0x7f000001, RZ ;  /* 0x80ffffff0f0f3810 */ /* 0x000fe40007ffe0ff */
[----:B------:R-:W-:Y:S02]  /*3590*/  IADD3 R72, PT, PT, R48, R75, RZ ;  /* 0x0000004b30487210 */ /* 0x000fe40007ffe0ff */
[----:B-1----:R-:W-:-:S02]  /*35a0*/  IADD3 R78, PT, PT, R66, R73, RZ ;  /* 0x00000049424e7210 */ /* 0x002fc40007ffe0ff */
[----:B------:R-:W-:Y:S01]  /*35b0*/  IADD3 R80, PT, PT, R15, R80, RZ ;  /* 0x000000500f507210 */ /* 0x000fe20007ffe0ff */
[----:B------:R-:W-:Y:S02]  /*35c0*/  ISETP.GE.U32.AND P0, PT, R72, 0x7f000001, PT ;  /* 0x7f0000014800780c */ /* 0x000fe40003f06070 */
[----:B------:R-:W-:Y:S02]  /*35d0*/  ISETP.GE.U32.AND P1, PT, R78, 0x7f000001, PT ;  /* 0x7f0000014e00780c */ /* 0x000fe40003f26070 */
[----:B------:R-:W-:Y:S01]  /*35e0*/  ISETP.GE.U32.AND P3, PT, R80, 0x7f000001, PT ;  /* 0x7f0000015000780c */ /* 0x000fe20003f66070 */
[----:B------:R0:W-:Y:S04]  /*35f0*/  STL [R1+0x110], R72 ;  /* 0x0001104801007387 */ /* 0x0001e80000100800 */
[----:B------:R1:W-:Y:S04]  /*3600*/  STL [R1+0x114], R78 ;  /* 0x0001144e01007387 */ /* 0x0003e80000100800 */
[----:B------:R4:W-:Y:S01]  /*3610*/  STL [R1+0x11c], R80 ;  /* 0x00011c5001007387 */ /* 0x0009e20000100800 */
[----:B0-----:R-:W-:-:S02]  /*3620*/  @P0 IADD3 R72, PT, PT, R72, -0x7f000001, RZ ;  /* 0x80ffffff48480810 */ /* 0x001fc40007ffe0ff */
[----:B-1----:R-:W-:Y:S02]  /*3630*/  @P1 IADD3 R78, PT, PT, R78, -0x7f000001, RZ ;  /* 0x80ffffff4e4e1810 */ /* 0x002fe40007ffe0ff */
[----:B----4-:R-:W-:Y:S01]  /*3640*/  @P3 IADD3 R80, PT, PT, R80, -0x7f000001, RZ ;  /* 0x80ffffff50503810 */ /* 0x010fe20007ffe0ff */
[----:B------:R0:W-:Y:S04]  /*3650*/  STL [R1+0x110], R72 ;  /* 0x0001104801007387 */ /* 0x0001e80000100800 */
[----:B------:R-:W-:Y:S04]  /*3660*/  STL [R1+0x114], R78 ;  /* 0x0001144e01007387 */ /* 0x000fe80000100800 */
[----:B------:R1:W-:Y:S01]  /*3670*/  STL [R1+0x11c], R80 ;  /* 0x00011c5001007387 */ /* 0x0003e20000100800 */
[----:B------:R-:W-:-:S03]  /*3680*/  IMAD.WIDE.U32 R16, R53, R44, RZ ;  /* 0x0000002c35107225 */ /* 0x000fc600078e00ff */
[----:B0-----:R-:W4:Y:S01]  /*3690*/  LDL R72, [R1+0x110] ;  /* 0x0001100001487983 */ /* 0x001f220000100800 */
[----:B---3--:R-:W-:-:S03]  /*36a0*/  IADD3 R76, PT, PT, R76, R19, RZ ;  /* 0x000000134c4c7210 */ /* 0x008fc60007ffe0ff */
[----:B------:R-:W3:Y:S02]  /*36b0*/  LDL R73, [R1+0x114] ;  /* 0x0001140001497983 */ /* 0x000ee40000100800 */
[C---:B------:R-:W-:Y:S02]  /*36c0*/  ISETP.GE.U32.AND P2, PT, R76.reuse, 0x7f000001, PT ;  /* 0x7f0000014c00780c */ /* 0x040fe40003f46070 */
[----:B------:R0:W-:Y:S04]  /*36d0*/  STL [R1+0x118], R76 ;  /* 0x0001184c01007387 */ /* 0x0001e80000100800 */
[----:B-1----:R-:W3:Y:S07]  /*36e0*/  LDL R80, [R1+0x11c] ;  /* 0x00011c0001507983 */ /* 0x002eee0000100800 */
[----:B0-----:R-:W-:-:S05]  /*36f0*/  @P2 IADD3 R76, PT, PT, R76, -0x7f000001, RZ ;  /* 0x80ffffff4c4c2810 */ /* 0x001fca0007ffe0ff */
[----:B------:R3:W-:Y:S04]  /*3700*/  STL [R1+0x118], R76 ;  /* 0x0001184c01007387 */ /* 0x0007e80000100800 */
[----:B--2---:R-:W2:Y:S04]  /*3710*/  LD.E R19, desc[UR14][R68.64+0x80] ;  /* 0x0000800e44137980 */ /* 0x004ea8000c101900 */
[----:B------:R-:W3:Y:S01]  /*3720*/  LD.E R48, desc[UR14][R68.64+0x84] ;  /* 0x0000840e44307980 */ /* 0x000ee2000c101900 */
[----:B------:R-:W-:-:S03]  /*3730*/  IMAD R15, R16, 0x7effffff, RZ ;  /* 0x7effffff100f7824 */ /* 0x000fc600078e02ff */
[----:B------:R-:W3:Y:S01]  /*3740*/  LD.E R66, desc[UR14][R68.64+0x88] ;  /* 0x0000880e44427980 */ /* 0x000ee2000c101900 */
[----:B------:R-:W-:-:S05]  /*3750*/  IMAD.HI.U32 R16, R15, 0x7f000001, R16 ;  /* 0x7f0000010f107827 */ /* 0x000fca00078e0010 */
[----:B------:R-:W-:Y:S01]  /*3760*/  ISETP.GE.U32.AND P0, PT, R16, 0x7f000001, PT ;  /* 0x7f0000011000780c */ /* 0x000fe20003f06070 */
[----:B------:R0:W4:-:S12]  /*3770*/  LD.E R69, desc[UR14][R68.64+0x8c] ;  /* 0x00008c0e44457980 */ /* 0x000118000c101900 */
        /* <DEDUP_REMOVED lines=9> */
[----:B--2---:R-:W-:Y:S02]  /*3810*/  IMAD.WIDE.U32 R16, R19, R75, RZ ;  /* 0x0000004b13107225 */ /* 0x004fe400078e00ff */
[----:B------:R-:W2:Y:S02]  /*3820*/  LDL R19, [R1+0x118] ;  /* 0x0001180001137983 */ /* 0x000ea40000100800 */
[----:B------:R-:W-:-:S04]  /*3830*/  IMAD R71, R16, 0x7effffff, RZ ;  /* 0x7effffff10477824 */ /* 0x000fc800078e02ff */
[----:B------:R-:W-:-:S04]  /*3840*/  IMAD.HI.U32 R71, R71, 0x7f000001, R16 ;  /* 0x7f00000147477827 */ /* 0x000fc800078e0010 */
[----:B---3--:R-:W-:Y:S02]  /*3850*/  IMAD.WIDE.U32 R16, R48, R75, RZ ;  /* 0x0000004b30107225 */ /* 0x008fe400078e00ff */
[----:B------:R-:W3:Y:S02]  /*3860*/  LDL.64 R48, [R1+0x100] ;  /* 0x0001000001307983 */ /* 0x000ee40000100a00 */
[----:B------:R-:W-:-:S04]  /*3870*/  IMAD R15, R16, 0x7effffff, RZ ;  /* 0x7effffff100f7824 */ /* 0x000fc800078e02ff */
[----:B0-----:R-:W-:-:S04]  /*3880*/  IMAD.HI.U32 R68, R15, 0x7f000001, R16 ;  /* 0x7f0000010f447827 */ /* 0x001fc800078e0010 */
[----:B------:R-:W-:-:S04]  /*3890*/  IMAD.WIDE.U32 R16, R66, R75, RZ ;  /* 0x0000004b42107225 */ /* 0x000fc800078e00ff */
[----:B------:R-:W-:-:S04]  /*38a0*/  IMAD R15, R16, 0x7effffff, RZ ;  /* 0x7effffff100f7824 */ /* 0x000fc800078e02ff */
[----:B------:R-:W-:-:S04]  /*38b0*/  IMAD.HI.U32 R66, R15, 0x7f000001, R16 ;  /* 0x7f0000010f427827 */ /* 0x000fc800078e0010 */
[----:B----4-:R-:W-:-:S04]  /*38c0*/  IMAD.WIDE.U32 R16, R69, R75, RZ ;  /* 0x0000004b45107225 */ /* 0x010fc800078e00ff */
        /* <DEDUP_REMOVED lines=11> */
[----:B------:R-:W-:-:S02]  /*3980*/  IADD3 R76, PT, PT, R68, R73, RZ ;  /* 0x00000049444c7210 */ /* 0x000fc40007ffe0ff */
        /* <DEDUP_REMOVED lines=10> */
[----:B------:R-:W-:Y:S04]  /*3a30*/  STL [R1+0x110], R72 ;  /* 0x0001104801007387 */ /* 0x000fe80000100800 */
[----:B------:R-:W-:Y:S04]  /*3a40*/  STL [R1+0x114], R76 ;  /* 0x0001144c01007387 */ /* 0x000fe80000100800 */
[----:B------:R0:W-:Y:S01]  /*3a50*/  STL [R1+0x11c], R80 ;  /* 0x00011c5001007387 */ /* 0x0001e20000100800 */
[----:B------:R-:W-:-:S03]  /*3a60*/  IMAD.WIDE.U32 R16, R44, R45, RZ ;  /* 0x0000002d2c107225 */ /* 0x000fc600078e00ff */
[----:B0-----:R-:W4:Y:S01]  /*3a70*/  LDL R80, [R1+0x114] ;  /* 0x0001140001507983 */ /* 0x001f220000100800 */
[----:B--2---:R-:W-:-:S05]  /*3a80*/  IADD3 R78, PT, PT, R66, R19, RZ ;  /* 0x00000013424e7210 */ /* 0x004fca0007ffe0ff */
[----:B------:R-:W-:Y:S01]  /*3a90*/  ISETP.GE.U32.AND P2, PT, R78, 0x7f000001, PT ;  /* 0x7f0000014e00780c */ /* 0x000fe20003f46070 */
[----:B------:R0:W-:-:S12]  /*3aa0*/  STL [R1+0x118], R78 ;  /* 0x0001184e01007387 */ /* 0x0001d80000100800 */
[----:B0-----:R-:W-:-:S05]  /*3ab0*/  @P2 IADD3 R78, PT, PT, R78, -0x7f000001, RZ ;  /* 0x80ffffff4e4e2810 */ /* 0x001fca0007ffe0ff */
[----:B------:R0:W-:Y:S04]  /*3ac0*/  STL [R1+0x118], R78 ;  /* 0x0001184e01007387 */ /* 0x0001e80000100800 */
[----:B---3--:R-:W2:Y:S04]  /*3ad0*/  LD.E R15, desc[UR14][R48.64+0x90] ;  /* 0x0000900e300f7980 */ /* 0x008ea8000c101900 */
[----:B------:R-:W3:Y:S04]  /*3ae0*/  LD.E R69, desc[UR14][R48.64+0x94] ;  /* 0x0000940e30457980 */ /* 0x000ee8000c101900 */
[----:B------:R-:W3:Y:S04]  /*3af0*/  LD.E R68, desc[UR14][R48.64+0x98] ;  /* 0x0000980e30447980 */ /* 0x000ee8000c101900 */
[----:B------:R1:W3:Y:S01]  /*3b00*/  LD.E R66, desc[UR14][R48.64+0x9c] ;  /* 0x00009c0e30427980 */ /* 0x0002e2000c101900 */
[----:B------:R-:W-:-:S04]  /*3b10*/  IMAD R19, R16, 0x7effffff, RZ ;  /* 0x7effffff10137824 */ /* 0x000fc800078e02ff */
[----:B------:R-:W-:-:S05]  /*3b20*/  IMAD.HI.U32 R16, R19, 0x7f000001, R16 ;  /* 0x7f00000113107827 */ /* 0x000fca00078e0010 */
[----:B------:R-:W-:-:S13]  /*3b30*/  ISETP.GE.U32.AND P0, PT, R16, 0x7f000001, PT ;  /* 0x7f0000011000780c */ /* 0x000fda0003f06070 */
[----:B------:R-:W-:-:S05]  /*3b40*/  @P0 IADD3 R16, PT, PT, R16, -0x7f000001, RZ ;  /* 0x80ffffff10100810 */ /* 0x000fca0007ffe0ff */
[----:B------:R-:W-:Y:S01]  /*3b50*/  ISETP.GE.U32.AND P0, PT, R16, R53, PT ;  /* 0x000000351000720c */ /* 0x000fe20003f06070 */
[----:B------:R-:W-:Y:S01]  /*3b60*/  IADD3 R16, PT, PT, -R53, R16, RZ ;  /* 0x0000001035107210 */ /* 0x000fe20007ffe1ff */
[----:B-1----:R-:W-:-:S11]  /*3b70*/  IMAD.WIDE.U32 R48, R59, R59, RZ ;  /* 0x0000003b3b307225 */ /* 0x002fd600078e00ff */
[----:B------:R-:W-:-:S05]  /*3b80*/  @!P0 IADD3 R16, PT, PT, R16, 0x7f000001, RZ ;  /* 0x7f00000110108810 */ /* 0x000fca0007ffe0ff */
[----:B------:R-:W-:-:S04]  /*3b90*/  IMAD.WIDE.U32 R16, R63, R16, RZ ;  /* 0x000000103f107225 */ /* 0x000fc800078e00ff */
[----:B------:R-:W-:-:S04]  /*3ba0*/  IMAD R19, R16, 0x7effffff, RZ ;  /* 0x7effffff10137824 */ /* 0x000fc800078e02ff */
[----:B------:R-:W-:-:S04]  /*3bb0*/  IMAD.HI.U32 R72, R19, 0x7f000001, R16 ;  /* 0x7f00000113487827 */ /* 0x000fc800078e0010 */
[----:B------:R-:W-:-:S04]  /*3bc0*/  IMAD R17, R48, 0x7effffff, RZ ;  /* 0x7effffff30117824 */ /* 0x000fc800078e02ff */
[----:B------:R-:W-:-:S04]  /*3bd0*/  IMAD.HI.U32 R48, R17, 0x7f000001, R48 ;  /* 0x7f00000111307827 */ /* 0x000fc800078e0030 */
[----:B------:R-:W-:-:S04]  /*3be0*/  IMAD.WIDE.U32 R16, R52, R52, RZ ;  /* 0x0000003434107225 */ /* 0x000fc800078e00ff */
[----:B------:R-:W-:-:S04]  /*3bf0*/  IMAD R19, R16, 0x7effffff, RZ ;  /* 0x7effffff10137824 */ /* 0x000fc800078e02ff */
[----:B------:R-:W-:-:S04]  /*3c00*/  IMAD.HI.U32 R63, R19, 0x7f000001, R16 ;  /* 0x7f000001133f7827 */ /* 0x000fc800078e0010 */
[----:B------:R-:W-:Y:S01]  /*3c10*/  IMAD.WIDE.U32 R16, R61, R62, RZ ;  /* 0x0000003e3d107225 */ /* 0x000fe200078e00ff */
[----:B------:R-:W-:-:S03]  /*3c20*/  ISETP.GE.U32.AND P0, PT, R63, 0x7f000001, PT ;  /* 0x7f0000013f00780c */ /* 0x000fc60003f06070 */
[----:B------:R-:W-:-:S04]  /*3c30*/  IMAD R19, R16, 0x7effffff, RZ ;  /* 0x7effffff10137824 */ /* 0x000fc800078e02ff */
[----:B------:R-:W-:-:S05]  /*3c40*/  IMAD.HI.U32 R49, R19, 0x7f000001, R16 ;  /* 0x7f00000113317827 */ /* 0x000fca00078e0010 */
[----:B------:R-:W-:Y:S01]  /*3c50*/  ISETP.GE.U32.AND P1, PT, R49, 0x7f000001, PT ;  /* 0x7f0000013100780c */ /* 0x000fe20003f26070 */
[----:B------:R-:W-:Y:S01]  /*3c60*/  IMAD.WIDE.U32 R16, R59, R61, RZ ;  /* 0x0000003d3b107225 */ /* 0x000fe200078e00ff */
[----:B------:R-:W-:Y:S01]  /*3c70*/  @P0 IADD3 R63, PT, PT, R63, -0x7f000001, RZ ;  /* 0x80ffffff3f3f0810 */ /* 0x000fe20007ffe0ff */
[----:B------:R-:W-:Y:S02]  /*3c80*/  ISETP.GE.U32.AND P0, PT, R72, 0x7f000001, PT ;  /* 0x7f0000014800780c */ /* 0x000fe40003f06070 */
[----:B------:R-:W-:-:S04]  /*3c90*/  IMAD R71, R16, 0x7effffff, RZ ;  /* 0x7effffff10477824 */ /* 0x000fc800078e02ff */
[----:B------:R-:W-:-:S04]  /*3ca0*/  IMAD.HI.U32 R71, R71, 0x7f000001, R16 ;  /* 0x7f00000147477827 */ /* 0x000fc800078e0010 */
[----:B------:R-:W-:Y:S01]  /*3cb0*/  IMAD.WIDE.U32 R16, R63, 0x5fffffa, RZ ;  /* 0x05fffffa3f107825 */ /* 0x000fe200078e00ff */
[----:B------:R-:W-:-:S03]  /*3cc0*/  @P1 IADD3 R49, PT, PT, R49, -0x7f000001, RZ ;  /* 0x80ffffff31311810 */ /* 0x000fc60007ffe0ff */
[----:B------:R-:W-:Y:S01]  /*3cd0*/  IMAD R19, R63, 0x6, RZ ;  /* 0x000000063f137824 */ /* 0x000fe200078e02ff */
[----:B------:R-:W-:-:S03]  /*3ce0*/  @P0 IADD3 R72, PT, PT, R72, -0x7f000001, RZ ;  /* 0x80ffffff48480810 */ /* 0x000fc60007ffe0ff */
[----:B------:R-:W-:-:S04]  /*3cf0*/  IMAD.HI.U32 R19, R19, 0x7f000001, R16 ;  /* 0x7f00000113137827 */ /* 0x000fc800078e0010 */
[----:B------:R-:W-:-:S04]  /*3d00*/  IMAD.WIDE.U32 R16, R49, 0x5fffffa, RZ ;  /* 0x05fffffa31107825 */ /* 0x000fc800078e00ff */
[----:B------:R-:W-:-:S04]  /*3d10*/  IMAD R49, R49, 0x6, RZ ;  /* 0x0000000631317824 */ /* 0x000fc800078e02ff */
[----:B------:R-:W-:-:S04]  /*3d20*/  IMAD.HI.U32 R49, R49, 0x7f000001, R16 ;  /* 0x7f00000131317827 */ /* 0x000fc800078e0010 */
[----:B--2---:R-:W-:-:S04]  /*3d30*/  IMAD.WIDE.U32 R16, R15, R72, RZ ;  /* 0x000000480f107225 */ /* 0x004fc800078e00ff */
[----:B------:R-:W-:-:S04]  /*3d40*/  IMAD R15, R16, 0x7effffff, RZ ;  /* 0x7effffff100f7824 */ /* 0x000fc800078e02ff */
[----:B------:R-:W-:-:S04]  /*3d50*/  IMAD.HI.U32 R15, R15, 0x7f000001, R16 ;  /* 0x7f0000010f0f7827 */ /* 0x000fc800078e0010 */
[----:B---3--:R-:W-:-:S04]  /*3d60*/  IMAD.WIDE.U32 R16, R69, R72, RZ ;  /* 0x0000004845107225 */ /* 0x008fc800078e00ff */
[----:B------:R-:W-:Y:S02]  /*3d70*/  IMAD R63, R16, 0x7effffff, RZ ;  /* 0x7effffff103f7824 */ /* 0x000fe400078e02ff */
[----:B------:R-:W-:-:S04]  /*3d80*/  IMAD.WIDE.U32 R68, R68, R72, RZ ;  /* 0x0000004844447225 */ /* 0x000fc800078e00ff */
[----:B------:R-:W-:-:S04]  /*3d90*/  IMAD.HI.U32 R63, R63, 0x7f000001, R16 ;  /* 0x7f0000013f3f7827 */ /* 0x000fc800078e0010 */
[----:B------:R-:W-:-:S04]  /*3da0*/  IMAD R17, R68, 0x7effffff, RZ ;  /* 0x7effffff44117824 */ /* 0x000fc800078e02ff */
[----:B------:R-:W-:-:S04]  /*3db0*/  IMAD.HI.U32 R68, R17, 0x7f000001, R68 ;  /* 0x7f00000111447827 */ /* 0x000fc800078e0044 */
[----:B------:R-:W-:-:S04]  /*3dc0*/  IMAD.WIDE.U32 R16, R61, R59, RZ ;  /* 0x0000003b3d107225 */ /* 0x000fc800078e00ff */
[----:B------:R-:W-:-:S04]  /*3dd0*/  IMAD R69, R16, 0x7effffff, RZ ;  /* 0x7effffff10457824 */ /* 0x000fc800078e02ff */
[----:B------:R-:W-:-:S04]  /*3de0*/  IMAD.HI.U32 R76, R69, 0x7f000001, R16 ;  /* 0x7f000001454c7827 */ /* 0x000fc800078e0010 */
[----:B------:R-:W-:Y:S02]  /*3df0*/  IMAD.WIDE.U32 R16, R66, R72, RZ ;  /* 0x0000004842107225 */ /* 0x000fe400078e00ff */
[----:B------:R-:W2:Y:S02]  /*3e00*/  LDL R72, [R1+0x110] ;  /* 0x0001100001487983 */ /* 0x000ea40000100800 */
[----:B------:R-:W-:-:S04]  /*3e10*/  IMAD R69, R16, 0x7effffff, RZ ;  /* 0x7effffff10457824 */ /* 0x000fc800078e02ff */
[----:B------:R-:W-:-:S04]  /*3e20*/  IMAD.HI.U32 R66, R69, 0x7f000001, R16 ;  /* 0x7f00000145427827 */ /* 0x000fc800078e0010 */
[----:B------:R-:W-:-:S04]  /*3e30*/  IMAD.WIDE.U32 R16, R52, R62, RZ ;  /* 0x0000003e34107225 */ /* 0x000fc800078e00ff */
[----:B------:R-:W-:-:S04]  /*3e40*/  IMAD R69, R16, 0x7effffff, RZ ;  /* 0x7effffff10457824 */ /* 0x000fc800078e02ff */
[----:B------:R-:W-:-:S05]  /*3e50*/  IMAD.HI.U32 R69, R69, 0x7f000001, R16 ;  /* 0x7f00000145457827 */ /* 0x000fca00078e0010 */
[----:B------:R-:W-:-:S13]  /*3e60*/  ISETP.GE.U32.AND P0, PT, R69, 0x7f000001, PT ;  /* 0x7f0000014500780c */ /* 0x000fda0003f06070 */
[----:B------:R-:W-:Y:S01]  /*3e70*/  @P0 IADD3 R69, PT, PT, R69, -0x7f000001, RZ ;  /* 0x80ffffff45450810 */ /* 0x000fe20007ffe0ff */
[----:B------:R-:W-:-:S04]  /*3e80*/  ISETP.GE.U32.AND P0, PT, R71, 0x7f000001, PT ;  /* 0x7f0000014700780c */ /* 0x000fc80003f06070 */
[----:B------:R-:W-:-:S04]  /*3e90*/  IMAD.WIDE.U32 R16, R69, 0x5fffffa, RZ ;  /* 0x05fffffa45107825 */ /* 0x000fc800078e00ff */
[----:B------:R-:W-:-:S04]  /*3ea0*/  IMAD R69, R69, 0x6, RZ ;  /* 0x0000000645457824 */ /* 0x000fc800078e02ff */
[----:B0-----:R-:W-:-:S04]  /*3eb0*/  IMAD.HI.U32 R78, R69, 0x7f000001, R16 ;  /* 0x7f000001454e7827 */ /* 0x001fc800078e0010 */
[----:B------:R-:W-:Y:S01]  /*3ec0*/  IMAD.WIDE.U32 R16, R62, R61, RZ ;  /* 0x0000003d3e107225 */ /* 0x000fe200078e00ff */
[----:B------:R-:W-:Y:S01]  /*3ed0*/  @P0 IADD3 R71, PT, PT, R71, -0x7f000001, RZ ;  /* 0x80ffffff47470810 */ /* 0x000fe20007ffe0ff */
[----:B------:R-:W-:Y:S02]  /*3ee0*/  ISETP.GE.U32.AND P0, PT, R48, 0x7f000001, PT ;  /* 0x7f0000013000780c */ /* 0x000fe40003f06070 */
[----:B------:R-:W-:Y:S02]  /*3ef0*/  IMAD R69, R16, 0x7effffff, RZ ;  /* 0x7effffff10457824 */ /* 0x000fe400078e02ff */
[----:B------:R-:W-:Y:S02]  /*3f00*/  ISETP.GE.U32.AND P1, PT, R71, 0x7f000001, PT ;  /* 0x7f0000014700780c */ /* 0x000fe40003f26070 */
[----:B------:R-:W-:-:S05]  /*3f10*/  IMAD.HI.U32 R69, R69, 0x7f000001, R16 ;  /* 0x7f00000145457827 */ /* 0x000fca00078e0010 */
[----:B------:R-:W-:Y:S02]  /*3f20*/  ISETP.GE.U32.AND P3, PT, R69, 0x7f000001, PT ;  /* 0x7f0000014500780c */ /* 0x000fe40003f66070 */
[----:B------:R-:W-:-:S04]  /*3f30*/  @P0 IADD3 R48, PT, PT, R48, -0x7f000001, RZ ;  /* 0x80ffffff30300810 */ /* 0x000fc80007ffe0ff */
[----:B------:R-:W-:Y:S01]  /*3f40*/  @P1 IADD3 R71, PT, PT, R71, -0x7f000001, RZ ;  /* 0x80ffffff47471810 */ /* 0x000fe20007ffe0ff */
[----:B------:R-:W-:Y:S01]  /*3f50*/  ISETP.GE.U32.AND P0, PT, R48, 0x7f000001, PT ;  /* 0x7f0000013000780c */ /* 0x000fe20003f06070 */
[----:B------:R-:W-:-:S05]  /*3f60*/  ISETP.GE.U32.AND P1, PT, R49, 0x7f000001, PT ;  /* 0x7f0000013100780c */ /* 0x000fca0003f26070 */
[----:B------:R-:W-:-:S05]  /*3f70*/  @P3 IADD3 R69, PT, PT, R69, -0x7f000001, RZ ;  /* 0x80ffffff45453810 */ /* 0x000fca0007ffe0ff */
[----:B------:R-:W-:-:S04]  /*3f80*/  IMAD.WIDE.U32 R16, R69, 0x5fffffa, RZ ;  /* 0x05fffffa45107825 */ /* 0x000fc800078e00ff */
[----:B------:R-:W-:Y:S01]  /*3f90*/  IMAD R69, R69, 0x6, RZ ;  /* 0x0000000645457824 */ /* 0x000fe200078e02ff */
[----:B------:R-:W-:Y:S02]  /*3fa0*/  @P0 IADD3 R48, PT, PT, R48, -0x7f000001, RZ ;  /* 0x80ffffff30300810 */ /* 0x000fe40007ffe0ff */
[----:B------:R-:W-:Y:S01]  /*3fb0*/  @P1 IADD3 R49, PT, PT, R49, -0x7f000001, RZ ;  /* 0x80ffffff31311810 */ /* 0x000fe20007ffe0ff */
[----:B------:R-:W-:-:S04]  /*3fc0*/  IMAD.HI.U32 R69, R69, 0x7f000001, R16 ;  /* 0x7f00000145457827 */ /* 0x000fc800078e0010 */
[----:B------:R-:W-:Y:S01]  /*3fd0*/  IMAD.WIDE.U32 R16, R62, R52, RZ ;  /* 0x000000343e107225 */ /* 0x000fe200078e00ff */
[----:B------:R-:W-:Y:S01]  /*3fe0*/  IADD3 R48, PT, PT, R48, R49, RZ ;  /* 0x0000003130307210 */ /* 0x000fe20007ffe0ff */
[----:B------:R-:W-:Y:S02]  /*3ff0*/  ISETP.GE.U32.AND P2, PT, R76, 0x7f000001, PT ;  /* 0x7f0000014c00780c */ /* 0x000fe40003f46070 */
[----:B------:R-:W-:-:S04]  /*4000*/  IMAD R49, R16, 0x7effffff, RZ ;  /* 0x7effffff10317824 */ /* 0x000fc800078e02ff */
[----:B------:R-:W-:-:S05]  /*4010*/  IMAD.HI.U32 R49, R49, 0x7f000001, R16 ;  /* 0x7f00000131317827 */ /* 0x000fca00078e0010 */
[----:B------:R-:W-:Y:S02]  /*4020*/  ISETP.GE.U32.AND P0, PT, R49, 0x7f000001, PT ;  /* 0x7f0000013100780c */ /* 0x000fe40003f06070 */
[----:B------:R-:W-:-:S04]  /*4030*/  @P2 IADD3 R76, PT, PT, R76, -0x7f000001, RZ ;  /* 0x80ffffff4c4c2810 */ /* 0x000fc80007ffe0ff */
[----:B------:R-:W-:Y:S01]  /*4040*/  IADD3 R71, PT, PT, R71, R76, RZ ;  /* 0x0000004c47477210 */ /* 0x000fe20007ffe0ff */
[----:B------:R-:W-:-:S06]  /*4050*/  ISETP.GE.U32.AND P1, PT, R78, 0x7f000001, PT ;  /* 0x7f0000014e00780c */ /* 0x000fcc0003f26070 */
[----:B------:R-:W-:Y:S01]  /*4060*/  @P0 IADD3 R49, PT, PT, R49, -0x7f000001, RZ ;  /* 0x80ffffff31310810 */ /* 0x000fe20007ffe0ff */
[----:B------:R-:W-:-:S04]  /*4070*/  ISETP.GE.U32.AND P0, PT, R71, 0x7f000001, PT ;  /* 0x7f0000014700780c */ /* 0x000fc80003f06070 */
[----:B------:R-:W-:-:S04]  /*4080*/  IMAD.WIDE.U32 R16, R49, 0x5fffffa, RZ ;  /* 0x05fffffa31107825 */ /* 0x000fc800078e00ff */
[----:B------:R-:W-:Y:S01]  /*4090*/  IMAD R49, R49, 0x6, RZ ;  /* 0x0000000631317824 */ /* 0x000fe200078e02ff */
[----:B------:R-:W-:-:S03]  /*40a0*/  @P1 IADD3 R78, PT, PT, R78, -0x7f000001, RZ ;  /* 0x80ffffff4e4e1810 */ /* 0x000fc60007ffe0ff */
[----:B------:R-:W-:Y:S01]  /*40b0*/  IMAD.HI.U32 R49, R49, 0x7f000001, R16 ;  /* 0x7f00000131317827 */ /* 0x000fe200078e0010 */
[----:B------:R-:W-:Y:S01]  /*40c0*/  @P0 IADD3 R71, PT, PT, R71, -0x7f000001, RZ ;  /* 0x80ffffff47470810 */ /* 0x000fe20007ffe0ff */
[----:B------:R-:W-:Y:S02]  /*40d0*/  ISETP.GE.U32.AND P0, PT, R48, 0x7f000001, PT ;  /* 0x7f0000013000780c */ /* 0x000fe40003f06070 */
[----:B------:R-:W-:Y:S01]  /*40e0*/  IMAD.WIDE.U32 R16, R59, R52, RZ ;  /* 0x000000343b107225 */ /* 0x000fe200078e00ff */
[----:B------:R-:W-:Y:S01]  /*40f0*/  ISETP.GE.U32.AND P1, PT, R19, 0x7f000001, PT ;  /* 0x7f0000011300780c */ /* 0x000fe20003f26070 */
[----:B------:R-:W-:Y:S02]  /*4100*/  IADD3 R78, PT, PT, R71, R78, RZ ;  /* 0x0000004e474e7210 */ /* 0x000fe40007ffe0ff */
[----:B------:R-:W-:-:S04]  /*4110*/  IMAD R71, R16, 0x7effffff, RZ ;  /* 0x7effffff10477824 */ /* 0x000fc800078e02ff */
[----:B------:R-:W-:-:S03]  /*4120*/  IMAD.HI.U32 R71, R71, 0x7f000001, R16 ;  /* 0x7f00000147477827 */ /* 0x000fc600078e0010 */
[----:B------:R-:W-:Y:S02]  /*4130*/  @P0 IADD3 R48, PT, PT, R48, -0x7f000001, RZ ;  /* 0x80ffffff30300810 */ /* 0x000fe40007ffe0ff */
[----:B------:R-:W-:Y:S01]  /*4140*/  ISETP.GE.U32.AND P0, PT, R71, 0x7f000001, PT ;  /* 0x7f0000014700780c */ /* 0x000fe20003f06070 */
[----:B------:R-:W-:Y:S01]  /*4150*/  @P1 IADD3 R19, PT, PT, R19, -0x7f000001, RZ ;  /* 0x80ffffff13131810 */ /* 0x000fe20007ffe0ff */
[----:B------:R-:W-:-:S03]  /*4160*/  IMAD.WIDE.U32 R16, R61, R61, RZ ;  /* 0x0000003d3d107225 */ /* 0x000fc600078e00ff */
[----:B------:R-:W-:Y:S01]  /*4170*/  IADD3 R76, PT, PT, R48, R19, RZ ;  /* 0x00000013304c7210 */ /* 0x000fe20007ffe0ff */
[----:B------:R-:W-:-:S04]  /*4180*/  IMAD R19, R16, 0x7effffff, RZ ;  /* 0x7effffff10137824 */ /* 0x000fc800078e02ff */
[----:B------:R-:W-:-:S03]  /*4190*/  IMAD.HI.U32 R16, R19, 0x7f000001, R16 ;  /* 0x7f00000113107827 */ /* 0x000fc600078e0010 */
[----:B------:R-:W-:Y:S02]  /*41a0*/  @P0 IADD3 R71, PT, PT, R71, -0x7f000001, RZ ;  /* 0x80ffffff47470810 */ /* 0x000fe40007ffe0ff */
[----:B------:R-:W-:-:S03]  /*41b0*/  ISETP.GE.U32.AND P1, PT, R16, 0x7f000001, PT ;  /* 0x7f0000011000780c */ /* 0x000fc60003f26070 */
[----:B------:R-:W-:-:S10]  /*41c0*/  ISETP.GE.U32.AND P0, PT, R71, 0x7f000001, PT ;  /* 0x7f0000014700780c */ /* 0x000fd40003f06070 */
[----:B------:R-:W-:-:S03]  /*41d0*/  @P1 IADD3 R16, PT, PT, R16, -0x7f000001, RZ ;  /* 0x80ffffff10101810 */ /* 0x000fc60007ffe0ff */
[----:B------:R-:W-:-:S04]  /*41e0*/  @P0 IADD3 R71, PT, PT, R71, -0x7f000001, RZ ;  /* 0x80ffffff47470810 */ /* 0x000fc80007ffe0ff */
[----:B------:R-:W-:Y:S01]  /*41f0*/  IADD3 R19, PT, PT, R71, R16, RZ ;  /* 0x0000001047137210 */ /* 0x000fe20007ffe0ff */
[----:B------:R-:W-:-:S04]  /*4200*/  IMAD.WIDE.U32 R16, R52, R59, RZ ;  /* 0x0000003b34107225 */ /* 0x000fc800078e00ff */
[----:B------:R-:W-:-:S04]  /*4210*/  IMAD R71, R16, 0x7effffff, RZ ;  /* 0x7effffff10477824 */ /* 0x000fc800078e02ff */
[----:B------:R-:W-:Y:S01]  /*4220*/  IMAD.HI.U32 R16, R71, 0x7f000001, R16 ;  /* 0x7f00000147107827 */ /* 0x000fe200078e0010 */
[----:B------:R-:W-:-:S04]  /*4230*/  ISETP.GE.U32.AND P0, PT, R19, 0x7f000001, PT ;  /* 0x7f0000011300780c */ /* 0x000fc80003f06070 */
[----:B------:R-:W-:-:S09]  /*4240*/  ISETP.GE.U32.AND P1, PT, R16, 0x7f000001, PT ;  /* 0x7f0000011000780c */ /* 0x000fd20003f26070 */
[----:B------:R-:W-:-:S04]  /*4250*/  @P0 IADD3 R19, PT, PT, R19, -0x7f000001, RZ ;  /* 0x80ffffff13130810 */ /* 0x000fc80007ffe0ff */
[----:B------:R-:W-:-:S04]  /*4260*/  @P1 IADD3 R16, PT, PT, R16, -0x7f000001, RZ ;  /* 0x80ffffff10101810 */ /* 0x000fc80007ffe0ff */
[----:B------:R-:W-:Y:S01]  /*4270*/  IADD3 R48, PT, PT, R19, R16, RZ ;  /* 0x0000001013307210 */ /* 0x000fe20007ffe0ff */
[----:B------:R-:W-:-:S04]  /*4280*/  IMAD.WIDE.U32 R16, R62, R62, RZ ;  /* 0x0000003e3e107225 */ /* 0x000fc800078e00ff */
[----:B------:R-:W-:-:S04]  /*4290*/  IMAD R19, R16, 0x7effffff, RZ ;  /* 0x7effffff10137824 */ /* 0x000fc800078e02ff */
[----:B------:R-:W-:-:S05]  /*42a0*/  IMAD.HI.U32 R19, R19, 0x7f000001, R16 ;  /* 0x7f00000113137827 */ /* 0x000fca00078e0010 */
[----:B------:R-:W-:Y:S01]  /*42b0*/  ISETP.GE.U32.AND P0, PT, R19, 0x7f000001, PT ;  /* 0x7f0000011300780c */ /* 0x000fe20003f06070 */
[----:B------:R-:W-:-:S12]  /*42c0*/  ISETP.GE.U32.AND P1, PT, R49, 0x7f000001, PT ;  /* 0x7f0000013100780c */ /* 0x000fd80003f26070 */
[----:B------:R-:W-:Y:S01]  /*42d0*/  @P0 IADD3 R19, PT, PT, R19, -0x7f000001, RZ ;  /* 0x80ffffff13130810 */ /* 0x000fe20007ffe0ff */
[----:B------:R-:W-:-:S04]  /*42e0*/  ISETP.GE.U32.AND P0, PT, R78, 0x7f000001, PT ;  /* 0x7f0000014e00780c */ /* 0x000fc80003f06070 */
[----:B------:R-:W-:-:S04]  /*42f0*/  IMAD.WIDE.U32 R16, R19, 0x5fffffa, RZ ;  /* 0x05fffffa13107825 */ /* 0x000fc800078e00ff */
[----:B------:R-:W-:-:S04]  /*4300*/  IMAD R19, R19, 0x6, RZ ;  /* 0x0000000613137824 */ /* 0x000fc800078e02ff */
[----:B------:R-:W-:Y:S01]  /*4310*/  IMAD.HI.U32 R73, R19, 0x7f000001, R16 ;  /* 0x7f00000113497827 */ /* 0x000fe200078e0010 */
[----:B------:R-:W-:Y:S02]  /*4320*/  @P1 IADD3 R49, PT, PT, R49, -0x7f000001, RZ ;  /* 0x80ffffff31311810 */ /* 0x000fe40007ffe0ff */
[----:B------:R-:W-:Y:S01]  /*4330*/  @P0 IADD3 R78, PT, PT, R78, -0x7f000001, RZ ;  /* 0x80ffffff4e4e0810 */ /* 0x000fe20007ffe0ff */
[----:B------:R-:W-:Y:S01]  /*4340*/  ISETP.GE.U32.AND P0, PT, R48, 0x7f000001, PT ;  /* 0x7f0000013000780c */ /* 0x000fe20003f06070 */
[----:B------:R-:W-:Y:S01]  /*4350*/  IMAD.WIDE.U32 R16, R59, R62, RZ ;  /* 0x0000003e3b107225 */ /* 0x000fe200078e00ff */
[----:B------:R-:W-:Y:S01]  /*4360*/  ISETP.GE.U32.AND P1, PT, R73, 0x7f000001, PT ;  /* 0x7f0000014900780c */ /* 0x000fe20003f26070 */
[----:B------:R-:W-:Y:S02]  /*4370*/  IADD3 R19, PT, PT, R78, R49, RZ ;  /* 0x000000314e137210 */ /* 0x000fe40007ffe0ff */
[----:B------:R-:W-:-:S04]  /*4380*/  IMAD R49, R16, 0x7effffff, RZ ;  /* 0x7effffff10317824 */ /* 0x000fc800078e02ff */
[----:B------:R-:W-:-:S04]  /*4390*/  IMAD.HI.U32 R71, R49, 0x7f000001, R16 ;  /* 0x7f00000131477827 */ /* 0x000fc800078e0010 */
[----:B------:R-:W-:Y:S01]  /*43a0*/  @P0 IADD3 R48, PT, PT, R48, -0x7f000001, RZ ;  /* 0x80ffffff30300810 */ /* 0x000fe20007ffe0ff */
[----:B------:R-:W-:Y:S01]  /*43b0*/  ISETP.GE.U32.AND P0, PT, R71, 0x7f000001, PT ;  /* 0x7f0000014700780c */ /* 0x000fe20003f06070 */
[----:B------:R-:W-:-:S04]  /*43c0*/  @P1 IADD3 R73, PT, PT, R73, -0x7f000001, RZ ;  /* 0x80ffffff49491810 */ /* 0x000fc80007ffe0ff */
[----:B------:R-:W-:Y:S01]  /*43d0*/  IADD3 R16, PT, PT, R48, R73, RZ ;  /* 0x0000004930107210 */ /* 0x000fe20007ffe0ff */
[----:B------:R-:W-:-:S04]  /*43e0*/  IMAD.WIDE.U32 R48, R61, R52, RZ ;  /* 0x000000343d307225 */ /* 0x000fc800078e00ff */
[----:B------:R-:W-:-:S03]  /*43f0*/  IMAD R17, R48, 0x7effffff, RZ ;  /* 0x7effffff30117824 */ /* 0x000fc600078e02ff */
[----:B------:R-:W-:Y:S01]  /*4400*/  @P0 IADD3 R71, PT, PT, R71, -0x7f000001, RZ ;  /* 0x80ffffff47470810 */ /* 0x000fe20007ffe0ff */
[----:B------:R-:W-:-:S04]  /*4410*/  IMAD.HI.U32 R48, R17, 0x7f000001, R48 ;  /* 0x7f00000111307827 */ /* 0x000fc800078e0030 */
[----:B------:R-:W-:Y:S01]  /*4420*/  ISETP.GE.U32.AND P0, PT, R71, 0x7f000001, PT ;  /* 0x7f0000014700780c */ /* 0x000fe20003f06070 */
[----:B------:R-:W-:-:S12]  /*4430*/  ISETP.GE.U32.AND P1, PT, R48, 0x7f000001, PT ;  /* 0x7f0000013000780c */ /* 0x000fd80003f26070 */
[----:B------:R-:W-:Y:S02]  /*4440*/  @P0 IADD3 R71, PT, PT, R71, -0x7f000001, RZ ;  /* 0x80ffffff47470810 */ /* 0x000fe40007ffe0ff */
[----:B------:R-:W-:-:S04]  /*4450*/  @P1 IADD3 R48, PT, PT, R48, -0x7f000001, RZ ;  /* 0x80ffffff30301810 */ /* 0x000fc80007ffe0ff */
[----:B------:R-:W-:Y:S01]  /*4460*/  IADD3 R71, PT, PT, R71, R48, RZ ;  /* 0x0000003047477210 */ /* 0x000fe20007ffe0ff */
[----:B------:R-:W-:-:S04]  /*4470*/  IMAD.WIDE.U32 R48, R52, R61, RZ ;  /* 0x0000003d34307225 */ /* 0x000fc800078e00ff */
[----:B------:R-:W-:-:S04]  /*4480*/  IMAD R17, R48, 0x7effffff, RZ ;  /* 0x7effffff30117824 */ /* 0x000fc800078e02ff */
[----:B------:R-:W-:Y:S01]  /*4490*/  IMAD.HI.U32 R48, R17, 0x7f000001, R48 ;  /* 0x7f00000111307827 */ /* 0x000fe200078e0030 */
[----:B------:R-:W-:-:S04]  /*44a0*/  ISETP.GE.U32.AND P0, PT, R71, 0x7f000001, PT ;  /* 0x7f0000014700780c */ /* 0x000fc80003f06070 */
[----:B------:R-:W-:Y:S01]  /*44b0*/  ISETP.GE.U32.AND P1, PT, R48, 0x7f000001, PT ;  /* 0x7f0000013000780c */ /* 0x000fe20003f26070 */
[----:B------:R-:W-:-:S08]  /*44c0*/  ISETP.GE.U32.AND P3, PT, R69, 0x7f000001, PT ;  /* 0x7f0000014500780c */ /* 0x000fd00003f66070 */
[----:B------:R-:W-:-:S04]  /*44d0*/  @P0 IADD3 R71, PT, PT, R71, -0x7f000001, RZ ;  /* 0x80ffffff47470810 */ /* 0x000fc80007ffe0ff */
[----:B------:R-:W-:Y:S01]  /*44e0*/  @P1 IADD3 R48, PT, PT, R48, -0x7f000001, RZ ;  /* 0x80ffffff30301810 */ /* 0x000fe20007ffe0ff */
[----:B------:R-:W-:Y:S01]  /*44f0*/  ISETP.GE.U32.AND P0, PT, R15, 0x7f000001, PT ;  /* 0x7f0000010f00780c */ /* 0x000fe20003f06070 */
[----:B------:R-:W-:Y:S02]  /*4500*/  ISETP.GE.U32.AND P1, PT, R76, 0x7f000001, PT ;  /* 0x7f0000014c00780c */ /* 0x000fe40003f26070 */
[----:B------:R-:W-:Y:S01]  /*4510*/  IADD3 R71, PT, PT, R71, R48, RZ ;  /* 0x0000003047477210 */ /* 0x000fe20007ffe0ff */
[----:B------:R-:W-:-:S04]  /*4520*/  IMAD.WIDE.U32 R48, R62, R59, RZ ;  /* 0x0000003b3e307225 */ /* 0x000fc800078e00ff */
[----:B------:R-:W-:-:S04]  /*4530*/  IMAD R17, R48, 0x7effffff, RZ ;  /* 0x7effffff30117824 */ /* 0x000fc800078e02ff */
[----:B------:R-:W-:Y:S01]  /*4540*/  IMAD.HI.U32 R48, R17, 0x7f000001, R48 ;  /* 0x7f00000111307827 */ /* 0x000fe200078e0030 */
[----:B------:R-:W-:Y:S01]  /*4550*/  @P0 IADD3 R15, PT, PT, R15, -0x7f000001, RZ ;  /* 0x80ffffff0f0f0810 */ /* 0x000fe20007ffe0ff */
[----:B------:R-:W-:Y:S01]  /*4560*/  ISETP.GE.U32.AND P0, PT, R71, 0x7f000001, PT ;  /* 0x7f0000014700780c */ /* 0x000fe20003f06070 */
[----:B------:R-:W-:Y:S02]  /*4570*/  @P3 IADD3 R69, PT, PT, R69, -0x7f000001, RZ ;  /* 0x80ffffff45453810 */ /* 0x000fe40007ffe0ff */
[----:B------:R-:W-:Y:S01]  /*4580*/  @P1 IADD3 R76, PT, PT, R76, -0x7f000001, RZ ;  /* 0x80ffffff4c4c1810 */ /* 0x000fe20007ffe0ff */
[----:B------:R-:W-:-:S03]  /*4590*/  ISETP.GE.U32.AND P2, PT, R48, 0x7f000001, PT ;  /* 0x7f0000013000780c */ /* 0x000fc60003f46070 */
[----:B------:R-:W-:Y:S02]  /*45a0*/  IADD3 R17, PT, PT, R76, R69, RZ ;  /* 0x000000454c117210 */ /* 0x000fe40007ffe0ff */
[----:B--2---:R-:W-:Y:S01]  /*45b0*/  IADD3 R78, PT, PT, R15, R72, RZ ;  /* 0x000000480f4e7210 */ /* 0x004fe20007ffe0ff */
[----:B------:R-:W2:Y:S02]  /*45c0*/  LDL R69, [R1+0x118] ;  /* 0x0001180001457983 */ /* 0x000ea40000100800 */
[----:B------:R-:W-:Y:S01]  /*45d0*/  ISETP.GE.U32.AND P1, PT, R17, 0x7f000001, PT ;  /* 0x7f0000011100780c */ /* 0x000fe20003f26070 */
[----:B------:R-:W-:-:S04]  /*45e0*/  @P0 IADD3 R71, PT, PT, R71, -0x7f000001, RZ ;  /* 0x80ffffff47470810 */ /* 0x000fc80007ffe0ff */
[----:B------:R-:W-:-:S04]  /*45f0*/  @P2 IADD3 R48, PT, PT, R48, -0x7f000001, RZ ;  /* 0x80ffffff30302810 */ /* 0x000fc80007ffe0ff */
[----:B------:R-:W-:Y:S01]  /*4600*/  IADD3 R15, PT, PT, R71, R48, RZ ;  /* 0x00000030470f7210 */ /* 0x000fe20007ffe0ff */
[----:B------:R-:W-:-:S03]  /*4610*/  IMAD.WIDE.U32 R48, R59, R43, RZ ;  /* 0x0000002b3b307225 */ /* 0x000fc600078e00ff */
[----:B------:R-:W-:Y:S01]  /*4620*/  @P1 IADD3 R17, PT, PT, R17, -0x7f000001, RZ ;  /* 0x80ffffff11111810 */ /* 0x000fe20007ffe0ff */
[----:B------:R-:W-:-:S04]  /*4630*/  IMAD R71, R48, 0x7effffff, RZ ;  /* 0x7effffff30477824 */ /* 0x000fc800078e02ff */
[----:B------:R-:W-:-:S04]  /*4640*/  IMAD.HI.U32 R73, R71, 0x7f000001, R48 ;  /* 0x7f00000147497827 */ /* 0x000fc800078e0030 */
[----:B------:R-:W-:-:S04]  /*4650*/  IMAD.WIDE.U32 R48, R17, R51, RZ ;  /* 0x0000003311307225 */ /* 0x000fc800078e00ff */
[----:B------:R-:W-:-:S04]  /*4660*/  IMAD R71, R48, 0x7effffff, RZ ;  /* 0x7effffff30477824 */ /* 0x000fc800078e02ff */
[----:B------:R-:W-:Y:S02]  /*4670*/  IMAD.HI.U32 R72, R71, 0x7f000001, R48 ;  /* 0x7f00000147487827 */ /* 0x000fe400078e0030 */
[----:B------:R-:W0:Y:S01]  /*4680*/  LDC.64 R48, c[0x0][0x388] ;  /* 0x0000e200ff307b82 */ /* 0x000e220000000a00 */
[C---:B------:R-:W-:Y:S01]  /*4690*/  ISETP.GE.U32.AND P0, PT, R78.reuse, 0x7f000001, PT ;  /* 0x7f0000014e00780c */ /* 0x040fe20003f06070 */
[----:B------:R1:W-:Y:S04]  /*46a0*/  STL [R1+0x110], R78 ;  /* 0x0001104e01007387 */ /* 0x0003e80000100800 */
[----:B0-----:R-:W3:Y:S04]  /*46b0*/  LDG.E R75, desc[UR14][R48.64] ;  /* 0x0000000e304b7981 */ /* 0x001ee8000c1e1900 */
[----:B------:R-:W3:Y:S04]  /*46c0*/  LDL R71, [R1+0x11c] ;  /* 0x00011c0001477983 */ /* 0x000ee80000100800 */
[----:B-1----:R-:W-:Y:S01]  /*46d0*/  @P0 IADD3 R78, PT, PT, R78, -0x7f000001, RZ ;  /* 0x80ffffff4e4e0810 */ /* 0x002fe20007ffe0ff */
[----:B------:R-:W-:-:S13]  /*46e0*/  ISETP.GE.U32.AND P0, PT, R63, 0x7f000001, PT ;  /* 0x7f0000013f00780c */ /* 0x000fda0003f06070 */
[----:B------:R-:W-:-:S04]  /*46f0*/  @P0 IADD3 R63, PT, PT, R63, -0x7f000001, RZ ;  /* 0x80ffffff3f3f0810 */ /* 0x000fc80007ffe0ff */
[----:B----4-:R-:W-:-:S05]  /*4700*/  IADD3 R76, PT, PT, R63, R80, RZ ;  /* 0x000000503f4c7210 */ /* 0x010fca0007ffe0ff */
[----:B------:R-:W-:Y:S01]  /*4710*/  ISETP.GE.U32.AND P1, PT, R76, 0x7f000001, PT ;  /* 0x7f0000014c00780c */ /* 0x000fe20003f26070 */
[----:B------:R0:W-:-:S12]  /*4720*/  STL [R1+0x114], R76 ;  /* 0x0001144c01007387 */ /* 0x0001d80000100800 */
[----:B0-----:R-:W-:-:S05]  /*4730*/  @P1 IADD3 R76, PT, PT, R76, -0x7f000001, RZ ;  /* 0x80ffffff4c4c1810 */ /* 0x001fca0007ffe0ff */
[----:B------:R0:W-:Y:S04]  /*4740*/  STL [R1+0x114], R76 ;  /* 0x0001144c01007387 */ /* 0x0001e80000100800 */
[----:B0-----:R-:W4:Y:S01]  /*4750*/  LDG.E R76, desc[UR14][R48.64+0x4] ;  /* 0x0000040e304c7981 */ /* 0x001f22000c1e1900 */
[----:B------:R-:W-:-:S13]  /*4760*/  ISETP.GE.U32.AND P0, PT, R68, 0x7f000001, PT ;  /* 0x7f0000014400780c */ /* 0x000fda0003f06070 */
[----:B------:R-:W-:Y:S01]  /*4770*/  @P0 IADD3 R68, PT, PT, R68, -0x7f000001, RZ ;  /* 0x80ffffff44440810 */ /* 0x000fe20007ffe0ff */
[----:B------:R-:W-:-:S13]  /*4780*/  ISETP.GE.U32.AND P0, PT, R66, 0x7f000001, PT ;  /* 0x7f0000014200780c */ /* 0x000fda0003f06070 */
[----:B------:R-:W-:Y:S01]  /*4790*/  @P0 IADD3 R66, PT, PT, R66, -0x7f000001, RZ ;  /* 0x80ffffff42420810 */ /* 0x000fe20007ffe0ff */
[----:B------:R-:W-:Y:S01]  /*47a0*/  ISETP.GE.U32.AND P0, PT, R19, 0x7f000001, PT ;  /* 0x7f0000011300780c */ /* 0x000fe20003f06070 */
[----:B------:R2:W-:Y:S01]  /*47b0*/  STL [R1+0x110], R78 ;  /* 0x0001104e01007387 */ /* 0x0005e20000100800 */
[----:B------:R-:W-:-:S11]  /*47c0*/  ISETP.GE.U32.AND P1, PT, R73, 0x7f000001, PT ;  /* 0x7f0000014900780c */ /* 0x000fd60003f26070 */
[----:B------:R-:W-:Y:S02]  /*47d0*/  @P0 IADD3 R19, PT, PT, R19, -0x7f000001, RZ ;  /* 0x80ffffff13130810 */ /* 0x000fe40007ffe0ff */
[----:B------:R-:W-:Y:S02]  /*47e0*/  @P1 IADD3 R73, PT, PT, R73, -0x7f000001, RZ ;  /* 0x80ffffff49491810 */ /* 0x000fe40007ffe0ff */
[----:B--2---:R-:W-:Y:S01]  /*47f0*/  IADD3 R78, PT, PT, R68, R69, RZ ;  /* 0x00000045444e7210 */ /* 0x004fe20007ffe0ff */
[----:B------:R-:W-:-:S04]  /*4800*/  IMAD.WIDE.U32 R68, R61, R43, RZ ;  /* 0x0000002b3d447225 */ /* 0x000fc800078e00ff */
[----:B------:R-:W-:Y:S01]  /*4810*/  IMAD R63, R68, 0x7effffff, RZ ;  /* 0x7effffff443f7824 */ /* 0x000fe200078e02ff */
[----:B------:R-:W-:Y:S01]  /*4820*/  ISETP.GE.U32.AND P2, PT, R78, 0x7f000001, PT ;  /* 0x7f0000014e00780c */ /* 0x000fe20003f46070 */
[----:B---3--:R-:W-:-:S13]  /*4830*/  R2UR UR6, R75 ;  /* 0x000000004b0672ca */ /* 0x008fda00000e0000 */
[----:B------:R-:W-:-:S05]  /*4840*/  IADD3 R58, PT, PT, R58, UR6, RZ ;  /* 0x000000063a3a7c10 */ /* 0x000fca000fffe0ff */
[----:B------:R-:W-:Y:S01]  /*4850*/  ISETP.GE.U32.AND P0, PT, R58, 0x7f000001, PT ;  /* 0x7f0000013a00780c */ /* 0x000fe20003f06070 */
[----:B------:R-:W-:Y:S01]  /*4860*/  IADD3 R80, PT, PT, R66, R71, RZ ;  /* 0x0000004742507210 */ /* 0x000fe20007ffe0ff */
[----:B------:R-:W-:-:S04]  /*4870*/  IMAD.HI.U32 R66, R63, 0x7f000001, R68 ;  /* 0x7f0000013f427827 */ /* 0x000fc800078e0044 */
[----:B------:R-:W-:-:S04]  /*4880*/  IMAD.WIDE.U32 R68, R19, R51, RZ ;  /* 0x0000003313447225 */ /* 0x000fc800078e00ff */
[----:B------:R-:W-:-:S03]  /*4890*/  IMAD R63, R68, 0x7effffff, RZ ;  /* 0x7effffff443f7824 */ /* 0x000fc600078e02ff */
[----:B------:R-:W-:Y:S01]  /*48a0*/  @P0 IADD3 R58, PT, PT, R58, -0x7f000001, RZ ;  /* 0x80ffffff3a3a0810 */ /* 0x000fe20007ffe0ff */
[----:B------:R-:W-:Y:S01]  /*48b0*/  ISETP.GE.U32.AND P0, PT, R80, 0x7f000001, PT ;  /* 0x7f0000015000780c */ /* 0x000fe20003f06070 */
[----:B------:R-:W-:Y:S02]  /*48c0*/  IMAD.HI.U32 R75, R63, 0x7f000001, R68 ;  /* 0x7f0000013f4b7827 */ /* 0x000fe400078e0044 */
[----:B------:R-:W-:Y:S01]  /*48d0*/  IADD3 R63, PT, PT, R58, R73, RZ ;  /* 0x000000493a3f7210 */ /* 0x000fe20007ffe0ff */
[----:B------:R0:W-:Y:S04]  /*48e0*/  STL [R1+0x118], R78 ;  /* 0x0001184e01007387 */ /* 0x0001e80000100800 */
[----:B------:R-:W-:Y:S01]  /*48f0*/  ISETP.GE.U32.AND P1, PT, R63, 0x7f000001, PT ;  /* 0x7f0000013f00780c */ /* 0x000fe20003f26070 */
[----:B------:R1:W-:Y:S01]  /*4900*/  STL [R1+0x11c], R80 ;  /* 0x00011c5001007387 */ /* 0x0003e20000100800 */
[----:B0-----:R-:W-:Y:S01]  /*4910*/  @P2 IADD3 R78, PT, PT, R78, -0x7f000001, RZ ;  /* 0x80ffffff4e4e2810 */ /* 0x001fe20007ffe0ff */
[----:B------:R-:W-:-:S02]  /*4920*/  ISETP.GE.U32.AND P2, PT, R72, 0x7f000001, PT ;  /* 0x7f0000014800780c */ /* 0x000fc40003f46070 */
[----:B-1----:R-:W-:Y:S01]  /*4930*/  @P0 IADD3 R80, PT, PT, R80, -0x7f000001, RZ ;  /* 0x80ffffff50500810 */ /* 0x002fe20007ffe0ff */
[----:B------:R-:W-:Y:S01]  /*4940*/  ISETP.GE.U32.AND P0, PT, R16, 0x7f000001, PT ;  /* 0x7f0000011000780c */ /* 0x000fe20003f06070 */
[----:B------:R-:W-:-:S06]  /*4950*/  IMAD.WIDE.U32 R68, R52, R43, RZ ;  /* 0x0000002b34447225 */ /* 0x000fcc00078e00ff */
[----:B------:R-:W-:Y:S01]  /*4960*/  @P1 IADD3 R63, PT, PT, R63, -0x7f000001, RZ ;  /* 0x80ffffff3f3f1810 */ /* 0x000fe20007ffe0ff */
[----:B------:R-:W-:Y:S02]  /*4970*/  IMAD R71, R68, 0x7effffff, RZ ;  /* 0x7effffff44477824 */ /* 0x000fe400078e02ff */
[----:B------:R-:W-:-:S03]  /*4980*/  @P2 IADD3 R72, PT, PT, R72, -0x7f000001, RZ ;  /* 0x80ffffff48482810 */ /* 0x000fc60007ffe0ff */
[----:B------:R-:W-:Y:S02]  /*4990*/  @P0 IADD3 R16, PT, PT, R16, -0x7f000001, RZ ;  /* 0x80ffffff10100810 */ /* 0x000fe40007ffe0ff */
[----:B------:R-:W-:Y:S01]  /*49a0*/  IADD3 R63, PT, PT, R63, R72, RZ ;  /* 0x000000483f3f7210 */ /* 0x000fe20007ffe0ff */
[----:B------:R-:W-:Y:S01]  /*49b0*/  IMAD.HI.U32 R72, R71, 0x7f000001, R68 ;  /* 0x7f00000147487827 */ /* 0x000fe200078e0044 */
[----:B------:R-:W-:-:S03]  /*49c0*/  ISETP.GE.U32.AND P0, PT, R15, 0x7f000001, PT ;  /* 0x7f0000010f00780c */ /* 0x000fc60003f06070 */
[----:B------:R-:W-:Y:S01]  /*49d0*/  IMAD.WIDE.U32 R68, R16, R51, RZ ;  /* 0x0000003310447225 */ /* 0x000fe200078e00ff */
[----:B----4-:R-:W-:-:S03]  /*49e0*/  R2UR UR7, R76 ;  /* 0x000000004c0772ca */ /* 0x010fc600000e0000 */
[----:B------:R-:W-:-:S04]  /*49f0*/  IMAD R71, R68, 0x7effffff, RZ ;  /* 0x7effffff44477824 */ /* 0x000fc800078e02ff */
[----:B------:R-:W-:Y:S02]  /*4a00*/  IMAD.HI.U32 R76, R71, 0x7f000001, R68 ;  /* 0x7f000001474c7827 */ /* 0x000fe400078e0044 */
[----:B------:R-:W-:Y:S01]  /*4a10*/  @P0 IADD3 R15, PT, PT, R15, -0x7f000001, RZ ;  /* 0x80ffffff0f0f0810 */ /* 0x000fe20007ffe0ff */
[----:B------:R-:W2:Y:S01]  /*4a20*/  LDG.E R71, desc[UR14][R48.64+0x8] ;  /* 0x0000080e30477981 */ /* 0x000ea2000c1e1900 */
[----:B------:R-:W-:-:S04]  /*4a30*/  IMAD.WIDE.U32 R68, R62, R43, RZ ;  /* 0x0000002b3e447225 */ /* 0x000fc800078e00ff */
[----:B------:R-:W-:-:S04]  /*4a40*/  IMAD R43, R68, 0x7effffff, RZ ;  /* 0x7effffff442b7824 */ /* 0x000fc800078e02ff */
[----:B------:R-:W-:-:S04]  /*4a50*/  IMAD.HI.U32 R73, R43, 0x7f000001, R68 ;  /* 0x7f0000012b497827 */ /* 0x000fc800078e0044 */
[----:B------:R-:W-:Y:S01]  /*4a60*/  IMAD.WIDE.U32 R68, R15, R51, RZ ;  /* 0x000000330f447225 */ /* 0x000fe200078e00ff */
[----:B------:R0:W-:Y:S03]  /*4a70*/  STL [R1+0x118], R78 ;  /* 0x0001184e01007387 */ /* 0x0001e60000100800 */
[----:B------:R-:W-:Y:S01]  /*4a80*/  IMAD R43, R68, 0x7effffff, RZ ;  /* 0x7effffff442b7824 */ /* 0x000fe200078e02ff */
[----:B------:R-:W3:Y:S03]  /*4a90*/  LDG.E R51, desc[UR14][R48.64+0x18] ;  /* 0x0000180e30337981 */ /* 0x000ee6000c1e1900 */
[----:B------:R-:W-:Y:S02]  /*4aa0*/  IMAD.HI.U32 R77, R43, 0x7f000001, R68 ;  /* 0x7f0000012b4d7827 */ /* 0x000fe400078e0044 */
[----:B------:R-:W4:Y:S04]  /*4ab0*/  LDG.E R68, desc[UR14][R48.64+0xc] ;  /* 0x00000c0e30447981 */ /* 0x000f28000c1e1900 */
[----:B0-----:R-:W3:Y:S04]  /*4ac0*/  LDG.E R78, desc[UR14][R48.64+0x1c] ;  /* 0x00001c0e304e7981 */ /* 0x001ee8000c1e1900 */
[----:B------:R0:W-:Y:S04]  /*4ad0*/  STL [R1+0x11c], R80 ;  /* 0x00011c5001007387 */ /* 0x0001e80000100800 */
[----:B0-----:R-:W3:Y:S01]  /*4ae0*/  LDG.E R80, desc[UR14][R48.64+0x10] ;  /* 0x0000100e30507981 */ /* 0x001ee2000c1e1900 */
[----:B------:R-:W-:Y:S01]  /*4af0*/  IADD3 R43, PT, PT, R54, UR7, RZ ;  /* 0x00000007362b7c10 */ /* 0x000fe2000fffe0ff */
[----:B------:R-:W-:-:S04]  /*4b00*/  ISETP.GE.U32.AND P1, PT, R66, 0x7f000001, PT ;  /* 0x7f0000014200780c */ /* 0x000fc80003f26070 */
[----:B------:R-:W-:-:S09]  /*4b10*/  ISETP.GE.U32.AND P0, PT, R43, 0x7f000001, PT ;  /* 0x7f0000012b00780c */ /* 0x000fd20003f06070 */
[----:B------:R-:W-:Y:S01]  /*4b20*/  @P1 IADD3 R66, PT, PT, R66, -0x7f000001, RZ ;  /* 0x80ffffff42421810 */ /* 0x000fe20007ffe0ff */
[----:B------:R-:W-:-:S03]  /*4b30*/  ISETP.GE.U32.AND P1, PT, R75, 0x7f000001, PT ;  /* 0x7f0000014b00780c */ /* 0x000fc60003f26070 */
[----:B------:R-:W-:-:S04]  /*4b40*/  @P0 IADD3 R43, PT, PT, R43, -0x7f000001, RZ ;  /* 0x80ffffff2b2b0810 */ /* 0x000fc80007ffe0ff */
[----:B------:R-:W-:Y:S01]  /*4b50*/  IADD3 R66, PT, PT, R43, R66, RZ ;  /* 0x000000422b427210 */ /* 0x000fe20007ffe0ff */
[----:B------:R-:W-:-:S05]  /*4b60*/  ISETP.GE.U32.AND P3, PT, R73, 0x7f000001, PT ;  /* 0x7f0000014900780c */ /* 0x000fca0003f66070 */
[----:B------:R-:W-:Y:S01]  /*4b70*/  @P1 IADD3 R75, PT, PT, R75, -0x7f000001, RZ ;  /* 0x80ffffff4b4b1810 */ /* 0x000fe20007ffe0ff */
[----:B------:R-:W-:Y:S01]  /*4b80*/  ISETP.GE.U32.AND P0, PT, R66, 0x7f000001, PT ;  /* 0x7f0000014200780c */ /* 0x000fe20003f06070 */
[----:B------:R-:W-:-:S06]  /*4b90*/  ISETP.GE.U32.AND P2, PT, R72, 0x7f000001, PT ;  /* 0x7f0000014800780c */ /* 0x000fcc0003f46070 */
[----:B------:R-:W-:-:S06]  /*4ba0*/  @P3 IADD3 R73, PT, PT, R73, -0x7f000001, RZ ;  /* 0x80ffffff49493810 */ /* 0x000fcc0007ffe0ff */
[----:B------:R-:W-:Y:S01]  /*4bb0*/  @P0 IADD3 R66, PT, PT, R66, -0x7f000001, RZ ;  /* 0x80ffffff42420810 */ /* 0x000fe20007ffe0ff */
[----:B------:R-:W-:-:S03]  /*4bc0*/  ISETP.GE.U32.AND P3, PT, R77, 0x7f000001, PT ;  /* 0x7f0000014d00780c */ /* 0x000fc60003f66070 */
[----:B------:R-:W-:Y:S02]  /*4bd0*/  IADD3 R69, PT, PT, R66, R75, RZ ;  /* 0x0000004b42457210 */ /* 0x000fe40007ffe0ff */
[----:B------:R0:W3:Y:S01]  /*4be0*/  LDG.E R75, desc[UR14][R48.64+0x14] ;  /* 0x0000140e304b7981 */ /* 0x0000e2000c1e1900 */
[----:B------:R-:W-:-:S07]  /*4bf0*/  @P2 IADD3 R72, PT, PT, R72, -0x7f000001, RZ ;  /* 0x80ffffff48482810 */ /* 0x000fce0007ffe0ff */
[----:B------:R-:W-:Y:S01]  /*4c00*/  @P3 IADD3 R77, PT, PT, R77, -0x7f000001, RZ ;  /* 0x80ffffff4d4d3810 */ /* 0x000fe20007ffe0ff */
[----:B0-----:R-:W-:Y:S01]  /*4c10*/  IMAD.WIDE.U32 R48, R61, R50, RZ ;  /* 0x000000323d307225 */ /* 0x001fe200078e00ff */
[----:B------:R-:W-:Y:S01]  /*4c20*/  ISETP.GE.U32.AND P2, PT, R76, 0x7f000001, PT ;  /* 0x7f0000014c00780c */ /* 0x000fe20003f46070 */
[----:B--2---:R-:W-:Y:S02]  /*4c30*/  R2UR UR8, R71 ;  /* 0x00000000470872ca */ /* 0x004fe400000e0000 */
[----:B----4-:R-:W-:-:S13]  /*4c40*/  R2UR UR9, R68 ;  /* 0x00000000440972ca */ /* 0x010fda00000e0000 */
[----:B------:R-:W-:-:S05]  /*4c50*/  IADD3 R46, PT, PT, R46, UR9, RZ ;  /* 0x000000092e2e7c10 */ /* 0x000fca000fffe0ff */
[----:B------:R-:W-:Y:S01]  /*4c60*/  ISETP.GE.U32.AND P1, PT, R46, 0x7f000001, PT ;  /* 0x7f0000012e00780c */ /* 0x000fe20003f26070 */
[----:B------:R-:W-:-:S05]  /*4c70*/  IADD3 R47, PT, PT, R47, UR8, RZ ;  /* 0x000000082f2f7c10 */ /* 0x000fca000fffe0ff */
[----:B------:R-:W-:-:S07]  /*4c80*/  ISETP.GE.U32.AND P0, PT, R47, 0x7f000001, PT ;  /* 0x7f0000012f00780c */ /* 0x000fce0003f06070 */
[----:B------:R-:W-:-:S04]  /*4c90*/  @P1 IADD3 R46, PT, PT, R46, -0x7f000001, RZ ;  /* 0x80ffffff2e2e1810 */ /* 0x000fc80007ffe0ff */
[----:B------:R-:W-:Y:S02]  /*4ca0*/  IADD3 R68, PT, PT, R46, R73, RZ ;  /* 0x000000492e447210 */ /* 0x000fe40007ffe0ff */
[----:B------:R-:W-:-:S03]  /*4cb0*/  @P0 IADD3 R47, PT, PT, R47, -0x7f000001, RZ ;  /* 0x80ffffff2f2f0810 */ /* 0x000fc60007ffe0ff */
[----:B------:R-:W-:Y:S01]  /*4cc0*/  ISETP.GE.U32.AND P1, PT, R68, 0x7f000001, PT ;  /* 0x7f0000014400780c */ /* 0x000fe20003f26070 */
[----:B------:R-:W-:Y:S01]  /*4cd0*/  IADD3 R71, PT, PT, R47, R72, RZ ;  /* 0x000000482f477210 */ /* 0x000fe20007ffe0ff */
[----:B------:R-:W-:-:S04]  /*4ce0*/  IMAD.WIDE.U32 R72, R59, R50, RZ ;  /* 0x000000323b487225 */ /* 0x000fc800078e00ff */
[----:B------:R-:W-:-:S07]  /*4cf0*/  ISETP.GE.U32.AND P0, PT, R71, 0x7f000001, PT ;  /* 0x7f0000014700780c */ /* 0x000fce0003f06070 */
[----:B------:R-:W-:-:S04]  /*4d00*/  @P1 IADD3 R68, PT, PT, R68, -0x7f000001, RZ ;  /* 0x80ffffff44441810 */ /* 0x000fc80007ffe0ff */
[----:B------:R-:W-:Y:S01]  /*4d10*/  IADD3 R68, PT, PT, R68, R77, RZ ;  /* 0x0000004d44447210 */ /* 0x000fe20007ffe0ff */
[----:B------:R-:W-:-:S04]  /*4d20*/  IMAD R77, R72, 0x7effffff, RZ ;  /* 0x7effffff484d7824 */ /* 0x000fc800078e02ff */
[----:B------:R-:W-:Y:S01]  /*4d30*/  IMAD.HI.U32 R79, R77, 0x7f000001, R72 ;  /* 0x7f0000014d4f7827 */ /* 0x000fe200078e0048 */
[----:B------:R-:W-:-:S04]  /*4d40*/  @P0 IADD3 R71, PT, PT, R71, -0x7f000001, RZ ;  /* 0x80ffffff47470810 */ /* 0x000fc80007ffe0ff */
[----:B------:R-:W-:Y:S01]  /*4d50*/  ISETP.GE.U32.AND P0, PT, R79, 0x7f000001, PT ;  /* 0x7f0000014f00780c */ /* 0x000fe20003f06070 */
[----:B------:R-:W-:-:S04]  /*4d60*/  IMAD.WIDE.U32 R72, R17, R45, RZ ;  /* 0x0000002d11487225 */ /* 0x000fc800078e00ff */
[----:B------:R-:W-:-:S08]  /*4d70*/  IMAD R77, R72, 0x7effffff, RZ ;  /* 0x7effffff484d7824 */ /* 0x000fd000078e02ff */
[----:B------:R-:W-:Y:S01]  /*4d80*/  @P0 IADD3 R79, PT, PT, R79, -0x7f000001, RZ ;  /* 0x80ffffff4f4f0810 */ /* 0x000fe20007ffe0ff */
[----:B------:R-:W-:-:S03]  /*4d90*/  IMAD.HI.U32 R73, R77, 0x7f000001, R72 ;  /* 0x7f0000014d497827 */ /* 0x000fc600078e0048 */
[----:B------:R-:W-:Y:S02]  /*4da0*/  IADD3 R54, PT, PT, R58, R79, RZ ;  /* 0x0000004f3a367210 */ /* 0x000fe40007ffe0ff */
[----:B------:R-:W-:-:S03]  /*4db0*/  ISETP.GE.U32.AND P1, PT, R73, 0x7f000001, PT ;  /* 0x7f0000014900780c */ /* 0x000fc60003f26070 */
[----:B------:R-:W-:-:S10]  /*4dc0*/  ISETP.GE.U32.AND P0, PT, R54, 0x7f000001, PT ;  /* 0x7f0000013600780c */ /* 0x000fd40003f06070 */
[----:B------:R-:W-:-:S03]  /*4dd0*/  @P1 IADD3 R73, PT, PT, R73, -0x7f000001, RZ ;  /* 0x80ffffff49491810 */ /* 0x000fc60007ffe0ff */
[----:B------:R-:W-:-:S04]  /*4de0*/  @P0 IADD3 R54, PT, PT, R54, -0x7f000001, RZ ;  /* 0x80ffffff36360810 */ /* 0x000fc80007ffe0ff */
[----:B------:R-:W-:Y:S01]  /*4df0*/  IADD3 R54, PT, PT, R54, R73, RZ ;  /* 0x0000004936367210 */ /* 0x000fe20007ffe0ff */
[----:B------:R-:W-:-:S04]  /*4e00*/  IMAD R73, R48, 0x7effffff, RZ ;  /* 0x7effffff30497824 */ /* 0x000fc800078e02ff */
[----:B------:R-:W-:-:S05]  /*4e10*/  IMAD.HI.U32 R66, R73, 0x7f000001, R48 ;  /* 0x7f00000149427827 */ /* 0x000fca00078e0030 */
[----:B------:R-:W-:-:S13]  /*4e20*/  ISETP.GE.U32.AND P0, PT, R66, 0x7f000001, PT ;  /* 0x7f0000014200780c */ /* 0x000fda0003f06070 */
[----:B------:R-:W-:-:S04]  /*4e30*/  @P0 IADD3 R66, PT, PT, R66, -0x7f000001, RZ ;  /* 0x80ffffff42420810 */ /* 0x000fc80007ffe0ff */
[----:B------:R-:W-:-:S05]  /*4e40*/  IADD3 R66, PT, PT, R43, R66, RZ ;  /* 0x000000422b427210 */ /* 0x000fca0007ffe0ff */
[----:B------:R-:W-:Y:S01]  /*4e50*/  ISETP.GE.U32.AND P0, PT, R66, 0x7f000001, PT ;  /* 0x7f0000014200780c */ /* 0x000fe20003f06070 */
[----:B---3--:R-:W-:Y:S01]  /*4e60*/  R2UR UR13, R78 ;  /* 0x000000004e0d72ca */ /* 0x008fe200000e0000 */
[----:B------:R-:W-:-:S11]  /*4e70*/  IMAD.WIDE.U32 R48, R19, R45, RZ ;  /* 0x0000002d13307225 */ /* 0x000fd600078e00ff */
[----:B------:R-:W-:Y:S01]  /*4e80*/  @P0 IADD3 R66, PT, PT, R66, -0x7f000001, RZ ;  /* 0x80ffffff42420810 */ /* 0x000fe20007ffe0ff */
[----:B------:R-:W-:Y:S01]  /*4e90*/  ISETP.GE.U32.AND P0, PT, R68, 0x7f000001, PT ;  /* 0x7f0000014400780c */ /* 0x000fe20003f06070 */
[----:B------:R-:W-:-:S04]  /*4ea0*/  IMAD R73, R48, 0x7effffff, RZ ;  /* 0x7effffff30497824 */ /* 0x000fc800078e02ff */
[----:B------:R-:W-:-:S08]  /*4eb0*/  IMAD.HI.U32 R49, R73, 0x7f000001, R48 ;  /* 0x7f00000149317827 */ /* 0x000fd000078e0030 */
[----:B------:R-:W-:Y:S01]  /*4ec0*/  @P0 IADD3 R68, PT, PT, R68, -0x7f000001, RZ ;  /* 0x80ffffff44440810 */ /* 0x000fe20007ffe0ff */
[----:B------:R-:W-:-:S03]  /*4ed0*/  ISETP.GE.U32.AND P1, PT, R49, 0x7f000001, PT ;  /* 0x7f0000013100780c */ /* 0x000fc60003f26070 */
[----:B------:R-:W-:-:S05]  /*4ee0*/  IADD3 R68, PT, PT, R68, UR13, RZ ;  /* 0x0000000d44447c10 */ /* 0x000fca000fffe0ff */
[----:B------:R-:W-:-:S05]  /*4ef0*/  ISETP.GE.U32.AND P0, PT, R68, 0x7f000001, PT ;  /* 0x7f0000014400780c */ /* 0x000fca0003f06070 */
[----:B------:R-:W-:-:S04]  /*4f00*/  @P1 IADD3 R49, PT, PT, R49, -0x7f000001, RZ ;  /* 0x80ffffff31311810 */ /* 0x000fc80007ffe0ff */
[----:B------:R-:W-:Y:S01]  /*4f10*/  IADD3 R66, PT, PT, R66, R49, RZ ;  /* 0x0000003142427210 */ /* 0x000fe20007ffe0ff */
[----:B------:R-:W-:-:S03]  /*4f20*/  IMAD.WIDE.U32 R48, R52, R50, RZ ;  /* 0x0000003234307225 */ /* 0x000fc600078e00ff */
[----:B------:R-:W-:Y:S01]  /*4f30*/  @P0 IADD3 R68, PT, PT, R68, -0x7f000001, RZ ;  /* 0x80ffffff44440810 */ /* 0x000fe20007ffe0ff */
[----:B------:R-:W-:-:S03]  /*4f40*/  IMAD R73, R48, 0x7effffff, RZ ;  /* 0x7effffff30497824 */ /* 0x000fc600078e02ff */
[----:B------:R-:W-:Y:S01]  /*4f50*/  IADD3 R68, PT, PT, R68, UR13, RZ ;  /* 0x0000000d44447c10 */ /* 0x000fe2000fffe0ff */
[----:B------:R-:W-:Y:S01]  /*4f60*/  IMAD.HI.U32 R72, R73, 0x7f000001, R48 ;  /* 0x7f00000149487827 */ /* 0x000fe200078e0030 */
[----:B------:R-:W-:-:S03]  /*4f70*/  @P2 IADD3 R76, PT, PT, R76, -0x7f000001, RZ ;  /* 0x80ffffff4c4c2810 */ /* 0x000fc60007ffe0ff */
[----:B------:R-:W-:Y:S01]  /*4f80*/  IMAD.WIDE.U32 R48, R16, R45, RZ ;  /* 0x0000002d10307225 */ /* 0x000fe200078e00ff */
[----:B------:R-:W-:Y:S01]  /*4f90*/  ISETP.GE.U32.AND P0, PT, R68, 0x7f000001, PT ;  /* 0x7f0000014400780c */ /* 0x000fe20003f06070 */
[----:B------:R-:W-:Y:S02]  /*4fa0*/  R2UR UR12, R51 ;  /* 0x00000000330c72ca */ /* 0x000fe400000e0000 */
[----:B------:R-:W-:Y:S01]  /*4fb0*/  IMAD R51, R48, 0x7effffff, RZ ;  /* 0x7effffff30337824 */ /* 0x000fe200078e02ff */
[----:B------:R-:W-:-:S03]  /*4fc0*/  IADD3 R71, PT, PT, R71, R76, RZ ;  /* 0x0000004c47477210 */ /* 0x000fc60007ffe0ff */
[----:B------:R-:W-:-:S04]  /*4fd0*/  IMAD.HI.U32 R76, R51, 0x7f000001, R48 ;  /* 0x7f000001334c7827 */ /* 0x000fc800078e0030 */
[----:B------:R-:W-:Y:S02]  /*4fe0*/  IMAD.WIDE.U32 R50, R62, R50, RZ ;  /* 0x000000323e327225 */ /* 0x000fe400078e00ff */
[----:B------:R-:W-:Y:S02]  /*4ff0*/  @P0 IADD3 R68, PT, PT, R68, -0x7f000001, RZ ;  /* 0x80ffffff44440810 */ /* 0x000fe40007ffe0ff */
[----:B------:R-:W-:-:S04]  /*5000*/  IMAD R49, R50, 0x7effffff, RZ ;  /* 0x7effffff32317824 */ /* 0x000fc800078e02ff */
[----:B------:R-:W-:Y:S01]  /*5010*/  IMAD.HI.U32 R73, R49, 0x7f000001, R50 ;  /* 0x7f00000131497827 */ /* 0x000fe200078e0032 */
[----:B------:R-:W-:-:S05]  /*5020*/  IADD3 R50, PT, PT, R68, UR13, RZ ;  /* 0x0000000d44327c10 */ /* 0x000fca000fffe0ff */
[----:B------:R-:W-:Y:S01]  /*5030*/  ISETP.GE.U32.AND P0, PT, R50, 0x7f000001, PT ;  /* 0x7f0000013200780c */ /* 0x000fe20003f06070 */
[----:B------:R-:W-:-:S12]  /*5040*/  ISETP.GE.U32.AND P1, PT, R72, 0x7f000001, PT ;  /* 0x7f0000014800780c */ /* 0x000fd80003f26070 */
[----:B------:R-:W-:Y:S01]  /*5050*/  @P0 IADD3 R50, PT, PT, R50, -0x7f000001, RZ ;  /* 0x80ffffff32320810 */ /* 0x000fe20007ffe0ff */
[----:B------:R-:W-:Y:S01]  /*5060*/  ISETP.GE.U32.AND P0, PT, R63, 0x7f000001, PT ;  /* 0x7f0000013f00780c */ /* 0x000fe20003f06070 */
[----:B------:R-:W-:Y:S01]  /*5070*/  @P1 IADD3 R72, PT, PT, R72, -0x7f000001, RZ ;  /* 0x80ffffff48481810 */ /* 0x000fe20007ffe0ff */
[----:B------:R-:W-:-:S03]  /*5080*/  IMAD.WIDE.U32 R48, R15, R45, RZ ;  /* 0x0000002d0f307225 */ /* 0x000fc600078e00ff */
[----:B------:R-:W-:Y:S01]  /*5090*/  IADD3 R51, PT, PT, R47, R72, RZ ;  /* 0x000000482f337210 */ /* 0x000fe20007ffe0ff */
[----:B------:R-:W-:-:S07]  /*50a0*/  IMAD R45, R48, 0x7effffff, RZ ;  /* 0x7effffff302d7824 */ /* 0x000fce00078e02ff */
[----:B------:R-:W-:Y:S01]  /*50b0*/  @P0 IADD3 R63, PT, PT, R63, -0x7f000001, RZ ;  /* 0x80ffffff3f3f0810 */ /* 0x000fe20007ffe0ff */
[----:B------:R-:W-:Y:S01]  /*50c0*/  ISETP.GE.U32.AND P0, PT, R71, 0x7f000001, PT ;  /* 0x7f0000014700780c */ /* 0x000fe20003f06070 */
[----:B------:R-:W-:Y:S01]  /*50d0*/  ISETP.GE.U32.AND P1, PT, R51, 0x7f000001, PT ;  /* 0x7f0000013300780c */ /* 0x000fe20003f26070 */
[----:B------:R-:W-:-:S04]  /*50e0*/  IMAD.HI.U32 R72, R45, 0x7f000001, R48 ;  /* 0x7f0000012d487827 */ /* 0x000fc800078e0030 */
[----:B------:R-:W-:-:S04]  /*50f0*/  IMAD.WIDE.U32 R48, R50, UR7, RZ ;  /* 0x0000000732307c25 */ /* 0x000fc8000f8e00ff */
[----:B------:R-:W-:-:S03]  /*5100*/  IMAD R45, R48, 0x7effffff, RZ ;  /* 0x7effffff302d7824 */ /* 0x000fc600078e02ff */
[----:B------:R-:W-:Y:S01]  /*5110*/  @P0 IADD3 R71, PT, PT, R71, -0x7f000001, RZ ;  /* 0x80ffffff47470810 */ /* 0x000fe20007ffe0ff */
[----:B------:R-:W-:Y:S01]  /*5120*/  IMAD.HI.U32 R45, R45, 0x7f000001, R48 ;  /* 0x7f0000012d2d7827 */ /* 0x000fe200078e0030 */
[----:B------:R-:W-:Y:S02]  /*5130*/  R2UR UR10, R80 ;  /* 0x00000000500a72ca */ /* 0x000fe400000e0000 */
[----:B------:R-:W-:Y:S02]  /*5140*/  IADD3 R71, PT, PT, R71, UR12, RZ ;  /* 0x0000000c47477c10 */ /* 0x000fe4000fffe0ff */
[----:B------:R-:W-:Y:S01]  /*5150*/  @P1 IADD3 R51, PT, PT, R51, -0x7f000001, RZ ;  /* 0x80ffffff33331810 */ /* 0x000fe20007ffe0ff */
[----:B------:R-:W-:Y:S02]  /*5160*/  ISETP.GE.U32.AND P1, PT, R45, 0x7f000001, PT ;  /* 0x7f0000012d00780c */ /* 0x000fe40003f26070 */
[----:B------:R-:W-:-:S06]  /*5170*/  ISETP.GE.U32.AND P0, PT, R71, 0x7f000001, PT ;  /* 0x7f0000014700780c */ /* 0x000fcc0003f06070 */
[----:B------:R-:W-:-:S05]  /*5180*/  IADD3 R63, PT, PT, R63, UR10, RZ ;  /* 0x0000000a3f3f7c10 */ /* 0x000fca000fffe0ff */
[----:B------:R-:W-:Y:S01]  /*5190*/  @P1 IADD3 R45, PT, PT, R45, -0x7f000001, RZ ;  /* 0x80ffffff2d2d1810 */ /* 0x000fe20007ffe0ff */
[----:B------:R-:W-:Y:S01]  /*51a0*/  ISETP.GE.U32.AND P1, PT, R63, 0x7f000001, PT ;  /* 0x7f0000013f00780c */ /* 0x000fe20003f26070 */
[----:B------:R-:W-:-:S04]  /*51b0*/  @P0 IADD3 R71, PT, PT, R71, -0x7f000001, RZ ;  /* 0x80ffffff47470810 */ /* 0x000fc80007ffe0ff */
[----:B------:R-:W-:-:S05]  /*51c0*/  IADD3 R71, PT, PT, R71, UR12, RZ ;  /* 0x0000000c47477c10 */ /* 0x000fca000fffe0ff */
[----:B------:R-:W-:-:S03]  /*51d0*/  ISETP.GE.U32.AND P0, PT, R71, 0x7f000001, PT ;  /* 0x7f0000014700780c */ /* 0x000fc60003f06070 */
[----:B------:R-:W-:Y:S01]  /*51e0*/  @P1 IADD3 R63, PT, PT, R63, -0x7f000001, RZ ;  /* 0x80ffffff3f3f1810 */ /* 0x000fe20007ffe0ff */
[----:B------:R-:W-:-:S03]  /*51f0*/  ISETP.GE.U32.AND P2, PT, R76, 0x7f000001, PT ;  /* 0x7f0000014c00780c */ /* 0x000fc60003f46070 */
[----:B------:R-:W-:-:S05]  /*5200*/  IADD3 R63, PT, PT, R63, UR10, RZ ;  /* 0x0000000a3f3f7c10 */ /* 0x000fca000fffe0ff */
[----:B------:R-:W-:Y:S01]  /*5210*/  ISETP.GE.U32.AND P1, PT, R63, 0x7f000001, PT ;  /* 0x7f0000013f00780c */ /* 0x000fe20003f26070 */
[----:B------:R-:W-:-:S04]  /*5220*/  @P0 IADD3 R71, PT, PT, R71, -0x7f000001, RZ ;  /* 0x80ffffff47470810 */ /* 0x000fc80007ffe0ff */
[----:B------:R-:W-:Y:S01]  /*5230*/  @P2 IADD3 R76, PT, PT, R76, -0x7f000001, RZ ;  /* 0x80ffffff4c4c2810 */ /* 0x000fe20007ffe0ff */
[----:B------:R-:W-:Y:S01]  /*5240*/  ISETP.GE.U32.AND P2, PT, R73, 0x7f000001, PT ;  /* 0x7f0000014900780c */ /* 0x000fe20003f46070 */
[----:B------:R-:W-:-:S05]  /*5250*/  IADD3 R71, PT, PT, R71, UR12, RZ ;  /* 0x0000000c47477c10 */ /* 0x000fca000fffe0ff */
[----:B------:R-:W-:Y:S01]  /*5260*/  ISETP.GE.U32.AND P0, PT, R71, 0x7f000001, PT ;  /* 0x7f0000014700780c */ /* 0x000fe20003f06070 */
[----:B------:R-:W-:-:S04]  /*5270*/  @P1 IADD3 R63, PT, PT, R63, -0x7f000001, RZ ;  /* 0x80ffffff3f3f1810 */ /* 0x000fc80007ffe0ff */
[----:B------:R-:W-:Y:S02]  /*5280*/  IADD3 R63, PT, PT, R63, UR10, RZ ;  /* 0x0000000a3f3f7c10 */ /* 0x000fe4000fffe0ff */
[----:B------:R-:W-:Y:S02]  /*5290*/  @P2 IADD3 R73, PT, PT, R73, -0x7f000001, RZ ;  /* 0x80ffffff49492810 */ /* 0x000fe40007ffe0ff */
[----:B------:R-:W-:Y:S01]  /*52a0*/  IADD3 R68, PT, PT, R51, R76, RZ ;  /* 0x0000004c33447210 */ /* 0x000fe20007ffe0ff */
[----:B------:R-:W-:-:S03]  /*52b0*/  ISETP.GE.U32.AND P1, PT, R63, 0x7f000001, PT ;  /* 0x7f0000013f00780c */ /* 0x000fc60003f26070 */
[----:B------:R-:W-:Y:S01]  /*52c0*/  @P0 IADD3 R71, PT, PT, R71, -0x7f000001, RZ ;  /* 0x80ffffff47470810 */ /* 0x000fe20007ffe0ff */
[----:B------:R-:W-:Y:S01]  /*52d0*/  ISETP.GE.U32.AND P0, PT, R69, 0x7f000001, PT ;  /* 0x7f0000014500780c */ /* 0x000fe20003f06070 */
[----:B------:R-:W-:Y:S02]  /*52e0*/  IADD3 R51, PT, PT, R46, R73, RZ ;  /* 0x000000492e337210 */ /* 0x000fe40007ffe0ff */
[----:B------:R-:W-:Y:S01]  /*52f0*/  R2UR UR11, R75 ;  /* 0x000000004b0b72ca */ /* 0x000fe200000e0000 */
[----:B------:R-:W-:Y:S02]  /*5300*/  ISETP.GE.U32.AND P3, PT, R72, 0x7f000001, PT ;  /* 0x7f0000014800780c */ /* 0x000fe40003f66070 */
[----:B------:R-:W-:Y:S01]  /*5310*/  ISETP.GE.U32.AND P2, PT, R51, 0x7f000001, PT ;  /* 0x7f0000013300780c */ /* 0x000fe20003f46070 */
[----:B------:R-:W-:Y:S02]  /*5320*/  IMAD.WIDE.U32 R48, R45, 0x5fffffa, RZ ;  /* 0x05fffffa2d307825 */ /* 0x000fe400078e00ff */
[----:B------:R-:W-:-:S02]  /*5330*/  @P1 IADD3 R63, PT, PT, R63, -0x7f000001, RZ ;  /* 0x80ffffff3f3f1810 */ /* 0x000fc40007ffe0ff */
[----:B------:R-:W-:Y:S02]  /*5340*/  IMAD R45, R45, 0x6, RZ ;  /* 0x000000062d2d7824 */ /* 0x000fe400078e02ff */
[----:B------:R-:W-:Y:S02]  /*5350*/  @P0 IADD3 R69, PT, PT, R69, -0x7f000001, RZ ;  /* 0x80ffffff45450810 */ /* 0x000fe40007ffe0ff */
[----:B------:R-:W-:Y:S02]  /*5360*/  IMAD.HI.U32 R45, R45, 0x7f000001, R48 ;  /* 0x7f0000012d2d7827 */ /* 0x000fe400078e0030 */
[----:B------:R-:W-:Y:S02]  /*5370*/  @P3 IADD3 R72, PT, PT, R72, -0x7f000001, RZ ;  /* 0x80ffffff48483810 */ /* 0x000fe40007ffe0ff */
[----:B------:R-:W-:Y:S01]  /*5380*/  IADD3 R69, PT, PT, R69, UR11, RZ ;  /* 0x0000000b45457c10 */ /* 0x000fe2000fffe0ff */
[----:B------:R-:W-:Y:S01]  /*5390*/  IMAD.WIDE.U32 R48, R63, UR6, RZ ;  /* 0x000000063f307c25 */ /* 0x000fe2000f8e00ff */
[----:B------:R-:W-:-:S03]  /*53a0*/  @P2 IADD3 R51, PT, PT, R51, -0x7f000001, RZ ;  /* 0x80ffffff33332810 */ /* 0x000fc60007ffe0ff */
[----:B------:R-:W-:Y:S01]  /*53b0*/  IMAD R73, R48, 0x7effffff, RZ ;  /* 0x7effffff30497824 */ /* 0x000fe200078e02ff */
[----:B------:R-:W-:Y:S01]  /*53c0*/  ISETP.GE.U32.AND P0, PT, R69, 0x7f000001, PT ;  /* 0x7f0000014500780c */ /* 0x000fe20003f06070 */
[----:B------:R-:W-:Y:S02]  /*53d0*/  IADD3 R51, PT, PT, R51, R72, RZ ;  /* 0x0000004833337210 */ /* 0x000fe40007ffe0ff */
[----:B------:R-:W-:-:S04]  /*53e0*/  IMAD.HI.U32 R72, R73, 0x7f000001, R48 ;  /* 0x7f00000149487827 */ /* 0x000fc800078e0030 */
[----:B------:R-:W-:-:S04]  /*53f0*/  IMAD.WIDE.U32 R48, R71, UR8, RZ ;  /* 0x0000000847307c25 */ /* 0x000fc8000f8e00ff */
[----:B------:R-:W-:Y:S01]  /*5400*/  IMAD R73, R48, 0x7effffff, RZ ;  /* 0x7effffff30497824 */ /* 0x000fe200078e02ff */
[----:B------:R-:W-:Y:S01]  /*5410*/  ISETP.GE.U32.AND P1, PT, R72, 0x7f000001, PT ;  /* 0x7f0000014800780c */ /* 0x000fe20003f26070 */
[----:B------:R-:W-:Y:S02]  /*5420*/  @P0 IADD3 R69, PT, PT, R69, -0x7f000001, RZ ;  /* 0x80ffffff45450810 */ /* 0x000fe40007ffe0ff */
[----:B------:R-:W-:Y:S02]  /*5430*/  IMAD.HI.U32 R73, R73, 0x7f000001, R48 ;  /* 0x7f00000149497827 */ /* 0x000fe400078e0030 */
[----:B------:R-:W-:-:S03]  /*5440*/  IADD3 R69, PT, PT, R69, UR11, RZ ;  /* 0x0000000b45457c10 */ /* 0x000fc6000fffe0ff */
[----:B------:R-:W-:Y:S02]  /*5450*/  ISETP.GE.U32.AND P2, PT, R73, 0x7f000001, PT ;  /* 0x7f0000014900780c */ /* 0x000fe40003f46070 */
[----:B------:R-:W-:-:S03]  /*5460*/  ISETP.GE.U32.AND P0, PT, R69, 0x7f000001, PT ;  /* 0x7f0000014500780c */ /* 0x000fc60003f06070 */
[----:B------:R-:W-:-:S05]  /*5470*/  @P1 IADD3 R72, PT, PT, R72, -0x7f000001, RZ ;  /* 0x80ffffff48481810 */ /* 0x000fca0007ffe0ff */
[----:B------:R-:W-:-:S03]  /*5480*/  ISETP.GE.U32.AND P1, PT, R72, 0x7f000001, PT ;  /* 0x7f0000014800780c */ /* 0x000fc60003f26070 */
[----:B------:R-:W-:Y:S01]  /*5490*/  @P2 IADD3 R73, PT, PT, R73, -0x7f000001, RZ ;  /* 0x80ffffff49492810 */ /* 0x000fe20007ffe0ff */
[----:B------:R-:W-:Y:S01]  /*54a0*/  ISETP.GE.U32.AND P2, PT, R45, 0x7f000001, PT ;  /* 0x7f0000012d00780c */ /* 0x000fe20003f46070 */
[----:B------:R-:W-:-:S03]  /*54b0*/  @P0 IADD3 R69, PT, PT, R69, -0x7f000001, RZ ;  /* 0x80ffffff45450810 */ /* 0x000fc60007ffe0ff */
[----:B------:R-:W-:-:S04]  /*54c0*/  IMAD.WIDE.U32 R48, R73, 0x5fffffa, RZ ;  /* 0x05fffffa49307825 */ /* 0x000fc800078e00ff */
[----:B------:R-:W-:-:S04]  /*54d0*/  IMAD R73, R73, 0x6, RZ ;  /* 0x0000000649497824 */ /* 0x000fc800078e02ff */
[----:B------:R-:W-:Y:S01]  /*54e0*/  IMAD.HI.U32 R77, R73, 0x7f000001, R48 ;  /* 0x7f000001494d7827 */ /* 0x000fe200078e0030 */
[----:B------:R-:W-:Y:S02]  /*54f0*/  IADD3 R73, PT, PT, R69, UR11, RZ ;  /* 0x0000000b45497c10 */ /* 0x000fe4000fffe0ff */
[----:B------:R-:W-:Y:S02]  /*5500*/  @P1 IADD3 R72, PT, PT, R72, -0x7f000001, RZ ;  /* 0x80ffffff48481810 */ /* 0x000fe40007ffe0ff */
[----:B------:R-:W-:Y:S01]  /*5510*/  @P2 IADD3 R45, PT, PT, R45, -0x7f000001, RZ ;  /* 0x80ffffff2d2d2810 */ /* 0x000fe20007ffe0ff */
[----:B------:R-:W-:Y:S01]  /*5520*/  IMAD.WIDE.U32 R48, R71, UR6, RZ ;  /* 0x0000000647307c25 */ /* 0x000fe2000f8e00ff */
[----:B------:R-:W-:Y:S02]  /*5530*/  ISETP.GE.U32.AND P0, PT, R73, 0x7f000001, PT ;  /* 0x7f0000014900780c */ /* 0x000fe40003f06070 */
[----:B------:R-:W-:Y:S01]  /*5540*/  IADD3 R72, PT, PT, R72, R45, RZ ;  /* 0x0000002d48487210 */ /* 0x000fe20007ffe0ff */
[----:B------:R-:W-:-:S04]  /*5550*/  IMAD R45, R48, 0x7effffff, RZ ;  /* 0x7effffff302d7824 */ /* 0x000fc800078e02ff */
[----:B------:R-:W-:Y:S01]  /*5560*/  IMAD.HI.U32 R75, R45, 0x7f000001, R48 ;  /* 0x7f0000012d4b7827 */ /* 0x000fe200078e0030 */
[----:B------:R-:W-:-:S05]  /*5570*/  ISETP.GE.U32.AND P1, PT, R72, 0x7f000001, PT ;  /* 0x7f0000014800780c */ /* 0x000fca0003f26070 */
[----:B------:R-:W-:Y:S01]  /*5580*/  @P0 IADD3 R73, PT, PT, R73, -0x7f000001, RZ ;  /* 0x80ffffff49490810 */ /* 0x000fe20007ffe0ff */
[----:B------:R-:W-:-:S04]  /*5590*/  ISETP.GE.U32.AND P0, PT, R75, 0x7f000001, PT ;  /* 0x7f0000014b00780c */ /* 0x000fc80003f06070 */
[----:B------:R-:W-:-:S04]  /*55a0*/  IMAD.WIDE.U32 R48, R73, UR7, RZ ;  /* 0x0000000749307c25 */ /* 0x000fc8000f8e00ff */
[----:B------:R-:W-:-:S04]  /*55b0*/  IMAD R45, R48, 0x7effffff, RZ ;  /* 0x7effffff302d7824 */ /* 0x000fc800078e02ff */
[----:B------:R-:W-:Y:S01]  /*55c0*/  IMAD.HI.U32 R48, R45, 0x7f000001, R48 ;  /* 0x7f0000012d307827 */ /* 0x000fe200078e0030 */
[----:B------:R-:W-:Y:S01]  /*55d0*/  @P0 IADD3 R75, PT, PT, R75, -0x7f000001, RZ ;  /* 0x80ffffff4b4b0810 */ /* 0x000fe20007ffe0ff */
[----:B------:R-:W-:Y:S01]  /*55e0*/  ISETP.GE.U32.AND P2, PT, R77, 0x7f000001, PT ;  /* 0x7f0000014d00780c */ /* 0x000fe20003f46070 */
[----:B------:R-:W-:Y:S02]  /*55f0*/  @P1 IADD3 R72, PT, PT, R72, -0x7f000001, RZ ;  /* 0x80ffffff48481810 */ /* 0x000fe40007ffe0ff */
[----:B------:R-:W-:Y:S01]  /*5600*/  ISETP.GE.U32.AND P1, PT, R48, 0x7f000001, PT ;  /* 0x7f0000013000780c */ /* 0x000fe20003f26070 */
[----:B------:R-:W-:-:S09]  /*5610*/  ISETP.GE.U32.AND P0, PT, R75, 0x7f000001, PT ;  /* 0x7f0000014b00780c */ /* 0x000fd20003f06070 */
[----:B------:R-:W-:-:S03]  /*5620*/  @P2 IADD3 R77, PT, PT, R77, -0x7f000001, RZ ;  /* 0x80ffffff4d4d2810 */ /* 0x000fc60007ffe0ff */
[----:B------:R-:W-:Y:S02]  /*5630*/  @P1 IADD3 R48, PT, PT, R48, -0x7f000001, RZ ;  /* 0x80ffffff30301810 */ /* 0x000fe40007ffe0ff */
[----:B------:R-:W-:Y:S02]  /*5640*/  @P0 IADD3 R75, PT, PT, R75, -0x7f000001, RZ ;  /* 0x80ffffff4b4b0810 */ /* 0x000fe40007ffe0ff */
[----:B------:R-:W-:Y:S02]  /*5650*/  IADD3 R69, PT, PT, R72, R77, RZ ;  /* 0x0000004d48457210 */ /* 0x000fe40007ffe0ff */
[----:B------:R-:W-:Y:S01]  /*5660*/  IADD3 R72, PT, PT, R75, R48, RZ ;  /* 0x000000304b487210 */ /* 0x000fe20007ffe0ff */
[----:B------:R-:W-:-:S04]  /*5670*/  IMAD.WIDE.U32 R48, R50, UR6, RZ ;  /* 0x0000000632307c25 */ /* 0x000fc8000f8e00ff */
[----:B------:R-:W-:-:S04]  /*5680*/  IMAD R45, R48, 0x7effffff, RZ ;  /* 0x7effffff302d7824 */ /* 0x000fc800078e02ff */
[----:B------:R-:W-:-:S05]  /*5690*/  IMAD.HI.U32 R75, R45, 0x7f000001, R48 ;  /* 0x7f0000012d4b7827 */ /* 0x000fca00078e0030 */
[----:B------:R-:W-:Y:S01]  /*56a0*/  ISETP.GE.U32.AND P0, PT, R75, 0x7f000001, PT ;  /* 0x7f0000014b00780c */ /* 0x000fe20003f06070 */
[----:B------:R-:W-:-:S04]  /*56b0*/  IMAD.WIDE.U32 R48, R71, UR7, RZ ;  /* 0x0000000747307c25 */ /* 0x000fc8000f8e00ff */
[----:B------:R-:W-:-:S04]  /*56c0*/  IMAD R45, R48, 0x7effffff, RZ ;  /* 0x7effffff302d7824 */ /* 0x000fc800078e02ff */
[----:B------:R-:W-:-:S04]  /*56d0*/  IMAD.HI.U32 R48, R45, 0x7f000001, R48 ;  /* 0x7f0000012d307827 */ /* 0x000fc800078e0030 */
[----:B------:R-:W-:Y:S01]  /*56e0*/  @P0 IADD3 R75, PT, PT, R75, -0x7f000001, RZ ;  /* 0x80ffffff4b4b0810 */ /* 0x000fe20007ffe0ff */
[----:B------:R-:W-:-:S04]  /*56f0*/  ISETP.GE.U32.AND P1, PT, R48, 0x7f000001, PT ;  /* 0x7f0000013000780c */ /* 0x000fc80003f26070 */
[----:B------:R-:W-:-:S09]  /*5700*/  ISETP.GE.U32.AND P0, PT, R75, 0x7f000001, PT ;  /* 0x7f0000014b00780c */ /* 0x000fd20003f06070 */
[----:B------:R-:W-:-:S04]  /*5710*/  @P1 IADD3 R48, PT, PT, R48, -0x7f000001, RZ ;  /* 0x80ffffff30301810 */ /* 0x000fc80007ffe0ff */
[----:B------:R-:W-:-:S04]  /*5720*/  @P0 IADD3 R75, PT, PT, R75, -0x7f000001, RZ ;  /* 0x80ffffff4b4b0810 */ /* 0x000fc80007ffe0ff */
[----:B------:R-:W-:Y:S01]  /*5730*/  IADD3 R75, PT, PT, R75, R48, RZ ;  /* 0x000000304b4b7210 */ /* 0x000fe20007ffe0ff */
[----:B------:R-:W-:-:S04]  /*5740*/  IMAD.WIDE.U32 R48, R63, UR8, RZ ;  /* 0x000000083f307c25 */ /* 0x000fc8000f8e00ff */
[----:B------:R-:W-:-:S04]  /*5750*/  IMAD R45, R48, 0x7effffff, RZ ;  /* 0x7effffff302d7824 */ /* 0x000fc800078e02ff */
[----:B------:R-:W-:Y:S01]  /*5760*/  IMAD.HI.U32 R45, R45, 0x7f000001, R48 ;  /* 0x7f0000012d2d7827 */ /* 0x000fe200078e0030 */
[----:B------:R-:W-:-:S03]  /*5770*/  ISETP.GE.U32.AND P0, PT, R72, 0x7f000001, PT ;  /* 0x7f0000014800780c */ /* 0x000fc60003f06070 */
[----:B------:R-:W-:Y:S01]  /*5780*/  IMAD.WIDE.U32 R48, R73, UR8, RZ ;  /* 0x0000000849307c25 */ /* 0x000fe2000f8e00ff */
[----:B------:R-:W-:-:S03]  /*5790*/  ISETP.GE.U32.AND P1, PT, R45, 0x7f000001, PT ;  /* 0x7f0000012d00780c */ /* 0x000fc60003f26070 */
[----:B------:R-:W-:-:S04]  /*57a0*/  IMAD R77, R48, 0x7effffff, RZ ;  /* 0x7effffff304d7824 */ /* 0x000fc800078e02ff */
[----:B------:R-:W-:Y:S02]  /*57b0*/  IMAD.HI.U32 R48, R77, 0x7f000001, R48 ;  /* 0x7f0000014d307827 */ /* 0x000fe400078e0030 */
[----:B------:R-:W-:Y:S01]  /*57c0*/  @P0 IADD3 R72, PT, PT, R72, -0x7f000001, RZ ;  /* 0x80ffffff48480810 */ /* 0x000fe20007ffe0ff */
[----:B------:R-:W-:-:S03]  /*57d0*/  ISETP.GE.U32.AND P0, PT, R75, 0x7f000001, PT ;  /* 0x7f0000014b00780c */ /* 0x000fc60003f06070 */
[----:B------:R-:W-:Y:S01]  /*57e0*/  @P1 IADD3 R45, PT, PT, R45, -0x7f000001, RZ ;  /* 0x80ffffff2d2d1810 */ /* 0x000fe20007ffe0ff */
[----:B------:R-:W-:-:S03]  /*57f0*/  ISETP.GE.U32.AND P1, PT, R48, 0x7f000001, PT ;  /* 0x7f0000013000780c */ /* 0x000fc60003f26070 */
[----:B------:R-:W-:-:S06]  /*5800*/  IADD3 R45, PT, PT, R72, R45, RZ ;  /* 0x0000002d482d7210 */ /* 0x000fcc0007ffe0ff */
[----:B------:R-:W-:-:S04]  /*5810*/  @P0 IADD3 R75, PT, PT, R75, -0x7f000001, RZ ;  /* 0x80ffffff4b4b0810 */ /* 0x000fc80007ffe0ff */
[----:B------:R-:W-:-:S04]  /*5820*/  @P1 IADD3 R48, PT, PT, R48, -0x7f000001, RZ ;  /* 0x80ffffff30301810 */ /* 0x000fc80007ffe0ff */
[----:B------:R-:W-:Y:S01]  /*5830*/  IADD3 R72, PT, PT, R75, R48, RZ ;  /* 0x000000304b487210 */ /* 0x000fe20007ffe0ff */
[----:B------:R-:W-:-:S04]  /*5840*/  IMAD.WIDE.U32 R48, R63, UR7, RZ ;  /* 0x000000073f307c25 */ /* 0x000fc8000f8e00ff */
[----:B------:R-:W-:-:S04]  /*5850*/  IMAD R75, R48, 0x7effffff, RZ ;  /* 0x7effffff304b7824 */ /* 0x000fc800078e02ff */
[----:B------:R-:W-:-:S04]  /*5860*/  IMAD.HI.U32 R77, R75, 0x7f000001, R48 ;  /* 0x7f0000014b4d7827 */ /* 0x000fc800078e0030 */
[----:B------:R-:W-:-:S04]  /*5870*/  IMAD.WIDE.U32 R48, R63, UR9, RZ ;  /* 0x000000093f307c25 */ /* 0x000fc8000f8e00ff */
[----:B------:R-:W-:Y:S01]  /*5880*/  IMAD R63, R48, 0x7effffff, RZ ;  /* 0x7effffff303f7824 */ /* 0x000fe200078e02ff */
[----:B------:R-:W-:-:S03]  /*5890*/  ISETP.GE.U32.AND P0, PT, R72, 0x7f000001, PT ;  /* 0x7f0000014800780c */ /* 0x000fc60003f06070 */
[----:B------:R-:W-:-:S04]  /*58a0*/  IMAD.HI.U32 R63, R63, 0x7f000001, R48 ;  /* 0x7f0000013f3f7827 */ /* 0x000fc800078e0030 */
[----:B------:R-:W-:-:S04]  /*58b0*/  IMAD.WIDE.U32 R48, R73, UR6, RZ ;  /* 0x0000000649307c25 */ /* 0x000fc8000f8e00ff */
[----:B------:R-:W-:-:S04]  /*58c0*/  IMAD R75, R48, 0x7effffff, RZ ;  /* 0x7effffff304b7824 */ /* 0x000fc800078e02ff */
[----:B------:R-:W-:Y:S01]  /*58d0*/  IMAD.HI.U32 R48, R75, 0x7f000001, R48 ;  /* 0x7f0000014b307827 */ /* 0x000fe200078e0030 */
[----:B------:R-:W-:-:S04]  /*58e0*/  @P0 IADD3 R72, PT, PT, R72, -0x7f000001, RZ ;  /* 0x80ffffff48480810 */ /* 0x000fc80007ffe0ff */
[----:B------:R-:W-:Y:S01]  /*58f0*/  ISETP.GE.U32.AND P0, PT, R48, 0x7f000001, PT ;  /* 0x7f0000013000780c */ /* 0x000fe20003f06070 */
[----:B------:R-:W-:-:S12]  /*5900*/  ISETP.GE.U32.AND P1, PT, R63, 0x7f000001, PT ;  /* 0x7f0000013f00780c */ /* 0x000fd80003f26070 */
[----:B------:R-:W-:Y:S02]  /*5910*/  @P0 IADD3 R48, PT, PT, R48, -0x7f000001, RZ ;  /* 0x80ffffff30300810 */ /* 0x000fe40007ffe0ff */
[----:B------:R-:W-:Y:S01]  /*5920*/  @P1 IADD3 R63, PT, PT, R63, -0x7f000001, RZ ;  /* 0x80ffffff3f3f1810 */ /* 0x000fe20007ffe0ff */
[----:B------:R-:W-:Y:S02]  /*5930*/  ISETP.GE.U32.AND P1, PT, R77, 0x7f000001, PT ;  /* 0x7f0000014d00780c */ /* 0x000fe40003f26070 */
[----:B------:R-:W-:Y:S01]  /*5940*/  ISETP.GE.U32.AND P0, PT, R48, 0x7f000001, PT ;  /* 0x7f0000013000780c */ /* 0x000fe20003f06070 */
[----:B------:R-:W-:-:S10]  /*5950*/  IADD3 R63, PT, PT, R72, R63, RZ ;  /* 0x0000003f483f7210 */ /* 0x000fd40007ffe0ff */
[----:B------:R-:W-:Y:S02]  /*5960*/  @P1 IADD3 R77, PT, PT, R77, -0x7f000001, RZ ;  /* 0x80ffffff4d4d1810 */ /* 0x000fe40007ffe0ff */
[----:B------:R-:W-:-:S04]  /*5970*/  @P0 IADD3 R48, PT, PT, R48, -0x7f000001, RZ ;  /* 0x80ffffff30300810 */ /* 0x000fc80007ffe0ff */
[----:B------:R-:W-:Y:S01]  /*5980*/  IADD3 R72, PT, PT, R48, R77, RZ ;  /* 0x0000004d30487210 */ /* 0x000fe20007ffe0ff */
[----:B------:R-:W-:-:S04]  /*5990*/  IMAD.WIDE.U32 R48, R73, UR9, RZ ;  /* 0x0000000949307c25 */ /* 0x000fc8000f8e00ff */
[----:B------:R-:W-:-:S04]  /*59a0*/  IMAD R73, R48, 0x7effffff, RZ ;  /* 0x7effffff30497824 */ /* 0x000fc800078e02ff */
[----:B------:R-:W-:-:S05]  /*59b0*/  IMAD.HI.U32 R73, R73, 0x7f000001, R48 ;  /* 0x7f00000149497827 */ /* 0x000fca00078e0030 */
[----:B------:R-:W-:-:S13]  /*59c0*/  ISETP.GE.U32.AND P0, PT, R73, 0x7f000001, PT ;  /* 0x7f0000014900780c */ /* 0x000fda0003f06070 */
[----:B------:R-:W-:-:S05]  /*59d0*/  @P0 IADD3 R73, PT, PT, R73, -0x7f000001, RZ ;  /* 0x80ffffff49490810 */ /* 0x000fca0007ffe0ff */
[----:B------:R-:W-:-:S04]  /*59e0*/  IMAD.WIDE.U32 R48, R73, 0x5fffffa, RZ ;  /* 0x05fffffa49307825 */ /* 0x000fc800078e00ff */
[----:B------:R-:W-:-:S04]  /*59f0*/  IMAD R73, R73, 0x6, RZ ;  /* 0x0000000649497824 */ /* 0x000fc800078e02ff */
[----:B------:R-:W-:Y:S01]  /*5a00*/  IMAD.HI.U32 R48, R73, 0x7f000001, R48 ;  /* 0x7f00000149307827 */ /* 0x000fe200078e0030 */
[----:B------:R-:W-:-:S04]  /*5a10*/  ISETP.GE.U32.AND P0, PT, R69, 0x7f000001, PT ;  /* 0x7f0000014500780c */ /* 0x000fc80003f06070 */
[----:B------:R-:W-:-:S09]  /*5a20*/  ISETP.GE.U32.AND P1, PT, R48, 0x7f000001, PT ;  /* 0x7f0000013000780c */ /* 0x000fd20003f26070 */
[----:B------:R-:W-:-:S04]  /*5a30*/  @P0 IADD3 R69, PT, PT, R69, -0x7f000001, RZ ;  /* 0x80ffffff45450810 */ /* 0x000fc80007ffe0ff */
        /* <DEDUP_REMOVED lines=9> */
[----:B------:R-:W-:-:S04]  /*5ad0*/  IMAD.HI.U32 R75, R73, 0x7f000001, R48 ;  /* 0x7f000001494b7827 */ /* 0x000fc800078e0030 */
[----:B------:R-:W-:Y:S01]  /*5ae0*/  IMAD.WIDE.U32 R48, R71, UR9, RZ ;  /* 0x0000000947307c25 */ /* 0x000fe2000f8e00ff */
[----:B------:R-:W-:-:S03]  /*5af0*/  ISETP.GE.U32.AND P0, PT, R51, 0x7f000001, PT ;  /* 0x7f0000013300780c */ /* 0x000fc60003f06070 */
[----:B------:R-:W-:-:S04]  /*5b00*/  IMAD R71, R48, 0x7effffff, RZ ;  /* 0x7effffff30477824 */ /* 0x000fc800078e02ff */
[----:B------:R-:W-:-:S05]  /*5b10*/  IMAD.HI.U32 R71, R71, 0x7f000001, R48 ;  /* 0x7f00000147477827 */ /* 0x000fca00078e0030 */
[----:B------:R-:W-:Y:S01]  /*5b20*/  ISETP.GE.U32.AND P1, PT, R71, 0x7f000001, PT ;  /* 0x7f0000014700780c */ /* 0x000fe20003f26070 */
[----:B------:R-:W-:-:S04]  /*5b30*/  @P0 IADD3 R51, PT, PT, R51, -0x7f000001, RZ ;  /* 0x80ffffff33330810 */ /* 0x000fc80007ffe0ff */
[----:B------:R-:W-:-:S08]  /*5b40*/  IADD3 R51, PT, PT, R51, UR13, RZ ;  /* 0x0000000d33337c10 */ /* 0x000fd0000fffe0ff */
[----:B------:R-:W-:Y:S01]  /*5b50*/  @P1 IADD3 R71, PT, PT, R71, -0x7f000001, RZ ;  /* 0x80ffffff47471810 */ /* 0x000fe20007ffe0ff */
[----:B------:R-:W-:-:S04]  /*5b60*/  ISETP.GE.U32.AND P0, PT, R51, 0x7f000001, PT ;  /* 0x7f0000013300780c */ /* 0x000fc80003f06070 */
[----:B------:R-:W-:-:S04]  /*5b70*/  IMAD.WIDE.U32 R48, R71, 0x5fffffa, RZ ;  /* 0x05fffffa47307825 */ /* 0x000fc800078e00ff */
[----:B------:R-:W-:-:S04]  /*5b80*/  IMAD R71, R71, 0x6, RZ ;  /* 0x0000000647477824 */ /* 0x000fc800078e02ff */
[----:B------:R-:W-:-:S04]  /*5b90*/  IMAD.HI.U32 R71, R71, 0x7f000001, R48 ;  /* 0x7f00000147477827 */ /* 0x000fc800078e0030 */
[----:B------:R-:W-:Y:S01]  /*5ba0*/  IMAD.WIDE.U32 R48, R50, UR9, RZ ;  /* 0x0000000932307c25 */ /* 0x000fe2000f8e00ff */
[----:B------:R-:W-:-:S03]  /*5bb0*/  @P0 IADD3 R51, PT, PT, R51, -0x7f000001, RZ ;  /* 0x80ffffff33330810 */ /* 0x000fc60007ffe0ff */
[----:B------:R-:W-:-:S04]  /*5bc0*/  IMAD R73, R48, 0x7effffff, RZ ;  /* 0x7effffff30497824 */ /* 0x000fc800078e02ff */
[----:B------:R-:W-:Y:S01]  /*5bd0*/  IMAD.HI.U32 R49, R73, 0x7f000001, R48 ;  /* 0x7f00000149317827 */ /* 0x000fe200078e0030 */
[----:B------:R-:W-:-:S05]  /*5be0*/  IADD3 R48, PT, PT, R51, UR13, RZ ;  /* 0x0000000d33307c10 */ /* 0x000fca000fffe0ff */
[----:B------:R-:W-:-:S13]  /*5bf0*/  ISETP.GE.U32.AND P0, PT, R48, 0x7f000001, PT ;  /* 0x7f0000013000780c */ /* 0x000fda0003f06070 */
[----:B------:R-:W-:Y:S01]  /*5c00*/  @P0 IADD3 R48, PT, PT, R48, -0x7f000001, RZ ;  /* 0x80ffffff30300810 */ /* 0x000fe20007ffe0ff */
[----:B------:R-:W-:Y:S01]  /*5c10*/  ISETP.GE.U32.AND P0, PT, R54, 0x7f000001, PT ;  /* 0x7f0000013600780c */ /* 0x000fe20003f06070 */
[----:B------:R-:W-:-:S12]  /*5c20*/  ISETP.GE.U32.AND P1, PT, R49, 0x7f000001, PT ;  /* 0x7f0000013100780c */ /* 0x000fd80003f26070 */
[----:B------:R-:W-:-:S04]  /*5c30*/  @P0 IADD3 R54, PT, PT, R54, -0x7f000001, RZ ;  /* 0x80ffffff36360810 */ /* 0x000fc80007ffe0ff */
[----:B------:R-:W-:-:S05]  /*5c40*/  IADD3 R54, PT, PT, R54, UR10, RZ ;  /* 0x0000000a36367c10 */ /* 0x000fca000fffe0ff */
[----:B------:R-:W-:Y:S01]  /*5c50*/  ISETP.GE.U32.AND P0, PT, R54, 0x7f000001, PT ;  /* 0x7f0000013600780c */ /* 0x000fe20003f06070 */
[----:B------:R-:W-:Y:S02]  /*5c60*/  IADD3 R48, PT, PT, R48, UR13, RZ ;  /* 0x0000000d30307c10 */ /* 0x000fe4000fffe0ff */
[----:B------:R-:W-:-:S03]  /*5c70*/  @P1 IADD3 R49, PT, PT, R49, -0x7f000001, RZ ;  /* 0x80ffffff31311810 */ /* 0x000fc60007ffe0ff */
[----:B------:R-:W-:-:S07]  /*5c80*/  ISETP.GE.U32.AND P1, PT, R48, 0x7f000001, PT ;  /* 0x7f0000013000780c */ /* 0x000fce0003f26070 */
[----:B------:R-:W-:Y:S01]  /*5c90*/  @P0 IADD3 R54, PT, PT, R54, -0x7f000001, RZ ;  /* 0x80ffffff36360810 */ /* 0x000fe20007ffe0ff */
[----:B------:R-:W-:-:S03]  /*5ca0*/  IMAD.WIDE.U32 R50, R49, 0x5fffffa, RZ ;  /* 0x05fffffa31327825 */ /* 0x000fc600078e00ff */
[----:B------:R-:W-:Y:S01]  /*5cb0*/  IADD3 R54, PT, PT, R54, UR10, RZ ;  /* 0x0000000a36367c10 */ /* 0x000fe2000fffe0ff */
[----:B------:R-:W-:Y:S01]  /*5cc0*/  IMAD R49, R49, 0x6, RZ ;  /* 0x0000000631317824 */ /* 0x000fe200078e02ff */
[----:B------:R-:W-:-:S03]  /*5cd0*/  @P1 IADD3 R48, PT, PT, R48, -0x7f000001, RZ ;  /* 0x80ffffff30301810 */ /* 0x000fc60007ffe0ff */
[----:B------:R-:W-:Y:S01]  /*5ce0*/  ISETP.GE.U32.AND P0, PT, R54, 0x7f000001, PT ;  /* 0x7f0000013600780c */ /* 0x000fe20003f06070 */
[----:B------:R-:W-:-:S04]  /*5cf0*/  IMAD.HI.U32 R78, R49, 0x7f000001, R50 ;  /* 0x7f000001314e7827 */ /* 0x000fc800078e0032 */
[----:B------:R-:W-:Y:S01]  /*5d00*/  IMAD.WIDE.U32 R50, R48, UR7, RZ ;  /* 0x0000000730327c25 */ /* 0x000fe2000f8e00ff */
[----:B------:R-:W-:-:S03]  /*5d10*/  ISETP.GE.U32.AND P3, PT, R75, 0x7f000001, PT ;  /* 0x7f0000014b00780c */ /* 0x000fc60003f66070 */
[----:B------:R-:W-:Y:S01]  /*5d20*/  IMAD R49, R50, 0x7effffff, RZ ;  /* 0x7effffff32317824 */ /* 0x000fe200078e02ff */
[----:B------:R-:W-:-:S03]  /*5d30*/  ISETP.GE.U32.AND P2, PT, R72, 0x7f000001, PT ;  /* 0x7f0000014800780c */ /* 0x000fc60003f46070 */
[----:B------:R-:W-:Y:S01]  /*5d40*/  @P0 IADD3 R54, PT, PT, R54, -0x7f000001, RZ ;  /* 0x80ffffff36360810 */ /* 0x000fe20007ffe0ff */
[----:B------:R-:W-:Y:S01]  /*5d50*/  IMAD.HI.U32 R49, R49, 0x7f000001, R50 ;  /* 0x7f00000131317827 */ /* 0x000fe200078e0032 */
[----:B------:R-:W-:-:S04]  /*5d60*/  ISETP.GE.U32.AND P0, PT, R68, 0x7f000001, PT ;  /* 0x7f0000014400780c */ /* 0x000fc80003f06070 */
[----:B------:R-:W-:Y:S01]  /*5d70*/  ISETP.GE.U32.AND P1, PT, R49, 0x7f000001, PT ;  /* 0x7f0000013100780c */ /* 0x000fe20003f26070 */
[----:B------:R-:W-:Y:S02]  /*5d80*/  @P3 IADD3 R75, PT, PT, R75, -0x7f000001, RZ ;  /* 0x80ffffff4b4b3810 */ /* 0x000fe40007ffe0ff */
[----:B------:R-:W-:Y:S02]  /*5d90*/  IADD3 R54, PT, PT, R54, UR10, RZ ;  /* 0x0000000a36367c10 */ /* 0x000fe4000fffe0ff */
[----:B------:R-:W-:-:S04]  /*5da0*/  @P2 IADD3 R72, PT, PT, R72, -0x7f000001, RZ ;  /* 0x80ffffff48482810 */ /* 0x000fc80007ffe0ff */
[----:B------:R-:W-:Y:S02]  /*5db0*/  @P0 IADD3 R68, PT, PT, R68, -0x7f000001, RZ ;  /* 0x80ffffff44440810 */ /* 0x000fe40007ffe0ff */
[----:B------:R-:W-:Y:S02]  /*5dc0*/  IADD3 R72, PT, PT, R72, R75, RZ ;  /* 0x0000004b48487210 */ /* 0x000fe40007ffe0ff */
[----:B------:R-:W-:Y:S02]  /*5dd0*/  @P1 IADD3 R49, PT, PT, R49, -0x7f000001, RZ ;  /* 0x80ffffff31311810 */ /* 0x000fe40007ffe0ff */
[----:B------:R-:W-:Y:S01]  /*5de0*/  IADD3 R68, PT, PT, R68, UR12, RZ ;  /* 0x0000000c44447c10 */ /* 0x000fe2000fffe0ff */
[----:B------:R-:W-:Y:S01]  /*5df0*/  ISETP.GE.U32.AND P1, PT, R54, 0x7f000001, PT ;  /* 0x7f0000013600780c */ /* 0x000fe20003f26070 */
[----:B------:R-:W-:Y:S01]  /*5e00*/  ISETP.GE.U32.AND P3, PT, R71, 0x7f000001, PT ;  /* 0x7f0000014700780c */ /* 0x000fe20003f66070 */
[----:B------:R-:W-:Y:S02]  /*5e10*/  ISETP.GE.U32.AND P2, PT, R72, 0x7f000001, PT ;  /* 0x7f0000014800780c */ /* 0x000fe40003f46070 */
[----:B------:R-:W-:Y:S01]  /*5e20*/  ISETP.GE.U32.AND P0, PT, R68, 0x7f000001, PT ;  /* 0x7f0000014400780c */ /* 0x000fe20003f06070 */
[----:B------:R-:W-:-:S04]  /*5e30*/  IMAD.WIDE.U32 R50, R49, 0x5fffffa, RZ ;  /* 0x05fffffa31327825 */ /* 0x000fc800078e00ff */
[----:B------:R-:W-:-:S04]  /*5e40*/  IMAD R49, R49, 0x6, RZ ;  /* 0x0000000631317824 */ /* 0x000fc800078e02ff */
[----:B------:R-:W-:Y:S02]  /*5e50*/  @P1 IADD3 R54, PT, PT, R54, -0x7f000001, RZ ;  /* 0x80ffffff36361810 */ /* 0x000fe40007ffe0ff */
[----:B------:R-:W-:Y:S02]  /*5e60*/  @P3 IADD3 R71, PT, PT, R71, -0x7f000001, RZ ;  /* 0x80ffffff47473810 */ /* 0x000fe40007ffe0ff */
[----:B------:R-:W-:Y:S01]  /*5e70*/  @P2 IADD3 R72, PT, PT, R72, -0x7f000001, RZ ;  /* 0x80ffffff48482810 */ /* 0x000fe20007ffe0ff */
[----:B------:R-:W-:Y:S01]  /*5e80*/  IMAD.HI.U32 R73, R49, 0x7f000001, R50 ;  /* 0x7f00000131497827 */ /* 0x000fe200078e0032 */
[----:B------:R-:W-:-:S03]  /*5e90*/  @P0 IADD3 R68, PT, PT, R68, -0x7f000001, RZ ;  /* 0x80ffffff44440810 */ /* 0x000fc60007ffe0ff */
[----:B------:R-:W-:Y:S01]  /*5ea0*/  IMAD.WIDE.U32 R50, R54, UR6, RZ ;  /* 0x0000000636327c25 */ /* 0x000fe2000f8e00ff */
[----:B------:R-:W-:Y:S02]  /*5eb0*/  IADD3 R49, PT, PT, R72, R71, RZ ;  /* 0x0000004748317210 */ /* 0x000fe40007ffe0ff */
[----:B------:R-:W-:Y:S01]  /*5ec0*/  IADD3 R68, PT, PT, R68, UR12, RZ ;  /* 0x0000000c44447c10 */ /* 0x000fe2000fffe0ff */
[----:B------:R-:W-:-:S04]  /*5ed0*/  IMAD R71, R50, 0x7effffff, RZ ;  /* 0x7effffff32477824 */ /* 0x000fc800078e02ff */
[----:B------:R-:W-:Y:S01]  /*5ee0*/  ISETP.GE.U32.AND P0, PT, R68, 0x7f000001, PT ;  /* 0x7f0000014400780c */ /* 0x000fe20003f06070 */
[----:B------:R-:W-:-:S05]  /*5ef0*/  IMAD.HI.U32 R50, R71, 0x7f000001, R50 ;  /* 0x7f00000147327827 */ /* 0x000fca00078e0032 */
[----:B------:R-:W-:-:S07]  /*5f00*/  ISETP.GE.U32.AND P1, PT, R50, 0x7f000001, PT ;  /* 0x7f0000013200780c */ /* 0x000fce0003f26070 */
[----:B------:R-:W-:Y:S01]  /*5f10*/  @P0 IADD3 R68, PT, PT, R68, -0x7f000001, RZ ;  /* 0x80ffffff44440810 */ /* 0x000fe20007ffe0ff */
[----:B------:R-:W-:-:S03]  /*5f20*/  ISETP.GE.U32.AND P0, PT, R66, 0x7f000001, PT ;  /* 0x7f0000014200780c */ /* 0x000fc60003f06070 */
[----:B------:R-:W-:Y:S02]  /*5f30*/  IADD3 R76, PT, PT, R68, UR12, RZ ;  /* 0x0000000c444c7c10 */ /* 0x000fe4000fffe0ff */
[----:B------:R-:W-:Y:S01]  /*5f40*/  @P1 IADD3 R50, PT, PT, R50, -0x7f000001, RZ ;  /* 0x80ffffff32321810 */ /* 0x000fe20007ffe0ff */
[----:B------:R-:W-:Y:S02]  /*5f50*/  ISETP.GE.U32.AND P3, PT, R73, 0x7f000001, PT ;  /* 0x7f0000014900780c */ /* 0x000fe40003f66070 */
[----:B------:R-:W-:Y:S02]  /*5f60*/  ISETP.GE.U32.AND P1, PT, R76, 0x7f000001, PT ;  /* 0x7f0000014c00780c */ /* 0x000fe40003f26070 */
[----:B------:R-:W-:-:S03]  /*5f70*/  ISETP.GE.U32.AND P2, PT, R50, 0x7f000001, PT ;  /* 0x7f0000013200780c */ /* 0x000fc60003f46070 */
[----:B------:R-:W-:-:S04]  /*5f80*/  @P0 IADD3 R66, PT, PT, R66, -0x7f000001, RZ ;  /* 0x80ffffff42420810 */ /* 0x000fc80007ffe0ff */
[----:B------:R-:W-:Y:S02]  /*5f90*/  IADD3 R66, PT, PT, R66, UR11, RZ ;  /* 0x0000000b42427c10 */ /* 0x000fe4000fffe0ff */
[----:B------:R-:W-:Y:S02]  /*5fa0*/  @P3 IADD3 R73, PT, PT, R73, -0x7f000001, RZ ;  /* 0x80ffffff49493810 */ /* 0x000fe40007ffe0ff */
[----:B------:R-:W-:Y:S02]  /*5fb0*/  @P1 IADD3 R76, PT, PT, R76, -0x7f000001, RZ ;  /* 0x80ffffff4c4c1810 */ /* 0x000fe40007ffe0ff */
[----:B------:R-:W-:Y:S01]  /*5fc0*/  @P2 IADD3 R50, PT, PT, R50, -0x7f000001, RZ ;  /* 0x80ffffff32322810 */ /* 0x000fe20007ffe0ff */
[----:B------:R-:W-:-:S03]  /*5fd0*/  ISETP.GE.U32.AND P0, PT, R66, 0x7f000001, PT ;  /* 0x7f0000014200780c */ /* 0x000fc60003f06070 */
[----:B------:R-:W-:Y:S01]  /*5fe0*/  IADD3 R68, PT, PT, R50, R73, RZ ;  /* 0x0000004932447210 */ /* 0x000fe20007ffe0ff */
[----:B------:R-:W-:-:S04]  /*5ff0*/  IMAD.WIDE.U32 R50, R76, UR8, RZ ;  /* 0x000000084c327c25 */ /* 0x000fc8000f8e00ff */
[----:B------:R-:W-:-:S04]  /*6000*/  IMAD R71, R50, 0x7effffff, RZ ;  /* 0x7effffff32477824 */ /* 0x000fc800078e02ff */
[----:B------:R-:W-:Y:S01]  /*6010*/  IMAD.HI.U32 R71, R71, 0x7f000001, R50 ;  /* 0x7f00000147477827 */ /* 0x000fe200078e0032 */
[----:B------:R-:W-:-:S04]  /*6020*/  @P0 IADD3 R66, PT, PT, R66, -0x7f000001, RZ ;  /* 0x80ffffff42420810 */ /* 0x000fc80007ffe0ff */
[----:B------:R-:W-:Y:S01]  /*6030*/  ISETP.GE.U32.AND P1, PT, R71, 0x7f000001, PT ;  /* 0x7f0000014700780c */ /* 0x000fe20003f26070 */
[----:B------:R-:W-:-:S05]  /*6040*/  IADD3 R66, PT, PT, R66, UR11, RZ ;  /* 0x0000000b42427c10 */ /* 0x000fca000fffe0ff */
[----:B------:R-:W-:-:S07]  /*6050*/  ISETP.GE.U32.AND P0, PT, R66, 0x7f000001, PT ;  /* 0x7f0000014200780c */ /* 0x000fce0003f06070 */
[----:B------:R-:W-:-:S05]  /*6060*/  @P1 IADD3 R71, PT, PT, R71, -0x7f000001, RZ ;  /* 0x80ffffff47471810 */ /* 0x000fca0007ffe0ff */
[----:B------:R-:W-:Y:S01]  /*6070*/  IMAD.WIDE.U32 R50, R71, 0x5fffffa, RZ ;  /* 0x05fffffa47327825 */ /* 0x000fe200078e00ff */
[----:B------:R-:W-:-:S03]  /*6080*/  @P0 IADD3 R66, PT, PT, R66, -0x7f000001, RZ ;  /* 0x80ffffff42420810 */ /* 0x000fc60007ffe0ff */
[----:B------:R-:W-:Y:S01]  /*6090*/  IMAD R71, R71, 0x6, RZ ;  /* 0x0000000647477824 */ /* 0x000fe200078e02ff */
[----:B------:R-:W-:-:S03]  /*60a0*/  IADD3 R66, PT, PT, R66, UR11, RZ ;  /* 0x0000000b42427c10 */ /* 0x000fc6000fffe0ff */
[----:B------:R-:W-:Y:S01]  /*60b0*/  IMAD.HI.U32 R51, R71, 0x7f000001, R50 ;  /* 0x7f00000147337827 */ /* 0x000fe200078e0032 */
[----:B------:R-:W-:Y:S01]  /*60c0*/  ISETP.GE.U32.AND P1, PT, R68, 0x7f000001, PT ;  /* 0x7f0000014400780c */ /* 0x000fe20003f26070 */
[----:B------:R-:W-:-:S03]  /*60d0*/  ISETP.GE.U32.AND P0, PT, R66, 0x7f000001, PT ;  /* 0x7f0000014200780c */ /* 0x000fc60003f06070 */
[----:B------:R-:W-:-:S09]  /*60e0*/  ISETP.GE.U32.AND P2, PT, R51, 0x7f000001, PT ;  /* 0x7f0000013300780c */ /* 0x000fd20003f46070 */
        /* <DEDUP_REMOVED lines=10> */
[----:B------:R-:W-:-:S04]  /*6190*/  IMAD.WIDE.U32 R50, R54, UR7, RZ ;  /* 0x0000000736327c25 */ /* 0x000fc8000f8e00ff */
[----:B------:R-:W-:-:S08]  /*61a0*/  IMAD R71, R50, 0x7effffff, RZ ;  /* 0x7effffff32477824 */ /* 0x000fd000078e02ff */
[----:B------:R-:W-:Y:S01]  /*61b0*/  @P0 IADD3 R72, PT, PT, R72, -0x7f000001, RZ ;  /* 0x80ffffff48480810 */ /* 0x000fe20007ffe0ff */
[----:B------:R-:W-:-:S04]  /*61c0*/  IMAD.HI.U32 R71, R71, 0x7f000001, R50 ;  /* 0x7f00000147477827 */ /* 0x000fc800078e0032 */
[----:B------:R-:W-:Y:S01]  /*61d0*/  ISETP.GE.U32.AND P0, PT, R72, 0x7f000001, PT ;  /* 0x7f0000014800780c */ /* 0x000fe20003f06070 */
[----:B------:R-:W-:Y:S01]  /*61e0*/  IMAD.WIDE.U32 R50, R48, UR8, RZ ;  /* 0x0000000830327c25 */ /* 0x000fe2000f8e00ff */
[----:B------:R-:W-:-:S03]  /*61f0*/  ISETP.GE.U32.AND P1, PT, R78, 0x7f000001, PT ;  /* 0x7f0000014e00780c */ /* 0x000fc60003f26070 */
[----:B------:R-:W-:-:S04]  /*6200*/  IMAD R73, R50, 0x7effffff, RZ ;  /* 0x7effffff32497824 */ /* 0x000fc800078e02ff */
[----:B------:R-:W-:-:S04]  /*6210*/  IMAD.HI.U32 R73, R73, 0x7f000001, R50 ;  /* 0x7f00000149497827 */ /* 0x000fc800078e0032 */
[----:B------:R-:W-:Y:S01]  /*6220*/  @P0 IADD3 R72, PT, PT, R72, -0x7f000001, RZ ;  /* 0x80ffffff48480810 */ /* 0x000fe20007ffe0ff */
[----:B------:R-:W-:Y:S01]  /*6230*/  ISETP.GE.U32.AND P0, PT, R73, 0x7f000001, PT ;  /* 0x7f0000014900780c */ /* 0x000fe20003f06070 */
[----:B------:R-:W-:Y:S01]  /*6240*/  @P1 IADD3 R78, PT, PT, R78, -0x7f000001, RZ ;  /* 0x80ffffff4e4e1810 */ /* 0x000fe20007ffe0ff */
[----:B------:R-:W-:-:S11]  /*6250*/  ISETP.GE.U32.AND P1, PT, R71, 0x7f000001, PT ;  /* 0x7f0000014700780c */ /* 0x000fd60003f26070 */
[----:B------:R-:W-:Y:S02]  /*6260*/  @P0 IADD3 R73, PT, PT, R73, -0x7f000001, RZ ;  /* 0x80ffffff49490810 */ /* 0x000fe40007ffe0ff */
[----:B------:R-:W-:-:S03]  /*6270*/  @P1 IADD3 R71, PT, PT, R71, -0x7f000001, RZ ;  /* 0x80ffffff47471810 */ /* 0x000fc60007ffe0ff */
[----:B------:R-:W-:-:S04]  /*6280*/  IMAD.WIDE.U32 R50, R73, 0x5fffffa, RZ ;  /* 0x05fffffa49327825 */ /* 0x000fc800078e00ff */
[----:B------:R-:W-:Y:S01]  /*6290*/  IMAD R73, R73, 0x6, RZ ;  /* 0x0000000649497824 */ /* 0x000fe200078e02ff */
[----:B------:R-:W-:-:S03]  /*62a0*/  IADD3 R71, PT, PT, R72, R71, RZ ;  /* 0x0000004748477210 */ /* 0x000fc60007ffe0ff */
[----:B------:R-:W-:Y:S02]  /*62b0*/  IMAD.HI.U32 R50, R73, 0x7f000001, R50 ;  /* 0x7f00000149327827 */ /* 0x000fe400078e0032 */
[----:B------:R-:W-:-:S03]  /*62c0*/  ISETP.GE.U32.AND P0, PT, R71, 0x7f000001, PT ;  /* 0x7f0000014700780c */ /* 0x000fc60003f06070 */
[----:B------:R-:W-:-:S10]  /*62d0*/  ISETP.GE.U32.AND P1, PT, R50, 0x7f000001, PT ;  /* 0x7f0000013200780c */ /* 0x000fd40003f26070 */
[----:B------:R-:W-:-:S03]  /*62e0*/  @P0 IADD3 R71, PT, PT, R71, -0x7f000001, RZ ;  /* 0x80ffffff47470810 */ /* 0x000fc60007ffe0ff */
        /* <DEDUP_REMOVED lines=58> */
[----:B------:R-:W-:Y:S01]  /*6690*/  ISETP.GE.U32.AND P1, PT, R50, 0x7f000001, PT ;  /* 0x7f0000013200780c */ /* 0x000fe20003f26070 */
[----:B------:R-:W-:-:S08]  /*66a0*/  IADD3 R45, PT, PT, R45, R78, RZ ;  /* 0x0000004e2d2d7210 */ /* 0x000fd00007ffe0ff */
        /* <DEDUP_REMOVED lines=23> */
[----:B------:R-:W-:-:S05]  /*6820*/  IADD3 R71, PT, PT, R71, R50, RZ ;  /* 0x0000003247477210 */ /* 0x000fca0007ffe0ff */
[----:B------:R-:W-:Y:S01]  /*6830*/  ISETP.GE.U32.AND P0, PT, R71, 0x7f000001, PT ;  /* 0x7f0000014700780c */ /* 0x000fe20003f06070 */
[----:B------:R-:W-:-:S04]  /*6840*/  IMAD.WIDE.U32 R50, R54, UR9, RZ ;  /* 0x0000000936327c25 */ /* 0x000fc8000f8e00ff */
[----:B------:R-:W-:-:S04]  /*6850*/  IMAD R73, R50, 0x7effffff, RZ ;  /* 0x7effffff32497824 */ /* 0x000fc800078e02ff */
[----:B------:R-:W-:-:S04]  /*6860*/  IMAD.HI.U32 R50, R73, 0x7f000001, R50 ;  /* 0x7f00000149327827 */ /* 0x000fc800078e0032 */
[----:B------:R-:W-:Y:S01]  /*6870*/  @P0 IADD3 R71, PT, PT, R71, -0x7f000001, RZ ;  /* 0x80ffffff47470810 */ /* 0x000fe20007ffe0ff */
[----:B------:R-:W-:Y:S01]  /*6880*/  ISETP.GE.U32.AND P0, PT, R72, 0x7f000001, PT ;  /* 0x7f0000014800780c */ /* 0x000fe20003f06070 */
[----:B------:R-:W-:Y:S01]  /*6890*/  ISETP.GE.U32.AND P1, PT, R50, 0x7f000001, PT ;  /* 0x7f0000013200780c */ /* 0x000fe20003f26070 */
[----:B------:R-:W-:-:S11]  /*68a0*/  ISETP.GE.U32.AND P2, PT, R68, 0x7f000001, PT ;  /* 0x7f0000014400780c */ /* 0x000fd60003f46070 */
[----:B------:R-:W-:Y:S01]  /*68b0*/  @P0 IADD3 R72, PT, PT, R72, -0x7f000001, RZ ;  /* 0x80ffffff48480810 */ /* 0x000fe20007ffe0ff */
[----:B------:R-:W-:Y:S01]  /*68c0*/  ISETP.GE.U32.AND P0, PT, R78, 0x7f000001, PT ;  /* 0x7f0000014e00780c */ /* 0x000fe20003f06070 */
[----:B------:R-:W-:Y:S02]  /*68d0*/  @P1 IADD3 R50, PT, PT, R50, -0x7f000001, RZ ;  /* 0x80ffffff32321810 */ /* 0x000fe40007ffe0ff */
[----:B------:R-:W-:Y:S02]  /*68e0*/  @P2 IADD3 R68, PT, PT, R68, -0x7f000001, RZ ;  /* 0x80ffffff44442810 */ /* 0x000fe40007ffe0ff */
[----:B------:R-:W-:-:S03]  /*68f0*/  IADD3 R80, PT, PT, R71, R50, RZ ;  /* 0x0000003247507210 */ /* 0x000fc60007ffe0ff */
[----:B------:R-:W-:-:S05]  /*6900*/  IMAD.WIDE.U32 R50, R65, R68, RZ ;  /* 0x0000004441327225 */ /* 0x000fca00078e00ff */
[----:B------:R-:W-:Y:S01]  /*6910*/  @P0 IADD3 R78, PT, PT, R78, -0x7f000001, RZ ;  /* 0x80ffffff4e4e0810 */ /* 0x000fe20007ffe0ff */
[----:B------:R-:W-:Y:S01]  /*6920*/  ISETP.GE.U32.AND P0, PT, R80, 0x7f000001, PT ;  /* 0x7f0000015000780c */ /* 0x000fe20003f06070 */
[----:B------:R-:W-:Y:S02]  /*6930*/  IMAD R71, R50, 0x7effffff, RZ ;  /* 0x7effffff32477824 */ /* 0x000fe400078e02ff */
[----:B------:R-:W-:-:S04]  /*6940*/  IMAD.WIDE.U32 R72, R65, R72, RZ ;  /* 0x0000004841487225 */ /* 0x000fc800078e00ff */
[----:B------:R-:W-:-:S04]  /*6950*/  IMAD.HI.U32 R71, R71, 0x7f000001, R50 ;  /* 0x7f00000147477827 */ /* 0x000fc800078e0032 */
[----:B------:R-:W-:Y:S02]  /*6960*/  IMAD R51, R72, 0x7effffff, RZ ;  /* 0x7effffff48337824 */ /* 0x000fe400078e02ff */
[----:B------:R-:W-:Y:S01]  /*6970*/  @P0 IADD3 R80, PT, PT, R80, -0x7f000001, RZ ;  /* 0x80ffffff50500810 */ /* 0x000fe20007ffe0ff */
[----:B------:R-:W-:Y:S01]  /*6980*/  ISETP.GE.U32.AND P0, PT, R49, 0x7f000001, PT ;  /* 0x7f0000013100780c */ /* 0x000fe20003f06070 */
[----:B------:R-:W-:-:S04]  /*6990*/  IMAD.HI.U32 R72, R51, 0x7f000001, R72 ;  /* 0x7f00000133487827 */ /* 0x000fc800078e0048 */
[----:B------:R-:W-:-:S04]  /*69a0*/  IMAD.WIDE.U32 R50, R65, R78, RZ ;  /* 0x0000004e41327225 */ /* 0x000fc800078e00ff */
[----:B------:R-:W-:-:S04]  /*69b0*/  IMAD R73, R50, 0x7effffff, RZ ;  /* 0x7effffff32497824 */ /* 0x000fc800078e02ff */
[----:B------:R-:W-:-:S04]  /*69c0*/  IMAD.HI.U32 R68, R73, 0x7f000001, R50 ;  /* 0x7f00000149447827 */ /* 0x000fc800078e0032 */
[----:B------:R-:W-:Y:S01]  /*69d0*/  IMAD.WIDE.U32 R50, R65, R80, RZ ;  /* 0x0000005041327225 */ /* 0x000fe200078e00ff */
[----:B------:R-:W-:-:S03]  /*69e0*/  @P0 IADD3 R49, PT, PT, R49, -0x7f000001, RZ ;  /* 0x80ffffff31310810 */ /* 0x000fc60007ffe0ff */
        /* <DEDUP_REMOVED lines=9> */
[----:B------:R-:W-:-:S05]  /*6a80*/  IMAD R73, R73, 0x6, RZ ;  /* 0x0000000649497824 */ /* 0x000fca00078e02ff */
[----:B------:R-:W-:Y:S01]  /*6a90*/  @P0 IADD3 R69, PT, PT, R69, -0x7f000001, RZ ;  /* 0x80ffffff45450810 */ /* 0x000fe20007ffe0ff */
[----:B------:R-:W-:-:S04]  /*6aa0*/  IMAD.HI.U32 R78, R73, 0x7f000001, R50 ;  /* 0x7f000001494e7827 */ /* 0x000fc800078e0032 */
[----:B------:R-:W-:-:S04]  /*6ab0*/  IMAD.WIDE.U32 R50, R69, R54, RZ ;  /* 0x0000003645327225 */ /* 0x000fc800078e00ff */
[----:B------:R-:W-:-:S04]  /*6ac0*/  IMAD R73, R50, 0x7effffff, RZ ;  /* 0x7effffff32497824 */ /* 0x000fc800078e02ff */
[----:B------:R-:W-:-:S05]  /*6ad0*/  IMAD.HI.U32 R73, R73, 0x7f000001, R50 ;  /* 0x7f00000149497827 */ /* 0x000fca00078e0032 */
[----:B------:R-:W-:-:S13]  /*6ae0*/  ISETP.GE.U32.AND P0, PT, R73, 0x7f000001, PT ;  /* 0x7f0000014900780c */ /* 0x000fda0003f06070 */
[----:B------:R-:W-:Y:S01]  /*6af0*/  @P0 IADD3 R73, PT, PT, R73, -0x7f000001, RZ ;  /* 0x80ffffff49490810 */ /* 0x000fe20007ffe0ff */
[----:B------:R-:W-:-:S13]  /*6b00*/  ISETP.GE.U32.AND P0, PT, R45, 0x7f000001, PT ;  /* 0x7f0000012d00780c */ /* 0x000fda0003f06070 */
[----:B------:R-:W-:-:S05]  /*6b10*/  @P0 IADD3 R45, PT, PT, R45, -0x7f000001, RZ ;  /* 0x80ffffff2d2d0810 */ /* 0x000fca0007ffe0ff */
[----:B------:R-:W-:-:S04]  /*6b20*/  IMAD.WIDE.U32 R50, R45, R76, RZ ;  /* 0x0000004c2d327225 */ /* 0x000fc800078e00ff */
[----:B------:R-:W-:-:S04]  /*6b30*/  IMAD R75, R50, 0x7effffff, RZ ;  /* 0x7effffff324b7824 */ /* 0x000fc800078e02ff */
[----:B------:R-:W-:-:S05]  /*6b40*/  IMAD.HI.U32 R75, R75, 0x7f000001, R50 ;  /* 0x7f0000014b4b7827 */ /* 0x000fca00078e0032 */
[----:B------:R-:W-:Y:S01]  /*6b50*/  ISETP.GE.U32.AND P0, PT, R75, 0x7f000001, PT ;  /* 0x7f0000014b00780c */ /* 0x000fe20003f06070 */
[----:B------:R-:W-:Y:S01]  /*6b60*/  ISETP.GE.U32.AND P2, PT, R78, 0x7f000001, PT ;  /* 0x7f0000014e00780c */ /* 0x000fe20003f46070 */
[----:B------:R-:W-:-:S11]  /*6b70*/  ISETP.GE.U32.AND P1, PT, R73, 0x7f000001, PT ;  /* 0x7f0000014900780c */ /* 0x000fd60003f26070 */
[----:B------:R-:W-:Y:S02]  /*6b80*/  @P0 IADD3 R75, PT, PT, R75, -0x7f000001, RZ ;  /* 0x80ffffff4b4b0810 */ /* 0x000fe40007ffe0ff */
[----:B------:R-:W-:Y:S02]  /*6b90*/  @P2 IADD3 R78, PT, PT, R78, -0x7f000001, RZ ;  /* 0x80ffffff4e4e2810 */ /* 0x000fe40007ffe0ff */
[----:B------:R-:W-:Y:S01]  /*6ba0*/  @P1 IADD3 R73, PT, PT, R73, -0x7f000001, RZ ;  /* 0x80ffffff49491810 */ /* 0x000fe20007ffe0ff */
        /* <DEDUP_REMOVED lines=9> */
[----:B------:R-:W-:-:S04]  /*6c40*/  IMAD.WIDE.U32 R50, R69, R76, RZ ;  /* 0x0000004c45327225 */ /* 0x000fc800078e00ff */
[----:B------:R-:W-:-:S04]  /*6c50*/  IMAD R75, R50, 0x7effffff, RZ ;  /* 0x7effffff324b7824 */ /* 0x000fc800078e02ff */
[----:B------:R-:W-:-:S05]  /*6c60*/  IMAD.HI.U32 R77, R75, 0x7f000001, R50 ;  /* 0x7f0000014b4d7827 */ /* 0x000fca00078e0032 */
[----:B------:R-:W-:Y:S01]  /*6c70*/  ISETP.GE.U32.AND P0, PT, R77, 0x7f000001, PT ;  /* 0x7f0000014d00780c */ /* 0x000fe20003f06070 */
[----:B------:R-:W-:-:S04]  /*6c80*/  IMAD.WIDE.U32 R50, R49, R66, RZ ;  /* 0x0000004231327225 */ /* 0x000fc800078e00ff */
        /* <DEDUP_REMOVED lines=30> */
[----:B------:R-:W-:Y:S01]  /*6e70*/  IMAD R77, R50, 0x7effffff, RZ ;  /* 0x7effffff324d7824 */ /* 0x000fe200078e02ff */
[----:B------:R-:W-:-:S03]  /*6e80*/  ISETP.GE.U32.AND P0, PT, R78, 0x7f000001, PT ;  /* 0x7f0000014e00780c */ /* 0x000fc60003f06070 */
[----:B------:R-:W-:-:S05]  /*6e90*/  IMAD.HI.U32 R51, R77, 0x7f000001, R50 ;  /* 0x7f0000014d337827 */ /* 0x000fca00078e0032 */
[----:B------:R-:W-:-:S05]  /*6ea0*/  ISETP.GE.U32.AND P1, PT, R51, 0x7f000001, PT ;  /* 0x7f0000013300780c */ /* 0x000fca0003f26070 */
[----:B------:R-:W-:Y:S01]  /*6eb0*/  @P0 IADD3 R78, PT, PT, R78, -0x7f000001, RZ ;  /* 0x80ffffff4e4e0810 */ /* 0x000fe20007ffe0ff */
[----:B------:R-:W-:-:S07]  /*6ec0*/  ISETP.GE.U32.AND P0, PT, R63, 0x7f000001, PT ;  /* 0x7f0000013f00780c */ /* 0x000fce0003f06070 */
[----:B------:R-:W-:-:S04]  /*6ed0*/  @P1 IADD3 R51, PT, PT, R51, -0x7f000001, RZ ;  /* 0x80ffffff33331810 */ /* 0x000fc80007ffe0ff */
[----:B------:R-:W-:Y:S01]  /*6ee0*/  IADD3 R78, PT, PT, R78, R51, RZ ;  /* 0x000000334e4e7210 */ /* 0x000fe20007ffe0ff */
[----:B------:R-:W-:Y:S01]  /*6ef0*/  IMAD.WIDE.U32 R50, R49, R54, RZ ;  /* 0x0000003631327225 */ /* 0x000fe200078e00ff */
[----:B------:R-:W-:-:S03]  /*6f00*/  @P0 IADD3 R63, PT, PT, R63, -0x7f000001, RZ ;  /* 0x80ffffff3f3f0810 */ /* 0x000fc60007ffe0ff */
[----:B------:R-:W-:-:S04]  /*6f10*/  IMAD R77, R50, 0x7effffff, RZ ;  /* 0x7effffff324d7824 */ /* 0x000fc800078e02ff */
[----:B------:R-:W-:-:S04]  /*6f20*/  IMAD.HI.U32 R80, R77, 0x7f000001, R50 ;  /* 0x7f0000014d507827 */ /* 0x000fc800078e0032 */
        /* <DEDUP_REMOVED lines=12> */
[----:B------:R-:W-:-:S12]  /*6ff0*/  IMAD.WIDE.U32 R50, R63, R66, RZ ;  /* 0x000000423f327225 */ /* 0x000fd800078e00ff */
[----:B------:R-:W-:-:S05]  /*7000*/  @P0 IADD3 R77, PT, PT, R77, -0x7f000001, RZ ;  /* 0x80ffffff4d4d0810 */ /* 0x000fca0007ffe0ff */
[----:B------:R-:W-:Y:S01]  /*7010*/  ISETP.GE.U32.AND P0, PT, R77, 0x7f000001, PT ;  /* 0x7f0000014d00780c */ /* 0x000fe20003f06070 */
[----:B------:R-:W-:-:S04]  /*7020*/  IMAD R79, R50, 0x7effffff, RZ ;  /* 0x7effffff324f7824 */ /* 0x000fc800078e02ff */
[----:B------:R-:W-:-:S08]  /*7030*/  IMAD.HI.U32 R79, R79, 0x7f000001, R50 ;  /* 0x7f0000014f4f7827 */ /* 0x000fd000078e0032 */
[----:B------:R-:W-:Y:S01]  /*7040*/  @P0 IADD3 R77, PT, PT, R77, -0x7f000001, RZ ;  /* 0x80ffffff4d4d0810 */ /* 0x000fe20007ffe0ff */
[----:B------:R-:W-:Y:S01]  /*7050*/  ISETP.GE.U32.AND P0, PT, R79, 0x7f000001, PT ;  /* 0x7f0000014f00780c */ /* 0x000fe20003f06070 */
[----:B------:R-:W-:-:S12]  /*7060*/  ISETP.GE.U32.AND P1, PT, R80, 0x7f000001, PT ;  /* 0x7f0000015000780c */ /* 0x000fd80003f26070 */
[----:B------:R-:W-:-:S05]  /*7070*/  @P0 IADD3 R79, PT, PT, R79, -0x7f000001, RZ ;  /* 0x80ffffff4f4f0810 */ /* 0x000fca0007ffe0ff */
[----:B------:R-:W-:-:S04]  /*7080*/  IMAD.WIDE.U32 R50, R79, 0x5fffffa, RZ ;  /* 0x05fffffa4f327825 */ /* 0x000fc800078e00ff */
[----:B------:R-:W-:-:S04]  /*7090*/  IMAD R79, R79, 0x6, RZ ;  /* 0x000000064f4f7824 */ /* 0x000fc800078e02ff */
[----:B------:R-:W-:Y:S01]  /*70a0*/  IMAD.HI.U32 R50, R79, 0x7f000001, R50 ;  /* 0x7f0000014f327827 */ /* 0x000fe200078e0032 */
[----:B------:R-:W-:Y:S01]  /*70b0*/  @P1 IADD3 R80, PT, PT, R80, -0x7f000001, RZ ;  /* 0x80ffffff50501810 */ /* 0x000fe20007ffe0ff */
        /* <DEDUP_REMOVED lines=9> */
[----:B------:R-:W-:-:S12]  /*7150*/  IADD3 R77, PT, PT, R77, R80, RZ ;  /* 0x000000504d4d7210 */ /* 0x000fd80007ffe0ff */
        /* <DEDUP_REMOVED lines=32> */
[----:B------:R-:W-:Y:S01]  /*7360*/  @P0 IADD3 R75, PT, PT, R75, -0x7f000001, RZ ;  /* 0x80ffffff4b4b0810 */ /* 0x000fe20007ffe0ff */
[----:B------:R-:W-:-:S03]  /*7370*/  ISETP.GE.U32.AND P0, PT, R72, 0x7f000001, PT ;  /* 0x7f0000014800780c */ /* 0x000fc60003f06070 */
[----:B------:R-:W-:-:S04]  /*7380*/  @P1 IADD3 R50, PT, PT, R50, -0x7f000001, RZ ;  /* 0x80ffffff32321810 */ /* 0x000fc80007ffe0ff */
[----:B------:R-:W-:Y:S01]  /*7390*/  IADD3 R78, PT, PT, R75, R50, RZ ;  /* 0x000000324b4e7210 */ /* 0x000fe20007ffe0ff */
[----:B------:R-:W-:Y:S01]  /*73a0*/  IMAD.WIDE.U32 R50, R74, R69, RZ ;  /* 0x000000454a327225 */ /* 0x000fe200078e00ff */
[----:B------:R-:W-:-:S03]  /*73b0*/  ISETP.GE.U32.AND P1, PT, R66, 0x7f000001, PT ;  /* 0x7f0000014200780c */ /* 0x000fc60003f26070 */
[----:B------:R-:W-:Y:S02]  /*73c0*/  IMAD R69, R50, 0x7effffff, RZ ;  /* 0x7effffff32457824 */ /* 0x000fe400078e02ff */
[----:B------:R-:W-:Y:S01]  /*73d0*/  IMAD.WIDE.U32 R48, R74, R49, RZ ;  /* 0x000000314a307225 */ /* 0x000fe200078e00ff */
[----:B------:R-:W-:-:S03]  /*73e0*/  @P0 IADD3 R72, PT, PT, R72, -0x7f000001, RZ ;  /* 0x80ffffff48480810 */ /* 0x000fc60007ffe0ff */
[----:B------:R-:W-:-:S04]  /*73f0*/  IMAD.HI.U32 R51, R69, 0x7f000001, R50 ;  /* 0x7f00000145337827 */ /* 0x000fc800078e0032 */
[----:B------:R-:W-:Y:S01]  /*7400*/  IMAD R69, R48, 0x7effffff, RZ ;  /* 0x7effffff30457824 */ /* 0x000fe200078e02ff */
[----:B------:R-:W-:-:S03]  /*7410*/  ISETP.GE.U32.AND P0, PT, R72, 0x7f000001, PT ;  /* 0x7f0000014800780c */ /* 0x000fc60003f06070 */
[----:B------:R-:W-:Y:S01]  /*7420*/  IMAD.HI.U32 R50, R69, 0x7f000001, R48 ;  /* 0x7f00000145327827 */ /* 0x000fe200078e0030 */
[----:B------:R-:W-:Y:S01]  /*7430*/  @P1 IADD3 R66, PT, PT, R66, -0x7f000001, RZ ;  /* 0x80ffffff42421810 */ /* 0x000fe20007ffe0ff */
[----:B------:R-:W-:-:S03]  /*7440*/  ISETP.GE.U32.AND P1, PT, R68, 0x7f000001, PT ;  /* 0x7f0000014400780c */ /* 0x000fc60003f26070 */
[----:B------:R-:W-:Y:S01]  /*7450*/  ISETP.GE.U32.AND P2, PT, R50, 0x7f000001, PT ;  /* 0x7f0000013200780c */ /* 0x000fe20003f46070 */
[----:B------:R-:W-:-:S04]  /*7460*/  IMAD.WIDE.U32 R48, R74, R45, RZ ;  /* 0x0000002d4a307225 */ /* 0x000fc800078e00ff */
[----:B------:R-:W-:Y:S01]  /*7470*/  @P0 IADD3 R72, PT, PT, R72, -0x7f000001, RZ ;  /* 0x80ffffff48480810 */ /* 0x000fe20007ffe0ff */
[----:B------:R-:W-:-:S04]  /*7480*/  IMAD R45, R48, 0x7effffff, RZ ;  /* 0x7effffff302d7824 */ /* 0x000fc800078e02ff */
[----:B------:R-:W-:Y:S01]  /*7490*/  ISETP.GE.U32.AND P0, PT, R72, 0x7f000001, PT ;  /* 0x7f0000014800780c */ /* 0x000fe20003f06070 */
[----:B------:R-:W-:Y:S02]  /*74a0*/  @P1 IADD3 R68, PT, PT, R68, -0x7f000001, RZ ;  /* 0x80ffffff44441810 */ /* 0x000fe40007ffe0ff */
[----:B------:R-:W-:Y:S01]  /*74b0*/  @P2 IADD3 R50, PT, PT, R50, -0x7f000001, RZ ;  /* 0x80ffffff32322810 */ /* 0x000fe20007ffe0ff */
[----:B------:R-:W-:Y:S01]  /*74c0*/  ISETP.GE.U32.AND P1, PT, R71, 0x7f000001, PT ;  /* 0x7f0000014700780c */ /* 0x000fe20003f26070 */
[----:B------:R-:W-:Y:S01]  /*74d0*/  IMAD.HI.U32 R69, R45, 0x7f000001, R48 ;  /* 0x7f0000012d457827 */ /* 0x000fe200078e0030 */
[----:B------:R-:W-:Y:S02]  /*74e0*/  ISETP.GE.U32.AND P2, PT, R68, 0x7f000001, PT ;  /* 0x7f0000014400780c */ /* 0x000fe40003f46070 */
[----:B------:R-:W-:Y:S02]  /*74f0*/  ISETP.GE.U32.AND P3, PT, R50, 0x7f000001, PT ;  /* 0x7f0000013200780c */ /* 0x000fe40003f66070 */
[----:B------:R-:W-:-:S03]  /*7500*/  ISETP.GE.U32.AND P4, PT, R69, 0x7f000001, PT ;  /* 0x7f0000014500780c */ /* 0x000fc60003f86070 */
[----:B------:R-:W-:-:S04]  /*7510*/  @P0 IADD3 R72, PT, PT, R72, -0x7f000001, RZ ;  /* 0x80ffffff48480810 */ /* 0x000fc80007ffe0ff */
[----:B------:R-:W-:Y:S02]  /*7520*/  @P1 IADD3 R71, PT, PT, R71, -0x7f000001, RZ ;  /* 0x80ffffff47471810 */ /* 0x000fe40007ffe0ff */
[----:B------:R-:W-:Y:S02]  /*7530*/  @P2 IADD3 R68, PT, PT, R68, -0x7f000001, RZ ;  /* 0x80ffffff44442810 */ /* 0x000fe40007ffe0ff */
[----:B------:R-:W-:Y:S01]  /*7540*/  @P3 IADD3 R50, PT, PT, R50, -0x7f000001, RZ ;  /* 0x80ffffff32323810 */ /* 0x000fe20007ffe0ff */
[----:B------:R-:W-:Y:S01]  /*7550*/  ISETP.GE.U32.AND P3, PT, R72, 0x7f000001, PT ;  /* 0x7f0000014800780c */ /* 0x000fe20003f66070 */
[----:B------:R-:W-:Y:S01]  /*7560*/  ISETP.GE.U32.AND P2, PT, R71, 0x7f000001, PT ;  /* 0x7f0000014700780c */ /* 0x000fe20003f46070 */
[----:B------:R-:W-:Y:S01]  /*7570*/  @P4 IADD3 R69, PT, PT, R69, -0x7f000001, RZ ;  /* 0x80ffffff45454810 */ /* 0x000fe20007ffe0ff */
[----:B------:R-:W-:Y:S01]  /*7580*/  ISETP.GE.U32.AND P1, PT, R68, 0x7f000001, PT ;  /* 0x7f0000014400780c */ /* 0x000fe20003f26070 */
[----:B------:R-:W-:Y:S01]  /*7590*/  ISETP.GE.U32.AND P4, PT, R51, 0x7f000001, PT ;  /* 0x7f0000013300780c */ /* 0x000fe20003f86070 */
[----:B------:R-:W-:-:S08]  /*75a0*/  ISETP.GE.U32.AND P0, PT, R50, 0x7f000001, PT ;  /* 0x7f0000013200780c */ /* 0x000fd00003f06070 */
[----:B------:R-:W-:Y:S02]  /*75b0*/  @P3 IADD3 R72, PT, PT, R72, -0x7f000001, RZ ;  /* 0x80ffffff48483810 */ /* 0x000fe40007ffe0ff */
[----:B------:R-:W-:Y:S02]  /*75c0*/  @P2 IADD3 R71, PT, PT, R71, -0x7f000001, RZ ;  /* 0x80ffffff47472810 */ /* 0x000fe40007ffe0ff */
[----:B------:R-:W-:Y:S02]  /*75d0*/  @P1 IADD3 R68, PT, PT, R68, -0x7f000001, RZ ;  /* 0x80ffffff44441810 */ /* 0x000fe40007ffe0ff */
[----:B------:R-:W-:Y:S01]  /*75e0*/  @P4 IADD3 R51, PT, PT, R51, -0x7f000001, RZ ;  /* 0x80ffffff33334810 */ /* 0x000fe20007ffe0ff */
[----:B------:R-:W-:Y:S01]  /*75f0*/  ISETP.GE.U32.AND P3, PT, R72, 0x7f000001, PT ;  /* 0x7f0000014800780c */ /* 0x000fe20003f66070 */
[----:B------:R-:W-:Y:S01]  /*7600*/  ISETP.GE.U32.AND P2, PT, R71, 0x7f000001, PT ;  /* 0x7f0000014700780c */ /* 0x000fe20003f46070 */
[----:B------:R-:W-:Y:S01]  /*7610*/  IMAD.WIDE.U32 R74, R74, R63, RZ ;  /* 0x0000003f4a4a7225 */ /* 0x000fe200078e00ff */
[----:B------:R-:W-:Y:S01]  /*7620*/  @P0 IADD3 R50, PT, PT, R50, -0x7f000001, RZ ;  /* 0x80ffffff32320810 */ /* 0x000fe20007ffe0ff */
[----:B------:R-:W-:Y:S01]  /*7630*/  ISETP.GE.U32.AND P1, PT, R68, 0x7f000001, PT ;  /* 0x7f0000014400780c */ /* 0x000fe20003f26070 */
[----:B------:R-:W-:Y:S01]  /*7640*/  ISETP.GE.U32.AND P4, PT, R51, 0x7f000001, PT ;  /* 0x7f0000013300780c */ /* 0x000fe20003f86070 */
[----:B------:R-:W-:-:S02]  /*7650*/  IMAD R45, R74, 0x7effffff, RZ ;  /* 0x7effffff4a2d7824 */ /* 0x000fc400078e02ff */
[----:B------:R-:W-:Y:S01]  /*7660*/  IMAD.WIDE.U32 R48, R66, R20, RZ ;  /* 0x0000001442307225 */ /* 0x000fe200078e00ff */
[----:B------:R-:W-:-:S03]  /*7670*/  ISETP.GE.U32.AND P0, PT, R50, 0x7f000001, PT ;  /* 0x7f0000013200780c */ /* 0x000fc60003f06070 */
[----:B------:R-:W-:Y:S01]  /*7680*/  IMAD.HI.U32 R74, R45, 0x7f000001, R74 ;  /* 0x7f0000012d4a7827 */ /* 0x000fe200078e004a */
[----:B------:R-:W-:Y:S02]  /*7690*/  @P3 IADD3 R72, PT, PT, R72, -0x7f000001, RZ ;  /* 0x80ffffff48483810 */ /* 0x000fe40007ffe0ff */
[----:B------:R-:W-:Y:S01]  /*76a0*/  @P2 IADD3 R71, PT, PT, R71, -0x7f000001, RZ ;  /* 0x80ffffff47472810 */ /* 0x000fe20007ffe0ff */
[----:B------:R-:W-:Y:S01]  /*76b0*/  IMAD R45, R48, 0x7effffff, RZ ;  /* 0x7effffff302d7824 */ /* 0x000fe200078e02ff */
[----:B------:R-:W-:Y:S02]  /*76c0*/  @P1 IADD3 R68, PT, PT, R68, -0x7f000001, RZ ;  /* 0x80ffffff44441810 */ /* 0x000fe40007ffe0ff */
[----:B------:R-:W-:Y:S01]  /*76d0*/  @P4 IADD3 R51, PT, PT, R51, -0x7f000001, RZ ;  /* 0x80ffffff33334810 */ /* 0x000fe20007ffe0ff */
[----:B------:R-:W-:Y:S01]  /*76e0*/  IMAD.HI.U32 R73, R45, 0x7f000001, R48 ;  /* 0x7f0000012d497827 */ /* 0x000fe200078e0030 */
[----:B------:R-:W-:Y:S01]  /*76f0*/  IADD3 R45, PT, PT, R72, UR11, RZ ;  /* 0x0000000b482d7c10 */ /* 0x000fe2000fffe0ff */
[----:B------:R-:W-:Y:S01]  /*7700*/  ISETP.GE.U32.AND P1, PT, R71, 0x7f000001, PT ;  /* 0x7f0000014700780c */ /* 0x000fe20003f26070 */
[----:B------:R-:W-:Y:S01]  /*7710*/  ISETP.GE.U32.AND P5, PT, R69, 0x7f000001, PT ;  /* 0x7f0000014500780c */ /* 0x000fe20003fa6070 */
[----:B------:R-:W-:Y:S01]  /*7720*/  @P0 IADD3 R50, PT, PT, R50, -0x7f000001, RZ ;  /* 0x80ffffff32320810 */ /* 0x000fe20007ffe0ff */
[----:B------:R-:W-:Y:S01]  /*7730*/  ISETP.GE.U32.AND P4, PT, R51, 0x7f000001, PT ;  /* 0x7f0000013300780c */ /* 0x000fe20003f86070 */
[----:B------:R-:W-:Y:S01]  /*7740*/  ISETP.GE.U32.AND P0, PT, R45, 0x7f000001, PT ;  /* 0x7f0000012d00780c */ /* 0x000fe20003f06070 */
[----:B------:R-:W-:-:S02]  /*7750*/  ISETP.GE.U32.AND P2, PT, R68, 0x7f000001, PT ;  /* 0x7f0000014400780c */ /* 0x000fc40003f46070 */
[----:B------:R-:W-:-:S06]  /*7760*/  ISETP.GE.U32.AND P3, PT, R50, 0x7f000001, PT ;  /* 0x7f0000013200780c */ /* 0x000fcc0003f66070 */
[----:B------:R-:W-:Y:S02]  /*7770*/  @P1 IADD3 R71, PT, PT, R71, -0x7f000001, RZ ;  /* 0x80ffffff47471810 */ /* 0x000fe40007ffe0ff */
[----:B------:R-:W-:Y:S02]  /*7780*/  @P5 IADD3 R69, PT, PT, R69, -0x7f000001, RZ ;  /* 0x80ffffff45455810 */ /* 0x000fe40007ffe0ff */
[----:B------:R-:W-:Y:S02]  /*7790*/  @P4 IADD3 R51, PT, PT, R51, -0x7f000001, RZ ;  /* 0x80ffffff33334810 */ /* 0x000fe40007ffe0ff */
[----:B------:R-:W-:Y:S01]  /*77a0*/  @P0 IADD3 R45, PT, PT, R45, -0x7f000001, RZ ;  /* 0x80ffffff2d2d0810 */ /* 0x000fe20007ffe0ff */
[----:B------:R-:W-:Y:S01]  /*77b0*/  ISETP.GE.U32.AND P0, PT, R71, 0x7f000001, PT ;  /* 0x7f0000014700780c */ /* 0x000fe20003f06070 */
[----:B------:R-:W-:Y:S01]  /*77c0*/  ISETP.GE.U32.AND P5, PT, R69, 0x7f000001, PT ;  /* 0x7f0000014500780c */ /* 0x000fe20003fa6070 */
[----:B------:R-:W-:Y:S01]  /*77d0*/  @P2 IADD3 R68, PT, PT, R68, -0x7f000001, RZ ;  /* 0x80ffffff44442810 */ /* 0x000fe20007ffe0ff */
[----:B------:R-:W-:Y:S01]  /*77e0*/  ISETP.GE.U32.AND P2, PT, R51, 0x7f000001, PT ;  /* 0x7f0000013300780c */ /* 0x000fe20003f46070 */
[----:B------:R-:W-:Y:S01]  /*77f0*/  @P3 IADD3 R50, PT, PT, R50, -0x7f000001, RZ ;  /* 0x80ffffff32323810 */ /* 0x000fe20007ffe0ff */
[----:B------:R-:W-:-:S03]  /*7800*/  ISETP.GE.U32.AND P3, PT, R76, 0x7f000001, PT ;  /* 0x7f0000014c00780c */ /* 0x000fc60003f66070 */
[----:B------:R-:W-:-:S05]  /*7810*/  IADD3 R45, PT, PT, R45, R50, RZ ;  /* 0x000000322d2d7210 */ /* 0x000fca0007ffe0ff */
[----:B------:R-:W-:Y:S02]  /*7820*/  @P0 IADD3 R71, PT, PT, R71, -0x7f000001, RZ ;  /* 0x80ffffff47470810 */ /* 0x000fe40007ffe0ff */
[----:B------:R-:W-:Y:S02]  /*7830*/  @P5 IADD3 R69, PT, PT, R69, -0x7f000001, RZ ;  /* 0x80ffffff45455810 */ /* 0x000fe40007ffe0ff */
[----:B------:R-:W-:Y:S02]  /*7840*/  IADD3 R50, PT, PT, R68, UR12, RZ ;  /* 0x0000000c44327c10 */ /* 0x000fe4000fffe0ff */
[----:B------:R-:W-:Y:S01]  /*7850*/  @P2 IADD3 R51, PT, PT, R51, -0x7f000001, RZ ;  /* 0x80ffffff33332810 */ /* 0x000fe20007ffe0ff */
[----:B------:R-:W-:Y:S01]  /*7860*/  ISETP.GE.U32.AND P2, PT, R73, 0x7f000001, PT ;  /* 0x7f0000014900780c */ /* 0x000fe20003f46070 */
[----:B------:R-:W-:Y:S01]  /*7870*/  IADD3 R68, PT, PT, R71, UR10, RZ ;  /* 0x0000000a47447c10 */ /* 0x000fe2000fffe0ff */
[----:B------:R-:W-:Y:S01]  /*7880*/  ISETP.GE.U32.AND P5, PT, R69, 0x7f000001, PT ;  /* 0x7f0000014500780c */ /* 0x000fe20003fa6070 */
[----:B------:R-:W-:Y:S01]  /*7890*/  @P3 IADD3 R76, PT, PT, R76, -0x7f000001, RZ ;  /* 0x80ffffff4c4c3810 */ /* 0x000fe20007ffe0ff */
[----:B------:R-:W-:-:S02]  /*78a0*/  ISETP.GE.U32.AND P1, PT, R50, 0x7f000001, PT ;  /* 0x7f0000013200780c */ /* 0x000fc40003f26070 */
[----:B------:R-:W-:Y:S02]  /*78b0*/  ISETP.GE.U32.AND P0, PT, R68, 0x7f000001, PT ;  /* 0x7f0000014400780c */ /* 0x000fe40003f06070 */
[----:B------:R-:W-:-:S04]  /*78c0*/  IMAD.WIDE.U32 R48, R76, R23, RZ ;  /* 0x000000174c307225 */ /* 0x000fc800078e00ff */
[----:B------:R-:W-:Y:S01]  /*78d0*/  IMAD R63, R48, 0x7effffff, RZ ;  /* 0x7effffff303f7824 */ /* 0x000fe200078e02ff */
[----:B------:R-:W-:Y:S02]  /*78e0*/  @P2 IADD3 R73, PT, PT, R73, -0x7f000001, RZ ;  /* 0x80ffffff49492810 */ /* 0x000fe40007ffe0ff */
[----:B------:R-:W-:Y:S01]  /*78f0*/  @P5 IADD3 R69, PT, PT, R69, -0x7f000001, RZ ;  /* 0x80ffffff45455810 */ /* 0x000fe20007ffe0ff */
[----:B------:R-:W-:Y:S01]  /*7900*/  IMAD.HI.U32 R72, R63, 0x7f000001, R48 ;  /* 0x7f0000013f487827 */ /* 0x000fe200078e0030 */
[----:B------:R-:W-:Y:S02]  /*7910*/  @P1 IADD3 R50, PT, PT, R50, -0x7f000001, RZ ;  /* 0x80ffffff32321810 */ /* 0x000fe40007ffe0ff */
[----:B------:R-:W-:Y:S01]  /*7920*/  @P0 IADD3 R68, PT, PT, R68, -0x7f000001, RZ ;  /* 0x80ffffff44440810 */ /* 0x000fe20007ffe0ff */
[----:B------:R-:W-:Y:S01]  /*7930*/  IMAD.WIDE.U32 R48, R66, R21, RZ ;  /* 0x0000001542307225 */ /* 0x000fe200078e00ff */
[----:B------:R-:W-:Y:S01]  /*7940*/  ISETP.GE.U32.AND P0, PT, R73, 0x7f000001, PT ;  /* 0x7f0000014900780c */ /* 0x000fe20003f06070 */
[----:B------:R-:W-:Y:S01]  /*7950*/  ISETP.GE.U32.AND P1, PT, R51, 0x7f000001, PT ;  /* 0x7f0000013300780c */ /* 0x000fe20003f26070 */
[----:B------:R-:W-:Y:S01]  /*7960*/  ISETP.GE.U32.AND P3, PT, R69, 0x7f000001, PT ;  /* 0x7f0000014500780c */ /* 0x000fe20003f66070 */
[----:B------:R-:W-:-:S04]  /*7970*/  IMAD R63, R48, 0x7effffff, RZ ;  /* 0x7effffff303f7824 */ /* 0x000fc800078e02ff */
[----:B------:R-:W-:-:S04]  /*7980*/  IMAD.HI.U32 R71, R63, 0x7f000001, R48 ;  /* 0x7f0000013f477827 */ /* 0x000fc800078e0030 */
[----:B------:R-:W-:Y:S02]  /*7990*/  IMAD.WIDE.U32 R48, R76, R20, RZ ;  /* 0x000000144c307225 */ /* 0x000fe400078e00ff */
[----:B------:R-:W-:Y:S02]  /*79a0*/  @P0 IADD3 R73, PT, PT, R73, -0x7f000001, RZ ;  /* 0x80ffffff49490810 */ /* 0x000fe40007ffe0ff */
[----:B------:R-:W-:Y:S01]  /*79b0*/  IMAD R63, R48, 0x7effffff, RZ ;  /* 0x7effffff303f7824 */ /* 0x000fe200078e02ff */
[----:B------:R-:W-:Y:S01]  /*79c0*/  @P1 IADD3 R51, PT, PT, R51, -0x7f000001, RZ ;  /* 0x80ffffff33331810 */ /* 0x000fe20007ffe0ff */
[----:B------:R-:W-:Y:S01]  /*79d0*/  ISETP.GE.U32.AND P0, PT, R71, 0x7f000001, PT ;  /* 0x7f0000014700780c */ /* 0x000fe20003f06070 */
[----:B------:R-:W-:Y:S01]  /*79e0*/  @P3 IADD3 R69, PT, PT, R69, -0x7f000001, RZ ;  /* 0x80ffffff45453810 */ /* 0x000fe20007ffe0ff */
[----:B------:R-:W-:Y:S01]  /*79f0*/  ISETP.GE.U32.AND P1, PT, R72, 0x7f000001, PT ;  /* 0x7f0000014800780c */ /* 0x000fe20003f26070 */
[----:B------:R-:W-:-:S04]  /*7a00*/  IMAD.HI.U32 R80, R63, 0x7f000001, R48 ;  /* 0x7f0000013f507827 */ /* 0x000fc800078e0030 */
[----:B------:R-:W-:Y:S01]  /*7a10*/  IMAD.WIDE.U32 R48, R66, R23, RZ ;  /* 0x0000001742307225 */ /* 0x000fe200078e00ff */
[----:B------:R-:W-:-:S03]  /*7a20*/  IADD3 R50, PT, PT, R50, R69, RZ ;  /* 0x0000004532327210 */ /* 0x000fc60007ffe0ff */
[----:B------:R-:W-:Y:S01]  /*7a30*/  IMAD R69, R48, 0x7effffff, RZ ;  /* 0x7effffff30457824 */ /* 0x000fe200078e02ff */
[----:B------:R-:W-:Y:S02]  /*7a40*/  IADD3 R51, PT, PT, R68, R51, RZ ;  /* 0x0000003344337210 */ /* 0x000fe40007ffe0ff */
[----:B------:R-:W-:Y:S01]  /*7a50*/  @P0 IADD3 R71, PT, PT, R71, -0x7f000001, RZ ;  /* 0x80ffffff47470810 */ /* 0x000fe20007ffe0ff */
[----:B------:R-:W-:Y:S01]  /*7a60*/  IMAD.HI.U32 R68, R69, 0x7f000001, R48 ;  /* 0x7f00000145447827 */ /* 0x000fe200078e0030 */
[----:B------:R-:W-:-:S03]  /*7a70*/  @P1 IADD3 R72, PT, PT, R72, -0x7f000001, RZ ;  /* 0x80ffffff48481810 */ /* 0x000fc60007ffe0ff */
[----:B------:R-:W-:Y:S01]  /*7a80*/  IMAD.WIDE.U32 R48, R66, R25, RZ ;  /* 0x0000001942307225 */ /* 0x000fe200078e00ff */
[----:B------:R-:W-:-:S03]  /*7a90*/  ISETP.GE.U32.AND P0, PT, R71, 0x7f000001, PT ;  /* 0x7f0000014700780c */ /* 0x000fc60003f06070 */
[----:B------:R-:W-:Y:S01]  /*7aa0*/  IMAD R69, R48, 0x7effffff, RZ ;  /* 0x7effffff30457824 */ /* 0x000fe200078e02ff */
[----:B------:R-:W-:-:S03]  /*7ab0*/  IADD3 R63, PT, PT, R73, R72, RZ ;  /* 0x00000048493f7210 */ /* 0x000fc60007ffe0ff */
[----:B------:R-:W-:-:S04]  /*7ac0*/  IMAD.HI.U32 R72, R69, 0x7f000001, R48 ;  /* 0x7f00000145487827 */ /* 0x000fc800078e0030 */
[----:B------:R-:W-:Y:S01]  /*7ad0*/  IMAD.WIDE.U32 R48, R76, R21, RZ ;  /* 0x000000154c307225 */ /* 0x000fe200078e00ff */
[----:B------:R-:W-:-:S03]  /*7ae0*/  ISETP.GE.U32.AND P1, PT, R80, 0x7f000001, PT ;  /* 0x7f0000015000780c */ /* 0x000fc60003f26070 */
[----:B------:R-:W-:Y:S02]  /*7af0*/  IMAD R69, R48, 0x7effffff, RZ ;  /* 0x7effffff30457824 */ /* 0x000fe400078e02ff */
[----:B------:R-:W-:Y:S01]  /*7b00*/  IMAD.WIDE.U32 R76, R76, R25, RZ ;  /* 0x000000194c4c7225 */ /* 0x000fe200078e00ff */
[----:B------:R-:W-:-:S03]  /*7b10*/  @P0 IADD3 R71, PT, PT, R71, -0x7f000001, RZ ;  /* 0x80ffffff47470810 */ /* 0x000fc60007ffe0ff */
[----:B------:R-:W-:Y:S01]  /*7b20*/  IMAD.HI.U32 R73, R69, 0x7f000001, R48 ;  /* 0x7f00000145497827 */ /* 0x000fe200078e0030 */
[----:B------:R-:W-:-:S03]  /*7b30*/  ISETP.GE.U32.AND P0, PT, R72, 0x7f000001, PT ;  /* 0x7f0000014800780c */ /* 0x000fc60003f06070 */
[----:B------:R-:W-:-:S04]  /*7b40*/  IMAD R49, R76, 0x7effffff, RZ ;  /* 0x7effffff4c317824 */ /* 0x000fc800078e02ff */
[----:B------:R-:W-:Y:S01]  /*7b50*/  IMAD.HI.U32 R69, R49, 0x7f000001, R76 ;  /* 0x7f00000131457827 */ /* 0x000fe200078e004c */
[----:B------:R-:W-:-:S04]  /*7b60*/  @P1 IADD3 R80, PT, PT, R80, -0x7f000001, RZ ;  /* 0x80ffffff50501810 */ /* 0x000fc80007ffe0ff */
[----:B------:R-:W-:Y:S01]  /*7b70*/  ISETP.GE.U32.AND P1, PT, R69, 0x7f000001, PT ;  /* 0x7f0000014500780c */ /* 0x000fe20003f26070 */
[----:B------:R-:W-:Y:S01]  /*7b80*/  @P0 IADD3 R72, PT, PT, R72, -0x7f000001, RZ ;  /* 0x80ffffff48480810 */ /* 0x000fe20007ffe0ff */
[----:B------:R-:W-:-:S11]  /*7b90*/  ISETP.GE.U32.AND P0, PT, R78, 0x7f000001, PT ;  /* 0x7f0000014e00780c */ /* 0x000fd60003f06070 */
[----:B------:R-:W-:Y:S02]  /*7ba0*/  @P1 IADD3 R69, PT, PT, R69, -0x7f000001, RZ ;  /* 0x80ffffff45451810 */ /* 0x000fe40007ffe0ff */
[----:B------:R-:W-:-:S03]  /*7bb0*/  @P0 IADD3 R78, PT, PT, R78, -0x7f000001, RZ ;  /* 0x80ffffff4e4e0810 */ /* 0x000fc60007ffe0ff */
[----:B------:R-:W-:-:S04]  /*7bc0*/  IMAD.WIDE.U32 R48, R69, 0x5fffffa, RZ ;  /* 0x05fffffa45307825 */ /* 0x000fc800078e00ff */
[----:B------:R-:W-:Y:S01]  /*7bd0*/  IMAD R69, R69, 0x6, RZ ;  /* 0x0000000645457824 */ /* 0x000fe200078e02ff */
[----:B------:R-:W-:-:S03]  /*7be0*/  ISETP.GE.U32.AND P1, PT, R72, 0x7f000001, PT ;  /* 0x7f0000014800780c */ /* 0x000fc60003f26070 */
[----:B------:R-:W-:-:S04]  /*7bf0*/  IMAD.HI.U32 R75, R69, 0x7f000001, R48 ;  /* 0x7f000001454b7827 */ /* 0x000fc800078e0030 */
[----:B------:R-:W-:-:S04]  /*7c00*/  IMAD.WIDE.U32 R48, R78, R21, RZ ;  /* 0x000000154e307225 */ /* 0x000fc800078e00ff */
[----:B------:R-:W-:-:S04]  /*7c10*/  IMAD R69, R48, 0x7effffff, RZ ;  /* 0x7effffff30457824 */ /* 0x000fc800078e02ff */
[----:B------:R-:W-:Y:S01]  /*7c20*/  IMAD.HI.U32 R69, R69, 0x7f000001, R48 ;  /* 0x7f00000145457827 */ /* 0x000fe200078e0030 */
[----:B------:R-:W-:-:S04]  /*7c30*/  @P1 IADD3 R72, PT, PT, R72, -0x7f000001, RZ ;  /* 0x80ffffff48481810 */ /* 0x000fc80007ffe0ff */
[----:B------:R-:W-:Y:S01]  /*7c40*/  ISETP.GE.U32.AND P1, PT, R69, 0x7f000001, PT ;  /* 0x7f0000014500780c */ /* 0x000fe20003f26070 */
[----:B------:R-:W-:Y:S01]  /*7c50*/  ISETP.GE.U32.AND P0, PT, R68, 0x7f000001, PT ;  /* 0x7f0000014400780c */ /* 0x000fe20003f06070 */
[----:B------:R-:W-:-:S11]  /*7c60*/  ISETP.GE.U32.AND P2, PT, R73, 0x7f000001, PT ;  /* 0x7f0000014900780c */ /* 0x000fd60003f46070 */
[----:B------:R-:W-:Y:S02]  /*7c70*/  @P1 IADD3 R69, PT, PT, R69, -0x7f000001, RZ ;  /* 0x80ffffff45451810 */ /* 0x000fe40007ffe0ff */
[----:B------:R-:W-:-:S03]  /*7c80*/  @P0 IADD3 R68, PT, PT, R68, -0x7f000001, RZ ;  /* 0x80ffffff44440810 */ /* 0x000fc60007ffe0ff */
[----:B------:R-:W-:Y:S01]  /*7c90*/  IMAD.WIDE.U32 R48, R69, 0x5fffffa, RZ ;  /* 0x05fffffa45307825 */ /* 0x000fe200078e00ff */
[----:B------:R-:W-:-:S03]  /*7ca0*/  @P2 IADD3 R73, PT, PT, R73, -0x7f000001, RZ ;  /* 0x80ffffff49492810 */ /* 0x000fc60007ffe0ff */
[----:B------:R-:W-:Y:S01]  /*7cb0*/  IMAD R69, R69, 0x6, RZ ;  /* 0x0000000645457824 */ /* 0x000fe200078e02ff */
[----:B------:R-:W-:Y:S01]  /*7cc0*/  ISETP.GE.U32.AND P0, PT, R68, 0x7f000001, PT ;  /* 0x7f0000014400780c */ /* 0x000fe20003f06070 */
[----:B------:R-:W-:Y:S02]  /*7cd0*/  ISETP.GE.U32.AND P1, PT, R75, 0x7f000001, PT ;  /* 0x7f0000014b00780c */ /* 0x000fe40003f26070 */
[----:B------:R-:W-:Y:S01]  /*7ce0*/  IMAD.HI.U32 R69, R69, 0x7f000001, R48 ;  /* 0x7f00000145457827 */ /* 0x000fe200078e0030 */
[----:B------:R-:W-:-:S03]  /*7cf0*/  IADD3 R72, PT, PT, R72, R73, RZ ;  /* 0x0000004948487210 */ /* 0x000fc60007ffe0ff */
[----:B------:R-:W-:-:S04]  /*7d00*/  IMAD.WIDE.U32 R48, R78, R23, RZ ;  /* 0x000000174e307225 */ /* 0x000fc800078e00ff */
[----:B------:R-:W-:Y:S01]  /*7d10*/  IMAD R73, R48, 0x7effffff, RZ ;  /* 0x7effffff30497824 */ /* 0x000fe200078e02ff */
[----:B------:R-:W-:-:S03]  /*7d20*/  IADD3 R71, PT, PT, R71, R80, RZ ;  /* 0x0000005047477210 */ /* 0x000fc60007ffe0ff */
[----:B------:R-:W-:Y:S01]  /*7d30*/  IMAD.HI.U32 R48, R73, 0x7f000001, R48 ;  /* 0x7f00000149307827 */ /* 0x000fe200078e0030 */
[----:B------:R-:W-:Y:S02]  /*7d40*/  @P0 IADD3 R68, PT, PT, R68, -0x7f000001, RZ ;  /* 0x80ffffff44440810 */ /* 0x000fe40007ffe0ff */
[----:B------:R-:W-:Y:S01]  /*7d50*/  @P1 IADD3 R75, PT, PT, R75, -0x7f000001, RZ ;  /* 0x80ffffff4b4b1810 */ /* 0x000fe20007ffe0ff */
[----:B------:R-:W-:Y:S01]  /*7d60*/  ISETP.GE.U32.AND P0, PT, R71, 0x7f000001, PT ;  /* 0x7f0000014700780c */ /* 0x000fe20003f06070 */
[----:B------:R-:W-:Y:S02]  /*7d70*/  ISETP.GE.U32.AND P1, PT, R48, 0x7f000001, PT ;  /* 0x7f0000013000780c */ /* 0x000fe40003f26070 */
[----:B------:R-:W-:-:S10]  /*7d80*/  IADD3 R66, PT, PT, R68, R75, RZ ;  /* 0x0000004b44427210 */ /* 0x000fd40007ffe0ff */
[----:B------:R-:W-:Y:S02]  /*7d90*/  @P0 IADD3 R71, PT, PT, R71, -0x7f000001, RZ ;  /* 0x80ffffff47470810 */ /* 0x000fe40007ffe0ff */
[----:B------:R-:W-:-:S04]  /*7da0*/  @P1 IADD3 R48, PT, PT, R48, -0x7f000001, RZ ;  /* 0x80ffffff30301810 */ /* 0x000fc80007ffe0ff */
[----:B------:R-:W-:Y:S01]  /*7db0*/  IADD3 R68, PT, PT, R71, R48, RZ ;  /* 0x0000003047447210 */ /* 0x000fe20007ffe0ff */
[----:B------:R-:W-:-:S04]  /*7dc0*/  IMAD.WIDE.U32 R48, R78, R20, RZ ;  /* 0x000000144e307225 */ /* 0x000fc800078e00ff */
[----:B------:R-:W-:Y:S02]  /*7dd0*/  IMAD R71, R48, 0x7effffff, RZ ;  /* 0x7effffff30477824 */ /* 0x000fe400078e02ff */
[----:B------:R-:W-:-:S04]  /*7de0*/  IMAD.WIDE.U32 R78, R78, R25, RZ ;  /* 0x000000194e4e7225 */ /* 0x000fc800078e00ff */
[----:B------:R-:W-:-:S04]  /*7df0*/  IMAD.HI.U32 R73, R71, 0x7f000001, R48 ;  /* 0x7f00000147497827 */ /* 0x000fc800078e0030 */
        /* <DEDUP_REMOVED lines=12> */
[----:B------:R-:W-:Y:S01]  /*7ec0*/  ISETP.GE.U32.AND P0, PT, R71, 0x7f000001, PT ;  /* 0x7f0000014700780c */ /* 0x000fe20003f06070 */
[----:B------:R-:W-:Y:S01]  /*7ed0*/  ISETP.GE.U32.AND P2, PT, R73, 0x7f000001, PT ;  /* 0x7f0000014900780c */ /* 0x000fe20003f46070 */
[----:B------:R-:W-:-:S11]  /*7ee0*/  ISETP.GE.U32.AND P1, PT, R72, 0x7f000001, PT ;  /* 0x7f0000014800780c */ /* 0x000fd60003f26070 */
[----:B------:R-:W-:-:S05]  /*7ef0*/  @P0 IADD3 R71, PT, PT, R71, -0x7f000001, RZ ;  /* 0x80ffffff47470810 */ /* 0x000fca0007ffe0ff */
[----:B------:R-:W-:Y:S01]  /*7f00*/  IMAD.WIDE.U32 R48, R71, 0x5fffffa, RZ ;  /* 0x05fffffa47307825 */ /* 0x000fe200078e00ff */
[----:B------:R-:W-:-:S03]  /*7f10*/  @P2 IADD3 R73, PT, PT, R73, -0x7f000001, RZ ;  /* 0x80ffffff49492810 */ /* 0x000fc60007ffe0ff */
[----:B------:R-:W-:Y:S01]  /*7f20*/  IMAD R71, R71, 0x6, RZ ;  /* 0x0000000647477824 */ /* 0x000fe200078e02ff */
[----:B------:R-:W-:-:S03]  /*7f30*/  @P1 IADD3 R72, PT, PT, R72, -0x7f000001, RZ ;  /* 0x80ffffff48481810 */ /* 0x000fc60007ffe0ff */
[----:B------:R-:W-:-:S04]  /*7f40*/  IMAD.HI.U32 R71, R71, 0x7f000001, R48 ;  /* 0x7f00000147477827 */ /* 0x000fc800078e0030 */
[----:B------:R-:W-:Y:S01]  /*7f50*/  IMAD.WIDE.U32 R48, R54, R21, RZ ;  /* 0x0000001536307225 */ /* 0x000fe200078e00ff */
[----:B------:R-:W-:-:S03]  /*7f60*/  IADD3 R72, PT, PT, R72, R73, RZ ;  /* 0x0000004948487210 */ /* 0x000fc60007ffe0ff */
[----:B------:R-:W-:-:S04]  /*7f70*/  IMAD R73, R48, 0x7effffff, RZ ;  /* 0x7effffff30497824 */ /* 0x000fc800078e02ff */
[----:B------:R-:W-:-:S05]  /*7f80*/  IMAD.HI.U32 R73, R73, 0x7f000001, R48 ;  /* 0x7f00000149497827 */ /* 0x000fca00078e0030 */
[----:B------:R-:W-:-:S13]  /*7f90*/  ISETP.GE.U32.AND P0, PT, R73, 0x7f000001, PT ;  /* 0x7f0000014900780c */ /* 0x000fda0003f06070 */
[----:B------:R-:W-:-:S05]  /*7fa0*/  @P0 IADD3 R73, PT, PT, R73, -0x7f000001, RZ ;  /* 0x80ffffff49490810 */ /* 0x000fca0007ffe0ff */
[----:B------:R-:W-:-:S04]  /*7fb0*/  IMAD.WIDE.U32 R48, R73, 0x5fffffa, RZ ;  /* 0x05fffffa49307825 */ /* 0x000fc800078e00ff */
[----:B------:R-:W-:-:S04]  /*7fc0*/  IMAD R73, R73, 0x6, RZ ;  /* 0x0000000649497824 */ /* 0x000fc800078e02ff */
[----:B------:R-:W-:-:S04]  /*7fd0*/  IMAD.HI.U32 R78, R73, 0x7f000001, R48 ;  /* 0x7f000001494e7827 */ /* 0x000fc800078e0030 */
[----:B------:R-:W-:-:S04]  /*7fe0*/  IMAD.WIDE.U32 R48, R54, R23, RZ ;  /* 0x0000001736307225 */ /* 0x000fc800078e00ff */
[----:B------:R-:W-:-:S04]  /*7ff0*/  IMAD R73, R48, 0x7effffff, RZ ;  /* 0x7effffff30497824 */ /* 0x000fc800078e02ff */
[----:B------:R-:W-:-:S04]  /*8000*/  IMAD.HI.U32 R73, R73, 0x7f000001, R48 ;  /* 0x7f00000149497827 */ /* 0x000fc800078e0030 */
[----:B------:R-:W-:-:S04]  /*8010*/  IMAD.WIDE.U32 R48, R54, R25, RZ ;  /* 0x0000001936307225 */ /* 0x000fc800078e00ff */
[----:B------:R-:W-:-:S04]  /*8020*/  IMAD R75, R48, 0x7effffff, RZ ;  /* 0x7effffff304b7824 */ /* 0x000fc800078e02ff */
[----:B------:R-:W-:-:S05]  /*8030*/  IMAD.HI.U32 R75, R75, 0x7f000001, R48 ;  /* 0x7f0000014b4b7827 */ /* 0x000fca00078e0030 */
[----:B------:R-:W-:-:S13]  /*8040*/  ISETP.GE.U32.AND P0, PT, R75, 0x7f000001, PT ;  /* 0x7f0000014b00780c */ /* 0x000fda0003f06070 */
[----:B------:R-:W-:-:S05]  /*8050*/  @P0 IADD3 R75, PT, PT, R75, -0x7f000001, RZ ;  /* 0x80ffffff4b4b0810 */ /* 0x000fca0007ffe0ff */
[----:B------:R-:W-:-:S04]  /*8060*/  IMAD.WIDE.U32 R48, R75, 0x5fffffa, RZ ;  /* 0x05fffffa4b307825 */ /* 0x000fc800078e00ff */
[----:B------:R-:W-:-:S04]  /*8070*/  IMAD R75, R75, 0x6, RZ ;  /* 0x000000064b4b7824 */ /* 0x000fc800078e02ff */
[----:B------:R-:W-:Y:S02]  /*8080*/  IMAD.HI.U32 R77, R75, 0x7f000001, R48 ;  /* 0x7f0000014b4d7827 */ /* 0x000fe400078e0030 */
[----:B------:R-:W2:Y:S01]  /*8090*/  LDL.64 R48, [R1+0x100] ;  /* 0x0001000001307983 */ /* 0x000ea20000100a00 */
[----:B------:R-:W-:Y:S01]  /*80a0*/  ISETP.GE.U32.AND P1, PT, R76, 0x7f000001, PT ;  /* 0x7f0000014c00780c */ /* 0x000fe20003f26070 */
[----:B------:R-:W-:-:S12]  /*80b0*/  ISETP.GE.U32.AND P0, PT, R63, 0x7f000001, PT ;  /* 0x7f0000013f00780c */ /* 0x000fd80003f06070 */
[----:B------:R-:W-:Y:S02]  /*80c0*/  @P1 IADD3 R76, PT, PT, R76, -0x7f000001, RZ ;  /* 0x80ffffff4c4c1810 */ /* 0x000fe40007ffe0ff */
[----:B------:R-:W-:-:S04]  /*80d0*/  @P0 IADD3 R63, PT, PT, R63, -0x7f000001, RZ ;  /* 0x80ffffff3f3f0810 */ /* 0x000fc80007ffe0ff */
[----:B------:R-:W-:Y:S01]  /*80e0*/  IADD3 R63, PT, PT, R63, R76, RZ ;  /* 0x0000004c3f3f7210 */ /* 0x000fe20007ffe0ff */
[----:B------:R-:W-:Y:S01]  /*80f0*/  ISETP.GE.U32.AND P1, PT, R69, 0x7f000001, PT ;  /* 0x7f0000014500780c */ /* 0x000fe20003f26070 */
[----:B------:R-:W-:-:S12]  /*8100*/  ISETP.GE.U32.AND P0, PT, R66, 0x7f000001, PT ;  /* 0x7f0000014200780c */ /* 0x000fd80003f06070 */
[----:B------:R-:W-:Y:S02]  /*8110*/  @P1 IADD3 R69, PT, PT, R69, -0x7f000001, RZ ;  /* 0x80ffffff45451810 */ /* 0x000fe40007ffe0ff */
[----:B------:R-:W-:Y:S01]  /*8120*/  @P0 IADD3 R66, PT, PT, R66, -0x7f000001, RZ ;  /* 0x80ffffff42420810 */ /* 0x000fe20007ffe0ff */
[----:B------:R-:W-:Y:S01]  /*8130*/  ISETP.GE.U32.AND P1, PT, R78, 0x7f000001, PT ;  /* 0x7f0000014e00780c */ /* 0x000fe20003f26070 */
[----:B------:R-:W-:-:S12]  /*8140*/  ISETP.GE.U32.AND P0, PT, R63, 0x7f000001, PT ;  /* 0x7f0000013f00780c */ /* 0x000fd80003f06070 */
[----:B------:R-:W-:Y:S02]  /*8150*/  @P1 IADD3 R78, PT, PT, R78, -0x7f000001, RZ ;  /* 0x80ffffff4e4e1810 */ /* 0x000fe40007ffe0ff */
[----:B------:R-:W-:-:S04]  /*8160*/  @P0 IADD3 R63, PT, PT, R63, -0x7f000001, RZ ;  /* 0x80ffffff3f3f0810 */ /* 0x000fc80007ffe0ff */
[----:B------:R-:W-:Y:S01]  /*8170*/  IADD3 R54, PT, PT, R63, R78, RZ ;  /* 0x0000004e3f367210 */ /* 0x000fe20007ffe0ff */
[----:B------:R-:W-:-:S04]  /*8180*/  ISETP.GE.U32.AND P0, PT, R45, 0x7f000001, PT ;  /* 0x7f0000012d00780c */ /* 0x000fc80003f06070 */
[----:B------:R-:W-:-:S09]  /*8190*/  ISETP.GE.U32.AND P1, PT, R54, 0x7f000001, PT ;  /* 0x7f0000013600780c */ /* 0x000fd20003f26070 */
[----:B------:R-:W-:-:S04]  /*81a0*/  @P0 IADD3 R45, PT, PT, R45, -0x7f000001, RZ ;  /* 0x80ffffff2d2d0810 */ /* 0x000fc80007ffe0ff */
[----:B------:R-:W-:-:S05]  /*81b0*/  @P1 IADD3 R54, PT, PT, R54, -0x7f000001, RZ ;  /* 0x80ffffff36361810 */ /* 0x000fca0007ffe0ff */
[----:B------:R-:W-:Y:S01]  /*81c0*/  ISETP.GE.U32.AND P4, PT, R54, R45, PT ;  /* 0x0000002d3600720c */ /* 0x000fe20003f86070 */
[----:B------:R-:W-:Y:S01]  /*81d0*/  IADD3 R75, PT, PT, -R45, R54, RZ ;  /* 0x000000362d4b7210 */ /* 0x000fe20007ffe1ff */
[----:B--2---:R-:W2:Y:S04]  /*81e0*/  LD.E R76, desc[UR14][R48.64+0xa0] ;  /* 0x0000a00e304c7980 */ /* 0x004ea8000c101900 */
[----:B------:R-:W3:Y:S01]  /*81f0*/  LD.E R54, desc[UR14][R48.64+0xa4] ;  /* 0x0000a40e30367980 */ /* 0x000ee2000c101900 */
[----:B------:R-:W-:Y:S01]  /*8200*/  ISETP.GE.U32.AND P0, PT, R68, 0x7f000001, PT ;  /* 0x7f0000014400780c */ /* 0x000fe20003f06070 */
[----:B------:R-:W-:-:S12]  /*8210*/  IADD3 R66, PT, PT, R66, R69, RZ ;  /* 0x0000004542427210 */ /* 0x000fd80007ffe0ff */
[----:B------:R-:W-:Y:S01]  /*8220*/  @P0 IADD3 R68, PT, PT, R68, -0x7f000001, RZ ;  /* 0x80ffffff44440810 */ /* 0x000fe20007ffe0ff */
[----:B------:R-:W-:Y:S01]  /*8230*/  ISETP.GE.U32.AND P0, PT, R65, 0x7f000001, PT ;  /* 0x7f0000014100780c */ /* 0x000fe20003f06070 */
[----:B------:R-:W-:Y:S01]  /*8240*/  ISETP.GE.U32.AND P1, PT, R66, 0x7f000001, PT ;  /* 0x7f0000014200780c */ /* 0x000fe20003f26070 */
[----:B------:R-:W-:-:S11]  /*8250*/  ISETP.GE.U32.AND P3, PT, R77, 0x7f000001, PT ;  /* 0x7f0000014d00780c */ /* 0x000fd60003f66070 */
[----:B------:R-:W-:Y:S02]  /*8260*/  @P0 IADD3 R65, PT, PT, R65, -0x7f000001, RZ ;  /* 0x80ffffff41410810 */ /* 0x000fe40007ffe0ff */
[----:B------:R-:W-:-:S03]  /*8270*/  @P1 IADD3 R66, PT, PT, R66, -0x7f000001, RZ ;  /* 0x80ffffff42421810 */ /* 0x000fc60007ffe0ff */
[----:B------:R-:W-:Y:S01]  /*8280*/  ISETP.GE.U32.AND P0, PT, R65, 0x7f000001, PT ;  /* 0x7f0000014100780c */ /* 0x000fe20003f06070 */
[----:B------:R-:W-:Y:S01]  /*8290*/  ISETP.GE.U32.AND P1, PT, R74, 0x7f000001, PT ;  /* 0x7f0000014a00780c */ /* 0x000fe20003f26070 */
[----:B------:R-:W-:Y:S02]  /*82a0*/  @P3 IADD3 R77, PT, PT, R77, -0x7f000001, RZ ;  /* 0x80ffffff4d4d3810 */ /* 0x000fe40007ffe0ff */
[----:B------:R-:W-:Y:S02]  /*82b0*/  @!P4 IADD3 R75, PT, PT, R75, 0x7f000001, RZ ;  /* 0x7f0000014b4bc810 */ /* 0x000fe40007ffe0ff */
[----:B------:R-:W-:-:S07]  /*82c0*/  IADD3 R45, PT, PT, R68, R77, RZ ;  /* 0x0000004d442d7210 */ /* 0x000fce0007ffe0ff */
[----:B------:R-:W-:Y:S02]  /*82d0*/  @P0 IADD3 R65, PT, PT, R65, -0x7f000001, RZ ;  /* 0x80ffffff41410810 */ /* 0x000fe40007ffe0ff */
[----:B------:R-:W-:-:S03]  /*82e0*/  @P1 IADD3 R74, PT, PT, R74, -0x7f000001, RZ ;  /* 0x80ffffff4a4a1810 */ /* 0x000fc60007ffe0ff */
[----:B------:R-:W-:Y:S01]  /*82f0*/  ISETP.GE.U32.AND P0, PT, R65, 0x7f000001, PT ;  /* 0x7f0000014100780c */ /* 0x000fe20003f06070 */
[----:B------:R-:W-:Y:S01]  /*8300*/  ISETP.GE.U32.AND P2, PT, R71, 0x7f000001, PT ;  /* 0x7f0000014700780c */ /* 0x000fe20003f46070 */
[----:B------:R-:W-:-:S11]  /*8310*/  ISETP.GE.U32.AND P1, PT, R74, 0x7f000001, PT ;  /* 0x7f0000014a00780c */ /* 0x000fd60003f26070 */
[----:B------:R-:W-:Y:S02]  /*8320*/  @P0 IADD3 R65, PT, PT, R65, -0x7f000001, RZ ;  /* 0x80ffffff41410810 */ /* 0x000fe40007ffe0ff */
[----:B------:R-:W-:Y:S02]  /*8330*/  @P2 IADD3 R71, PT, PT, R71, -0x7f000001, RZ ;  /* 0x80ffffff47472810 */ /* 0x000fe40007ffe0ff */
[----:B------:R-:W-:Y:S01]  /*8340*/  @P1 IADD3 R74, PT, PT, R74, -0x7f000001, RZ ;  /* 0x80ffffff4a4a1810 */ /* 0x000fe20007ffe0ff */
[----:B------:R-:W-:Y:S01]  /*8350*/  ISETP.GE.U32.AND P2, PT, R65, 0x7f000001, PT ;  /* 0x7f0000014100780c */ /* 0x000fe20003f46070 */
[----:B------:R-:W-:-:S03]  /*8360*/  IADD3 R66, PT, PT, R66, R71, RZ ;  /* 0x0000004742427210 */ /* 0x000fc60007ffe0ff */
[----:B------:R-:W-:Y:S01]  /*8370*/  ISETP.GE.U32.AND P3, PT, R74, 0x7f000001, PT ;  /* 0x7f0000014a00780c */ /* 0x000fe20003f66070 */
[----:B------:R-:W-:Y:S01]  /*8380*/  ISETP.GE.U32.AND P4, PT, R51, 0x7f000001, PT ;  /* 0x7f0000013300780c */ /* 0x000fe20003f86070 */
[----:B------:R-:W-:Y:S01]  /*8390*/  ISETP.GE.U32.AND P5, PT, R66, 0x7f000001, PT ;  /* 0x7f0000014200780c */ /* 0x000fe20003fa6070 */
[----:B------:R-:W-:-:S06]  /*83a0*/  ISETP.GE.U32.AND P1, PT, R45, 0x7f000001, PT ;  /* 0x7f0000012d00780c */ /* 0x000fcc0003f26070 */
[----:B------:R-:W-:-:S04]  /*83b0*/  @P2 IADD3 R65, PT, PT, R65, -0x7f000001, RZ ;  /* 0x80ffffff41412810 */ /* 0x000fc80007ffe0ff */
[----:B------:R-:W-:Y:S01]  /*83c0*/  @P3 IADD3 R74, PT, PT, R74, -0x7f000001, RZ ;  /* 0x80ffffff4a4a3810 */ /* 0x000fe20007ffe0ff */
[----:B------:R-:W-:Y:S01]  /*83d0*/  ISETP.GE.U32.AND P2, PT, R65, 0x7f000001, PT ;  /* 0x7f0000014100780c */ /* 0x000fe20003f46070 */
[----:B------:R-:W-:Y:S02]  /*83e0*/  @P4 IADD3 R51, PT, PT, R51, -0x7f000001, RZ ;  /* 0x80ffffff33334810 */ /* 0x000fe40007ffe0ff */
[----:B------:R-:W-:Y:S01]  /*83f0*/  @P5 IADD3 R66, PT, PT, R66, -0x7f000001, RZ ;  /* 0x80ffffff42425810 */ /* 0x000fe20007ffe0ff */
[----:B------:R-:W-:Y:S01]  /*8400*/  ISETP.GE.U32.AND P3, PT, R74, 0x7f000001, PT ;  /* 0x7f0000014a00780c */ /* 0x000fe20003f66070 */
[----:B------:R-:W-:-:S03]  /*8410*/  @P1 IADD3 R45, PT, PT, R45, -0x7f000001, RZ ;  /* 0x80ffffff2d2d1810 */ /* 0x000fc60007ffe0ff */
[----:B------:R-:W-:Y:S01]  /*8420*/  ISETP.GE.U32.AND P1, PT, R66, R51, PT ;  /* 0x000000334200720c */ /* 0x000fe20003f26070 */
[----:B------:R-:W-:Y:S01]  /*8430*/  ISETP.GE.U32.AND P0, PT, R50, 0x7f000001, PT ;  /* 0x7f0000013200780c */ /* 0x000fe20003f06070 */
[----:B------:R-:W-:-:S03]  /*8440*/  IADD3 R79, PT, PT, -R51, R66, RZ ;  /* 0x00000042334f7210 */ /* 0x000fc60007ffe1ff */
[----:B------:R-:W-:-:S04]  /*8450*/  @P2 IADD3 R65, PT, PT, R65, -0x7f000001, RZ ;  /* 0x80ffffff41412810 */ /* 0x000fc80007ffe0ff */
[----:B------:R-:W-:Y:S02]  /*8460*/  @P3 IADD3 R74, PT, PT, R74, -0x7f000001, RZ ;  /* 0x80ffffff4a4a3810 */ /* 0x000fe40007ffe0ff */
[----:B------:R-:W-:Y:S01]  /*8470*/  IADD3 R65, PT, PT, R65, UR13, RZ ;  /* 0x0000000d41417c10 */ /* 0x000fe2000fffe0ff */
[----:B------:R-:W-:Y:S01]  /*8480*/  ISETP.GE.U32.AND P4, PT, R73, 0x7f000001, PT ;  /* 0x7f0000014900780c */ /* 0x000fe20003f86070 */
[----:B------:R-:W-:Y:S01]  /*8490*/  @!P1 IADD3 R79, PT, PT, R79, 0x7f000001, RZ ;  /* 0x7f0000014f4f9810 */ /* 0x000fe20007ffe0ff */
[----:B------:R-:W-:Y:S01]  /*84a0*/  ISETP.GE.U32.AND P2, PT, R74, 0x7f000001, PT ;  /* 0x7f0000014a00780c */ /* 0x000fe20003f46070 */
[----:B------:R-:W-:Y:S01]  /*84b0*/  ISETP.GE.U32.AND P3, PT, R72, 0x7f000001, PT ;  /* 0x7f0000014800780c */ /* 0x000fe20003f66070 */
[----:B------:R-:W-:Y:S01]  /*84c0*/  ISETP.GE.U32.AND P1, PT, R65, 0x7f000001, PT ;  /* 0x7f0000014100780c */ /* 0x000fe20003f26070 */
[----:B------:R-:W-:-:S05]  /*84d0*/  @P0 IADD3 R50, PT, PT, R50, -0x7f000001, RZ ;  /* 0x80ffffff32320810 */ /* 0x000fca0007ffe0ff */
[----:B------:R-:W-:-:S03]  /*84e0*/  ISETP.GE.U32.AND P0, PT, R45, R50, PT ;  /* 0x000000322d00720c */ /* 0x000fc60003f06070 */
[----:B------:R-:W-:Y:S02]  /*84f0*/  @P4 IADD3 R73, PT, PT, R73, -0x7f000001, RZ ;  /* 0x80ffffff49494810 */ /* 0x000fe40007ffe0ff */
[----:B------:R-:W-:Y:S02]  /*8500*/  @P2 IADD3 R74, PT, PT, R74, -0x7f000001, RZ ;  /* 0x80ffffff4a4a2810 */ /* 0x000fe40007ffe0ff */
[----:B------:R-:W-:Y:S02]  /*8510*/  @P3 IADD3 R72, PT, PT, R72, -0x7f000001, RZ ;  /* 0x80ffffff48483810 */ /* 0x000fe40007ffe0ff */
[----:B------:R-:W-:Y:S02]  /*8520*/  @P1 IADD3 R65, PT, PT, R65, -0x7f000001, RZ ;  /* 0x80ffffff41411810 */ /* 0x000fe40007ffe0ff */
[----:B------:R-:W-:Y:S02]  /*8530*/  IADD3 R71, PT, PT, -R50, R45, RZ ;  /* 0x0000002d32477210 */ /* 0x000fe40007ffe1ff */
[----:B------:R-:W-:-:S02]  /*8540*/  IADD3 R72, PT, PT, R72, R73, RZ ;  /* 0x0000004948487210 */ /* 0x000fc40007ffe0ff */
[----:B------:R-:W-:Y:S02]  /*8550*/  IADD3 R65, PT, PT, R65, R74, RZ ;  /* 0x0000004a41417210 */ /* 0x000fe40007ffe0ff */
[----:B------:R-:W-:Y:S01]  /*8560*/  @!P0 IADD3 R71, PT, PT, R71, 0x7f000001, RZ ;  /* 0x7f00000147478810 */ /* 0x000fe20007ffe0ff */
[----:B------:R-:W-:Y:S02]  /*8570*/  ISETP.GE.U32.AND P1, PT, R72, 0x7f000001, PT ;  /* 0x7f0000014800780c */ /* 0x000fe40003f26070 */
[----:B------:R-:W-:-:S11]  /*8580*/  ISETP.GE.U32.AND P0, PT, R65, 0x7f000001, PT ;  /* 0x7f0000014100780c */ /* 0x000fd60003f06070 */
[----:B------:R-:W-:Y:S02]  /*8590*/  @P1 IADD3 R72, PT, PT, R72, -0x7f000001, RZ ;  /* 0x80ffffff48481810 */ /* 0x000fe40007ffe0ff */
[----:B------:R-:W-:-:S05]  /*85a0*/  @P0 IADD3 R65, PT, PT, R65, -0x7f000001, RZ ;  /* 0x80ffffff41410810 */ /* 0x000fca0007ffe0ff */
[----:B------:R-:W-:Y:S01]  /*85b0*/  ISETP.GE.U32.AND P0, PT, R72, R65, PT ;  /* 0x000000414800720c */ /* 0x000fe20003f06070 */
[----:B------:R-:W-:Y:S02]  /*85c0*/  IADD3 R65, PT, PT, -R65, R72, RZ ;  /* 0x0000004841417210 */ /* 0x000fe40007ffe1ff */
[----:B------:R0:W4:Y:S01]  /*85d0*/  LD.E R72, desc[UR14][R48.64+0xac] ;  /* 0x0000ac0e30487980 */ /* 0x000122000c101900 */
[----:B--2---:R-:W-:-:S04]  /*85e0*/  IMAD.WIDE.U32 R68, R76, R75, RZ ;  /* 0x0000004b4c447225 */ /* 0x004fc800078e00ff */
[----:B------:R-:W-:-:S04]  /*85f0*/  IMAD R63, R68, 0x7effffff, RZ ;  /* 0x7effffff443f7824 */ /* 0x000fc800078e02ff */
[----:B------:R-:W-:Y:S02]  /*8600*/  IMAD.HI.U32 R63, R63, 0x7f000001, R68 ;  /* 0x7f0000013f3f7827 */ /* 0x000fe400078e0044 */
[----:B------:R-:W2:Y:S02]  /*8610*/  LD.E R68, desc[UR14][R48.64+0xa8] ;  /* 0x0000a80e30447980 */ /* 0x000ea4000c101900 */
[----:B---3--:R-:W-:-:S04]  /*8620*/  IMAD.WIDE.U32 R50, R54, R79, RZ ;  /* 0x0000004f36327225 */ /* 0x008fc800078e00ff */
[----:B------:R-:W-:-:S04]  /*8630*/  IMAD R45, R50, 0x7effffff, RZ ;  /* 0x7effffff322d7824 */ /* 0x000fc800078e02ff */
[----:B------:R-:W-:-:S04]  /*8640*/  IMAD.HI.U32 R80, R45, 0x7f000001, R50 ;  /* 0x7f0000012d507827 */ /* 0x000fc800078e0032 */
[----:B------:R-:W-:-:S04]  /*8650*/  IMAD.WIDE.U32 R50, R76, R71, RZ ;  /* 0x000000474c327225 */ /* 0x000fc800078e00ff */
[----:B------:R-:W-:-:S04]  /*8660*/  IMAD R45, R50, 0x7effffff, RZ ;  /* 0x7effffff322d7824 */ /* 0x000fc800078e02ff */
[----:B------:R-:W-:-:S04]  /*8670*/  IMAD.HI.U32 R66, R45, 0x7f000001, R50 ;  /* 0x7f0000012d427827 */ /* 0x000fc800078e0032 */
[----:B------:R-:W-:-:S04]  /*8680*/  IMAD.WIDE.U32 R50, R54, R75, RZ ;  /* 0x0000004b36327225 */ /* 0x000fc800078e00ff */
[----:B------:R-:W-:-:S04]  /*8690*/  IMAD R45, R50, 0x7effffff, RZ ;  /* 0x7effffff322d7824 */ /* 0x000fc800078e02ff */
[----:B------:R-:W-:-:S04]  /*86a0*/  IMAD.HI.U32 R45, R45, 0x7f000001, R50 ;  /* 0x7f0000012d2d7827 */ /* 0x000fc800078e0032 */
[----:B------:R-:W-:Y:S01]  /*86b0*/  IMAD.WIDE.U32 R50, R76, R79, RZ ;  /* 0x0000004f4c327225 */ /* 0x000fe200078e00ff */
[----:B------:R-:W-:-:S03]  /*86c0*/  @!P0 IADD3 R65, PT, PT, R65, 0x7f000001, RZ ;  /* 0x7f00000141418810 */ /* 0x000fc60007ffe0ff */
[----:B------:R-:W-:Y:S01]  /*86d0*/  IMAD R73, R50, 0x7effffff, RZ ;  /* 0x7effffff32497824 */ /* 0x000fe200078e02ff */
[----:B------:R-:W-:-:S03]  /*86e0*/  ISETP.GE.U32.AND P0, PT, R63, 0x7f000001, PT ;  /* 0x7f0000013f00780c */ /* 0x000fc60003f06070 */
[----:B------:R-:W-:-:S04]  /*86f0*/  IMAD.HI.U32 R73, R73, 0x7f000001, R50 ;  /* 0x7f00000149497827 */ /* 0x000fc800078e0032 */
[----:B------:R-:W-:-:S04]  /*8700*/  IMAD.WIDE.U32 R50, R76, R65, RZ ;  /* 0x000000414c327225 */ /* 0x000fc800078e00ff */
[----:B------:R-:W-:-:S04]  /*8710*/  IMAD R69, R50, 0x7effffff, RZ ;  /* 0x7effffff32457824 */ /* 0x000fc800078e02ff */
[----:B------:R-:W-:Y:S01]  /*8720*/  IMAD.HI.U32 R78, R69, 0x7f000001, R50 ;  /* 0x7f000001454e7827 */ /* 0x000fe200078e0032 */
[----:B------:R-:W-:-:S03]  /*8730*/  @P0 IADD3 R63, PT, PT, R63, -0x7f000001, RZ ;  /* 0x80ffffff3f3f0810 */ /* 0x000fc60007ffe0ff */
[----:B------:R-:W-:-:S04]  /*8740*/  IMAD.WIDE.U32 R50, R54, R71, RZ ;  /* 0x0000004736327225 */ /* 0x000fc800078e00ff */
        /* <DEDUP_REMOVED lines=8> */
[----:B------:R-:W-:-:S12]  /*87d0*/  ISETP.GE.U32.AND P1, PT, R80, 0x7f000001, PT ;  /* 0x7f0000015000780c */ /* 0x000fd80003f26070 */
[----:B------:R-:W-:Y:S01]  /*87e0*/  @P0 IADD3 R69, PT, PT, R69, -0x7f000001, RZ ;  /* 0x80ffffff45450810 */ /* 0x000fe20007ffe0ff */
[----:B------:R-:W-:Y:S01]  /*87f0*/  ISETP.GE.U32.AND P0, PT, R66, 0x7f000001, PT ;  /* 0x7f0000014200780c */ /* 0x000fe20003f06070 */
[----:B------:R-:W-:Y:S01]  /*8800*/  @P1 IADD3 R80, PT, PT, R80, -0x7f000001, RZ ;  /* 0x80ffffff50501810 */ /* 0x000fe20007ffe0ff */
[----:B------:R-:W-:-:S11]  /*8810*/  ISETP.GE.U32.AND P1, PT, R45, 0x7f000001, PT ;  /* 0x7f0000012d00780c */ /* 0x000fd60003f26070 */
[----:B------:R-:W-:-:S05]  /*8820*/  @P0 IADD3 R66, PT, PT, R66, -0x7f000001, RZ ;  /* 0x80ffffff42420810 */ /* 0x000fca0007ffe0ff */
[----:B------:R-:W-:Y:S01]  /*8830*/  ISETP.GE.U32.AND P0, PT, R66, 0x7f000001, PT ;  /* 0x7f0000014200780c */ /* 0x000fe20003f06070 */
[----:B------:R-:W-:Y:S01]  /*8840*/  IMAD.WIDE.U32 R50, R69, 0x5fffffa, RZ ;  /* 0x05fffffa45327825 */ /* 0x000fe200078e00ff */
[----:B------:R-:W-:-:S03]  /*8850*/  @P1 IADD3 R45, PT, PT, R45, -0x7f000001, RZ ;  /* 0x80ffffff2d2d1810 */ /* 0x000fc60007ffe0ff */
[----:B------:R-:W-:-:S04]  /*8860*/  IMAD R69, R69, 0x6, RZ ;  /* 0x0000000645457824 */ /* 0x000fc800078e02ff */
[----:B------:R-:W-:-:S04]  /*8870*/  IMAD.HI.U32 R54, R69, 0x7f000001, R50 ;  /* 0x7f00000145367827 */ /* 0x000fc800078e0032 */
[----:B------:R-:W-:-:S04]  /*8880*/  @P0 IADD3 R66, PT, PT, R66, -0x7f000001, RZ ;  /* 0x80ffffff42420810 */ /* 0x000fc80007ffe0ff */
[----:B------:R-:W-:Y:S01]  /*8890*/  IADD3 R66, PT, PT, R66, R45, RZ ;  /* 0x0000002d42427210 */ /* 0x000fe20007ffe0ff */
[----:B------:R-:W-:-:S13]  /*88a0*/  ISETP.GE.U32.AND P0, PT, R78, 0x7f000001, PT ;  /* 0x7f0000014e00780c */ /* 0x000fda0003f06070 */
[----:B------:R-:W-:Y:S01]  /*88b0*/  @P0 IADD3 R78, PT, PT, R78, -0x7f000001, RZ ;  /* 0x80ffffff4e4e0810 */ /* 0x000fe20007ffe0ff */
[----:B------:R-:W-:-:S13]  /*88c0*/  ISETP.GE.U32.AND P0, PT, R73, 0x7f000001, PT ;  /* 0x7f0000014900780c */ /* 0x000fda0003f06070 */
[----:B------:R-:W-:-:S05]  /*88d0*/  @P0 IADD3 R73, PT, PT, R73, -0x7f000001, RZ ;  /* 0x80ffffff49490810 */ /* 0x000fca0007ffe0ff */
[----:B------:R-:W-:-:S13]  /*88e0*/  ISETP.GE.U32.AND P0, PT, R73, 0x7f000001, PT ;  /* 0x7f0000014900780c */ /* 0x000fda0003f06070 */
[----:B------:R-:W-:Y:S01]  /*88f0*/  @P0 IADD3 R73, PT, PT, R73, -0x7f000001, RZ ;  /* 0x80ffffff49490810 */ /* 0x000fe20007ffe0ff */
[----:B------:R-:W-:-:S13]  /*8900*/  ISETP.GE.U32.AND P2, PT, R77, 0x7f000001, PT ;  /* 0x7f0000014d00780c */ /* 0x000fda0003f46070 */
[----:B------:R-:W-:Y:S01]  /*8910*/  @P2 IADD3 R77, PT, PT, R77, -0x7f000001, RZ ;  /* 0x80ffffff4d4d2810 */ /* 0x000fe20007ffe0ff */
[----:B--2---:R-:W-:-:S04]  /*8920*/  IMAD.WIDE.U32 R50, R68, R71, RZ ;  /* 0x0000004744327225 */ /* 0x004fc800078e00ff */
[----:B------:R-:W-:-:S04]  /*8930*/  IMAD R45, R50, 0x7effffff, RZ ;  /* 0x7effffff322d7824 */ /* 0x000fc800078e02ff */
[----:B------:R-:W-:-:S05]  /*8940*/  IMAD.HI.U32 R45, R45, 0x7f000001, R50 ;  /* 0x7f0000012d2d7827 */ /* 0x000fca00078e0032 */
[----:B------:R-:W-:-:S13]  /*8950*/  ISETP.GE.U32.AND P1, PT, R45, 0x7f000001, PT ;  /* 0x7f0000012d00780c */ /* 0x000fda0003f26070 */
[----:B------:R-:W-:Y:S01]  /*8960*/  @P1 IADD3 R45, PT, PT, R45, -0x7f000001, RZ ;  /* 0x80ffffff2d2d1810 */ /* 0x000fe20007ffe0ff */
[----:B------:R-:W-:-:S04]  /*8970*/  ISETP.GE.U32.AND P1, PT, R78, 0x7f000001, PT ;  /* 0x7f0000014e00780c */ /* 0x000fc80003f26070 */
[----:B0-----:R-:W-:-:S04]  /*8980*/  IMAD.WIDE.U32 R48, R45, 0x5fffffa, RZ ;  /* 0x05fffffa2d307825 */ /* 0x001fc800078e00ff */
[----:B------:R-:W-:-:S05]  /*8990*/  IMAD R69, R45, 0x6, RZ ;  /* 0x000000062d457824 */ /* 0x000fca00078e02ff */
[----:B------:R-:W-:Y:S01]  /*89a0*/  @P1 IADD3 R78, PT, PT, R78, -0x7f000001, RZ ;  /* 0x80ffffff4e4e1810 */ /* 0x000fe20007ffe0ff */
[----:B------:R-:W-:Y:S01]  /*89b0*/  ISETP.GE.U32.AND P1, PT, R54, 0x7f000001, PT ;  /* 0x7f0000013600780c */ /* 0x000fe20003f26070 */
[----:B------:R-:W-:-:S04]  /*89c0*/  IMAD.HI.U32 R69, R69, 0x7f000001, R48 ;  /* 0x7f00000145457827 */ /* 0x000fc800078e0030 */
[----:B------:R-:W-:-:S04]  /*89d0*/  IMAD.WIDE.U32 R48, R68, R79, RZ ;  /* 0x0000004f44307225 */ /* 0x000fc800078e00ff */
[----:B------:R-:W-:-:S04]  /*89e0*/  IMAD R45, R48, 0x7effffff, RZ ;  /* 0x7effffff302d7824 */ /* 0x000fc800078e02ff */
[----:B------:R-:W-:Y:S01]  /*89f0*/  @P1 IADD3 R54, PT, PT, R54, -0x7f000001, RZ ;  /* 0x80ffffff36361810 */ /* 0x000fe20007ffe0ff */
[----:B------:R-:W-:-:S04]  /*8a00*/  IMAD.HI.U32 R45, R45, 0x7f000001, R48 ;  /* 0x7f0000012d2d7827 */ /* 0x000fc800078e0030 */
[----:B------:R-:W-:Y:S01]  /*8a10*/  IMAD.WIDE.U32 R48, R68, R75, RZ ;  /* 0x0000004b44307225 */ /* 0x000fe200078e00ff */
[----:B------:R-:W-:-:S03]  /*8a20*/  IADD3 R54, PT, PT, R73, R54, RZ ;  /* 0x0000003649367210 */ /* 0x000fc60007ffe0ff */
[----:B------:R-:W-:-:S04]  /*8a30*/  IMAD R73, R48, 0x7effffff, RZ ;  /* 0x7effffff30497824 */ /* 0x000fc800078e02ff */
[----:B------:R-:W-:-:S04]  /*8a40*/  IMAD.HI.U32 R73, R73, 0x7f000001, R48 ;  /* 0x7f00000149497827 */ /* 0x000fc800078e0030 */
[----:B------:R-:W-:-:S04]  /*8a50*/  IMAD.WIDE.U32 R48, R68, R65, RZ ;  /* 0x0000004144307225 */ /* 0x000fc800078e00ff */
[----:B------:R-:W-:-:S04]  /*8a60*/  IMAD R51, R48, 0x7effffff, RZ ;  /* 0x7effffff30337824 */ /* 0x000fc800078e02ff */
[----:B------:R-:W-:-:S05]  /*8a70*/  IMAD.HI.U32 R49, R51, 0x7f000001, R48 ;  /* 0x7f00000133317827 */ /* 0x000fca00078e0030 */
[----:B------:R-:W-:Y:S01]  /*8a80*/  ISETP.GE.U32.AND P0, PT, R49, 0x7f000001, PT ;  /* 0x7f0000013100780c */ /* 0x000fe20003f06070 */
[----:B------:R-:W-:Y:S01]  /*8a90*/  IADD3 R78, PT, PT, R78, R77, RZ ;  /* 0x0000004d4e4e7210 */ /* 0x000fe20007ffe0ff */
[----:B----4-:R-:W-:-:S11]  /*8aa0*/  IMAD.WIDE.U32 R50, R72, R79, RZ ;  /* 0x0000004f48327225 */ /* 0x010fd600078e00ff */
[----:B------:R-:W-:-:S05]  /*8ab0*/  @P0 IADD3 R49, PT, PT, R49, -0x7f000001, RZ ;  /* 0x80ffffff31310810 */ /* 0x000fca0007ffe0ff */
[----:B------:R-:W-:-:S04]  /*8ac0*/  IMAD.WIDE.U32 R76, R49, 0x5fffffa, RZ ;  /* 0x05fffffa314c7825 */ /* 0x000fc800078e00ff */
[----:B------:R-:W-:-:S04]  /*8ad0*/  IMAD R49, R49, 0x6, RZ ;  /* 0x0000000631317824 */ /* 0x000fc800078e02ff */
[----:B------:R-:W-:-:S04]  /*8ae0*/  IMAD.HI.U32 R76, R49, 0x7f000001, R76 ;  /* 0x7f000001314c7827 */ /* 0x000fc800078e004c */
        /* <DEDUP_REMOVED lines=24> */
[----:B------:R-:W-:Y:S01]  /*8c70*/  IMAD R51, R51, 0x6, RZ ;  /* 0x0000000633337824 */ /* 0x000fe200078e02ff */
[----:B------:R-:W-:-:S03]  /*8c80*/  ISETP.GE.U32.AND P0, PT, R66, 0x7f000001, PT ;  /* 0x7f0000014200780c */ /* 0x000fc60003f06070 */
[----:B------:R-:W-:-:S04]  /*8c90*/  IMAD.HI.U32 R51, R51, 0x7f000001, R48 ;  /* 0x7f00000133337827 */ /* 0x000fc800078e0030 */
[----:B------:R-:W-:-:S04]  /*8ca0*/  IMAD.WIDE.U32 R48, R59, R70, RZ ;  /* 0x000000463b307225 */ /* 0x000fc800078e00ff */
[----:B------:R-:W-:Y:S01]  /*8cb0*/  IMAD R65, R48, 0x7effffff, RZ ;  /* 0x7effffff30417824 */ /* 0x000fe200078e02ff */
[----:B------:R-:W-:-:S03]  /*8cc0*/  ISETP.GE.U32.AND P1, PT, R45, 0x7f000001, PT ;  /* 0x7f0000012d00780c */ /* 0x000fc60003f26070 */
[----:B------:R-:W-:Y:S01]  /*8cd0*/  IMAD.HI.U32 R65, R65, 0x7f000001, R48 ;  /* 0x7f00000141417827 */ /* 0x000fe200078e0030 */
[----:B------:R-:W-:-:S04]  /*8ce0*/  @P0 IADD3 R66, PT, PT, R66, -0x7f000001, RZ ;  /* 0x80ffffff42420810 */ /* 0x000fc80007ffe0ff */
[----:B------:R-:W-:Y:S01]  /*8cf0*/  ISETP.GE.U32.AND P0, PT, R65, 0x7f000001, PT ;  /* 0x7f0000014100780c */ /* 0x000fe20003f06070 */
[----:B------:R-:W-:-:S04]  /*8d00*/  IMAD.WIDE.U32 R48, R17, R56, RZ ;  /* 0x0000003811307225 */ /* 0x000fc800078e00ff */
[----:B------:R-:W-:-:S04]  /*8d10*/  @P1 IADD3 R45, PT, PT, R45, -0x7f000001, RZ ;  /* 0x80ffffff2d2d1810 */ /* 0x000fc80007ffe0ff */
[----:B------:R-:W-:Y:S01]  /*8d20*/  IADD3 R66, PT, PT, R66, R45, RZ ;  /* 0x0000002d42427210 */ /* 0x000fe20007ffe0ff */
[----:B------:R-:W-:-:S03]  /*8d30*/  IMAD R45, R48, 0x7effffff, RZ ;  /* 0x7effffff302d7824 */ /* 0x000fc600078e02ff */
[----:B------:R-:W-:Y:S01]  /*8d40*/  @P0 IADD3 R65, PT, PT, R65, -0x7f000001, RZ ;  /* 0x80ffffff41410810 */ /* 0x000fe20007ffe0ff */
[----:B------:R-:W-:-:S03]  /*8d50*/  IMAD.HI.U32 R45, R45, 0x7f000001, R48 ;  /* 0x7f0000012d2d7827 */ /* 0x000fc600078e0030 */
[----:B------:R-:W-:Y:S02]  /*8d60*/  IADD3 R72, PT, PT, R58, R65, RZ ;  /* 0x000000413a487210 */ /* 0x000fe40007ffe0ff */
[----:B------:R-:W-:-:S03]  /*8d70*/  ISETP.GE.U32.AND P1, PT, R45, 0x7f000001, PT ;  /* 0x7f0000012d00780c */ /* 0x000fc60003f26070 */
[----:B------:R-:W-:Y:S01]  /*8d80*/  ISETP.GE.U32.AND P0, PT, R72, 0x7f000001, PT ;  /* 0x7f0000014800780c */ /* 0x000fe20003f06070 */
[----:B------:R-:W-:-:S09]  /*8d90*/  IMAD.WIDE.U32 R48, R61, R70, RZ ;  /* 0x000000463d307225 */ /* 0x000fd200078e00ff */
[----:B------:R-:W-:-:S03]  /*8da0*/  @P1 IADD3 R45, PT, PT, R45, -0x7f000001, RZ ;  /* 0x80ffffff2d2d1810 */ /* 0x000fc60007ffe0ff */
[----:B------:R-:W-:Y:S01]  /*8db0*/  @P0 IADD3 R72, PT, PT, R72, -0x7f000001, RZ ;  /* 0x80ffffff48480810 */ /* 0x000fe20007ffe0ff */
[----:B------:R-:W-:-:S03]  /*8dc0*/  ISETP.GE.U32.AND P0, PT, R78, 0x7f000001, PT ;  /* 0x7f0000014e00780c */ /* 0x000fc60003f06070 */
[----:B------:R-:W-:Y:S01]  /*8dd0*/  IADD3 R72, PT, PT, R72, R45, RZ ;  /* 0x0000002d48487210 */ /* 0x000fe20007ffe0ff */
[----:B------:R-:W-:Y:S01]  /*8de0*/  IMAD R45, R48, 0x7effffff, RZ ;  /* 0x7effffff302d7824 */ /* 0x000fe200078e02ff */
[----:B------:R-:W-:-:S03]  /*8df0*/  IADD3 R63, PT, PT, R63, R80, RZ ;  /* 0x000000503f3f7210 */ /* 0x000fc60007ffe0ff */
[----:B------:R-:W-:-:S05]  /*8e00*/  IMAD.HI.U32 R80, R45, 0x7f000001, R48 ;  /* 0x7f0000012d507827 */ /* 0x000fca00078e0030 */
[----:B------:R-:W-:Y:S01]  /*8e10*/  @P0 IADD3 R78, PT, PT, R78, -0x7f000001, RZ ;  /* 0x80ffffff4e4e0810 */ /* 0x000fe20007ffe0ff */
[----:B------:R-:W-:Y:S01]  /*8e20*/  ISETP.GE.U32.AND P0, PT, R80, 0x7f000001, PT ;  /* 0x7f0000015000780c */ /* 0x000fe20003f06070 */
[----:B------:R-:W-:Y:S01]  /*8e30*/  ISETP.GE.U32.AND P1, PT, R73, 0x7f000001, PT ;  /* 0x7f0000014900780c */ /* 0x000fe20003f26070 */
[----:B------:R-:W-:-:S04]  /*8e40*/  IMAD.WIDE.U32 R48, R19, R56, RZ ;  /* 0x0000003813307225 */ /* 0x000fc800078e00ff */
[----:B------:R-:W-:-:S07]  /*8e50*/  IMAD R45, R48, 0x7effffff, RZ ;  /* 0x7effffff302d7824 */ /* 0x000fce00078e02ff */
[----:B------:R-:W-:Y:S01]  /*8e60*/  @P0 IADD3 R80, PT, PT, R80, -0x7f000001, RZ ;  /* 0x80ffffff50500810 */ /* 0x000fe20007ffe0ff */
[----:B------:R-:W-:-:S03]  /*8e70*/  IMAD.HI.U32 R48, R45, 0x7f000001, R48 ;  /* 0x7f0000012d307827 */ /* 0x000fc600078e0030 */
[----:B------:R-:W-:Y:S02]  /*8e80*/  IADD3 R45, PT, PT, R43, R80, RZ ;  /* 0x000000502b2d7210 */ /* 0x000fe40007ffe0ff */
[----:B------:R-:W-:Y:S01]  /*8e90*/  @P1 IADD3 R73, PT, PT, R73, -0x7f000001, RZ ;  /* 0x80ffffff49491810 */ /* 0x000fe20007ffe0ff */
[----:B------:R-:W-:Y:S02]  /*8ea0*/  ISETP.GE.U32.AND P1, PT, R48, 0x7f000001, PT ;  /* 0x7f0000013000780c */ /* 0x000fe40003f26070 */
[----:B------:R-:W-:-:S11]  /*8eb0*/  ISETP.GE.U32.AND P0, PT, R45, 0x7f000001, PT ;  /* 0x7f0000012d00780c */ /* 0x000fd60003f06070 */
[----:B------:R-:W-:Y:S02]  /*8ec0*/  @P1 IADD3 R48, PT, PT, R48, -0x7f000001, RZ ;  /* 0x80ffffff30301810 */ /* 0x000fe40007ffe0ff */
[----:B------:R-:W-:Y:S01]  /*8ed0*/  @P0 IADD3 R45, PT, PT, R45, -0x7f000001, RZ ;  /* 0x80ffffff2d2d0810 */ /* 0x000fe20007ffe0ff */
[----:B------:R-:W-:-:S03]  /*8ee0*/  ISETP.GE.U32.AND P0, PT, R63, 0x7f000001, PT ;  /* 0x7f0000013f00780c */ /* 0x000fc60003f06070 */
[----:B------:R-:W-:Y:S01]  /*8ef0*/  IADD3 R45, PT, PT, R45, R48, RZ ;  /* 0x000000302d2d7210 */ /* 0x000fe20007ffe0ff */
[----:B------:R-:W-:Y:S01]  /*8f00*/  IMAD.WIDE.U32 R48, R52, R70, RZ ;  /* 0x0000004634307225 */ /* 0x000fe200078e00ff */
[----:B------:R-:W-:-:S03]  /*8f10*/  IADD3 R73, PT, PT, R78, R73, RZ ;  /* 0x000000494e497210 */ /* 0x000fc60007ffe0ff */
[----:B------:R-:W-:-:S04]  /*8f20*/  IMAD R65, R48, 0x7effffff, RZ ;  /* 0x7effffff30417824 */ /* 0x000fc800078e02ff */
[----:B------:R-:W-:Y:S01]  /*8f30*/  IMAD.HI.U32 R78, R65, 0x7f000001, R48 ;  /* 0x7f000001414e7827 */ /* 0x000fe200078e0030 */
[----:B------:R-:W-:-:S03]  /*8f40*/  @P0 IADD3 R63, PT, PT, R63, -0x7f000001, RZ ;  /* 0x80ffffff3f3f0810 */ /* 0x000fc60007ffe0ff */
[----:B------:R-:W-:Y:S01]  /*8f50*/  IMAD.WIDE.U32 R48, R16, R56, RZ ;  /* 0x0000003810307225 */ /* 0x000fe200078e00ff */
[----:B------:R-:W-:-:S03]  /*8f60*/  ISETP.GE.U32.AND P0, PT, R78, 0x7f000001, PT ;  /* 0x7f0000014e00780c */ /* 0x000fc60003f06070 */
[----:B------:R-:W-:Y:S02]  /*8f70*/  IMAD R65, R48, 0x7effffff, RZ ;  /* 0x7effffff30417824 */ /* 0x000fe400078e02ff */
[----:B------:R-:W-:-:S04]  /*8f80*/  IMAD.WIDE.U32 R70, R62, R70, RZ ;  /* 0x000000463e467225 */ /* 0x000fc800078e00ff */
[----:B------:R-:W-:-:S04]  /*8f90*/  IMAD.HI.U32 R75, R65, 0x7f000001, R48 ;  /* 0x7f000001414b7827 */ /* 0x000fc800078e0030 */
[----:B------:R-:W-:-:S04]  /*8fa0*/  IMAD R49, R70, 0x7effffff, RZ ;  /* 0x7effffff46317824 */ /* 0x000fc800078e02ff */
[----:B------:R-:W-:Y:S01]  /*8fb0*/  IMAD.HI.U32 R71, R49, 0x7f000001, R70 ;  /* 0x7f00000131477827 */ /* 0x000fe200078e0046 */
[----:B------:R-:W-:Y:S01]  /*8fc0*/  ISETP.GE.U32.AND P1, PT, R76, 0x7f000001, PT ;  /* 0x7f0000014c00780c */ /* 0x000fe20003f26070 */
[----:B------:R-:W-:-:S03]  /*8fd0*/  @P0 IADD3 R78, PT, PT, R78, -0x7f000001, RZ ;  /* 0x80ffffff4e4e0810 */ /* 0x000fc60007ffe0ff */
[----:B------:R-:W-:Y:S01]  /*8fe0*/  ISETP.GE.U32.AND P0, PT, R71, 0x7f000001, PT ;  /* 0x7f0000014700780c */ /* 0x000fe20003f06070 */
[----:B------:R-:W-:Y:S01]  /*8ff0*/  IADD3 R70, PT, PT, R47, R78, RZ ;  /* 0x0000004e2f467210 */ /* 0x000fe20007ffe0ff */
[----:B------:R-:W-:Y:S01]  /*9000*/  ISETP.GE.U32.AND P2, PT, R75, 0x7f000001, PT ;  /* 0x7f0000014b00780c */ /* 0x000fe20003f46070 */
[----:B------:R-:W-:-:S06]  /*9010*/  IMAD.WIDE.U32 R48, R15, R56, RZ ;  /* 0x000000380f307225 */ /* 0x000fcc00078e00ff */
[----:B------:R-:W-:Y:S01]  /*9020*/  @P1 IADD3 R76, PT, PT, R76, -0x7f000001, RZ ;  /* 0x80ffffff4c4c1810 */ /* 0x000fe20007ffe0ff */
[----:B------:R-:W-:-:S03]  /*9030*/  ISETP.GE.U32.AND P1, PT, R70, 0x7f000001, PT ;  /* 0x7f0000014600780c */ /* 0x000fc60003f26070 */
[----:B------:R-:W-:Y:S01]  /*9040*/  @P0 IADD3 R71, PT, PT, R71, -0x7f000001, RZ ;  /* 0x80ffffff47470810 */ /* 0x000fe20007ffe0ff */
[----:B------:R-:W-:-:S03]  /*9050*/  IMAD R65, R48, 0x7effffff, RZ ;  /* 0x7effffff30417824 */ /* 0x000fc600078e02ff */
[----:B------:R-:W-:Y:S01]  /*9060*/  IADD3 R56, PT, PT, R46, R71, RZ ;  /* 0x000000472e387210 */ /* 0x000fe20007ffe0ff */
[----:B------:R-:W-:Y:S01]  /*9070*/  IMAD.HI.U32 R77, R65, 0x7f000001, R48 ;  /* 0x7f000001414d7827 */ /* 0x000fe200078e0030 */
[----:B------:R-:W-:-:S03]  /*9080*/  @P2 IADD3 R75, PT, PT, R75, -0x7f000001, RZ ;  /* 0x80ffffff4b4b2810 */ /* 0x000fc60007ffe0ff */
[----:B------:R-:W-:Y:S01]  /*9090*/  ISETP.GE.U32.AND P0, PT, R56, 0x7f000001, PT ;  /* 0x7f0000013800780c */ /* 0x000fe20003f06070 */
[----:B------:R-:W-:Y:S01]  /*90a0*/  IMAD.WIDE.U32 R48, R59, R67, RZ ;  /* 0x000000433b307225 */ /* 0x000fe200078e00ff */
[----:B------:R-:W-:-:S03]  /*90b0*/  @P1 IADD3 R70, PT, PT, R70, -0x7f000001, RZ ;  /* 0x80ffffff46461810 */ /* 0x000fc60007ffe0ff */
[----:B------:R-:W-:Y:S01]  /*90c0*/  IMAD R65, R48, 0x7effffff, RZ ;  /* 0x7effffff30417824 */ /* 0x000fe200078e02ff */
[----:B------:R-:W-:-:S03]  /*90d0*/  IADD3 R70, PT, PT, R70, R75, RZ ;  /* 0x0000004b46467210 */ /* 0x000fc60007ffe0ff */
[----:B------:R-:W-:Y:S01]  /*90e0*/  IMAD.HI.U32 R75, R65, 0x7f000001, R48 ;  /* 0x7f000001414b7827 */ /* 0x000fe200078e0030 */
[----:B------:R-:W-:-:S03]  /*90f0*/  ISETP.GE.U32.AND P1, PT, R77, 0x7f000001, PT ;  /* 0x7f0000014d00780c */ /* 0x000fc60003f26070 */
[----:B------:R-:W-:Y:S01]  /*9100*/  @P0 IADD3 R56, PT, PT, R56, -0x7f000001, RZ ;  /* 0x80ffffff38380810 */ /* 0x000fe20007ffe0ff */
[----:B------:R-:W-:Y:S01]  /*9110*/  ISETP.GE.U32.AND P0, PT, R75, 0x7f000001, PT ;  /* 0x7f0000014b00780c */ /* 0x000fe20003f06070 */
[----:B------:R-:W-:-:S04]  /*9120*/  IMAD.WIDE.U32 R48, R17, R64, RZ ;  /* 0x0000004011307225 */ /* 0x000fc800078e00ff */
[----:B------:R-:W-:-:S04]  /*9130*/  IMAD R65, R48, 0x7effffff, RZ ;  /* 0x7effffff30417824 */ /* 0x000fc800078e02ff */
[----:B------:R-:W-:-:S04]  /*9140*/  @P1 IADD3 R77, PT, PT, R77, -0x7f000001, RZ ;  /* 0x80ffffff4d4d1810 */ /* 0x000fc80007ffe0ff */
[----:B------:R-:W-:Y:S02]  /*9150*/  @P0 IADD3 R75, PT, PT, R75, -0x7f000001, RZ ;  /* 0x80ffffff4b4b0810 */ /* 0x000fe40007ffe0ff */
[----:B------:R-:W-:Y:S01]  /*9160*/  IADD3 R71, PT, PT, R56, R77, RZ ;  /* 0x0000004d38477210 */ /* 0x000fe20007ffe0ff */
[----:B------:R-:W-:Y:S01]  /*9170*/  IMAD.HI.U32 R49, R65, 0x7f000001, R48 ;  /* 0x7f00000141317827 */ /* 0x000fe200078e0030 */
[----:B------:R-:W-:-:S04]  /*9180*/  IADD3 R56, PT, PT, R58, R75, RZ ;  /* 0x0000004b3a387210 */ /* 0x000fc80007ffe0ff */
[----:B------:R-:W-:Y:S01]  /*9190*/  ISETP.GE.U32.AND P1, PT, R49, 0x7f000001, PT ;  /* 0x7f0000013100780c */ /* 0x000fe20003f26070 */
[----:B------:R-:W-:-:S12]  /*91a0*/  ISETP.GE.U32.AND P0, PT, R56, 0x7f000001, PT ;  /* 0x7f0000013800780c */ /* 0x000fd80003f06070 */
        /* <DEDUP_REMOVED lines=8> */
[----:B------:R-:W-:-:S04]  /*9230*/  @P0 IADD3 R54, PT, PT, R54, -0x7f000001, RZ ;  /* 0x80ffffff36360810 */ /* 0x000fc80007ffe0ff */
[----:B------:R-:W-:Y:S01]  /*9240*/  ISETP.GE.U32.AND P0, PT, R76, 0x7f000001, PT ;  /* 0x7f0000014c00780c */ /* 0x000fe20003f06070 */
[----:B------:R-:W-:-:S04]  /*9250*/  IMAD.WIDE.U32 R48, R19, R64, RZ ;  /* 0x0000004013307225 */ /* 0x000fc800078e00ff */
[----:B------:R-:W-:-:S04]  /*9260*/  IMAD R65, R48, 0x7effffff, RZ ;  /* 0x7effffff30417824 */ /* 0x000fc800078e02ff */
[----:B------:R-:W-:-:S04]  /*9270*/  IMAD.HI.U32 R48, R65, 0x7f000001, R48 ;  /* 0x7f00000141307827 */ /* 0x000fc800078e0030 */
[----:B------:R-:W-:-:S04]  /*9280*/  @P0 IADD3 R76, PT, PT, R76, -0x7f000001, RZ ;  /* 0x80ffffff4c4c0810 */ /* 0x000fc80007ffe0ff */
[----:B------:R-:W-:-:S05]  /*9290*/  IADD3 R65, PT, PT, R43, R76, RZ ;  /* 0x0000004c2b417210 */ /* 0x000fca0007ffe0ff */
[----:B------:R-:W-:Y:S01]  /*92a0*/  ISETP.GE.U32.AND P0, PT, R65, 0x7f000001, PT ;  /* 0x7f0000014100780c */ /* 0x000fe20003f06070 */
[----:B------:R-:W-:-:S12]  /*92b0*/  ISETP.GE.U32.AND P2, PT, R71, 0x7f000001, PT ;  /* 0x7f0000014700780c */ /* 0x000fd80003f46070 */
[----:B------:R-:W-:Y:S01]  /*92c0*/  @P0 IADD3 R65, PT, PT, R65, -0x7f000001, RZ ;  /* 0x80ffffff41410810 */ /* 0x000fe20007ffe0ff */
[----:B------:R-:W-:Y:S01]  /*92d0*/  ISETP.GE.U32.AND P0, PT, R73, 0x7f000001, PT ;  /* 0x7f0000014900780c */ /* 0x000fe20003f06070 */
[----:B------:R-:W-:Y:S01]  /*92e0*/  @P2 IADD3 R71, PT, PT, R71, -0x7f000001, RZ ;  /* 0x80ffffff47472810 */ /* 0x000fe20007ffe0ff */
[----:B------:R-:W-:-:S03]  /*92f0*/  ISETP.GE.U32.AND P1, PT, R69, 0x7f000001, PT ;  /* 0x7f0000014500780c */ /* 0x000fc60003f26070 */
[----:B------:R-:W-:-:S08]  /*9300*/  IADD3 R71, PT, PT, R71, UR13, RZ ;  /* 0x0000000d47477c10 */ /* 0x000fd0000fffe0ff */
[----:B------:R-:W-:Y:S01]  /*9310*/  @P0 IADD3 R73, PT, PT, R73, -0x7f000001, RZ ;  /* 0x80ffffff49490810 */ /* 0x000fe20007ffe0ff */
[----:B------:R-:W-:Y:S01]  /*9320*/  ISETP.GE.U32.AND P0, PT, R71, 0x7f000001, PT ;  /* 0x7f0000014700780c */ /* 0x000fe20003f06070 */
[----:B------:R-:W-:-:S04]  /*9330*/  @P1 IADD3 R69, PT, PT, R69, -0x7f000001, RZ ;  /* 0x80ffffff45451810 */ /* 0x000fc80007ffe0ff */
[----:B------:R-:W-:-:S08]  /*9340*/  IADD3 R69, PT, PT, R54, R69, RZ ;  /* 0x0000004536457210 */ /* 0x000fd00007ffe0ff */
[----:B------:R-:W-:Y:S01]  /*9350*/  @P0 IADD3 R71, PT, PT, R71, -0x7f000001, RZ ;  /* 0x80ffffff47470810 */ /* 0x000fe20007ffe0ff */
[----:B------:R-:W-:-:S03]  /*9360*/  ISETP.GE.U32.AND P1, PT, R48, 0x7f000001, PT ;  /* 0x7f0000013000780c */ /* 0x000fc60003f26070 */
[----:B------:R-:W-:-:S05]  /*9370*/  IADD3 R54, PT, PT, R71, UR13, RZ ;  /* 0x0000000d47367c10 */ /* 0x000fca000fffe0ff */
[----:B------:R-:W-:-:S05]  /*9380*/  ISETP.GE.U32.AND P0, PT, R54, 0x7f000001, PT ;  /* 0x7f0000013600780c */ /* 0x000fca0003f06070 */
[----:B------:R-:W-:Y:S01]  /*9390*/  @P1 IADD3 R48, PT, PT, R48, -0x7f000001, RZ ;  /* 0x80ffffff30301810 */ /* 0x000fe20007ffe0ff */
[----:B------:R-:W-:-:S03]  /*93a0*/  ISETP.GE.U32.AND P1, PT, R50, 0x7f000001, PT ;  /* 0x7f0000013200780c */ /* 0x000fc60003f26070 */
[----:B------:R-:W-:-:S04]  /*93b0*/  IADD3 R65, PT, PT, R65, R48, RZ ;  /* 0x0000003041417210 */ /* 0x000fc80007ffe0ff */
[----:B------:R-:W-:Y:S01]  /*93c0*/  @P0 IADD3 R54, PT, PT, R54, -0x7f000001, RZ ;  /* 0x80ffffff36360810 */ /* 0x000fe20007ffe0ff */
[----:B------:R-:W-:-:S03]  /*93d0*/  IMAD.WIDE.U32 R48, R52, R67, RZ ;  /* 0x0000004334307225 */ /* 0x000fc600078e00ff */
[----:B------:R-:W-:Y:S01]  /*93e0*/  IADD3 R54, PT, PT, R54, UR13, RZ ;  /* 0x0000000d36367c10 */ /* 0x000fe2000fffe0ff */
[----:B------:R-:W-:-:S04]  /*93f0*/  IMAD R75, R48, 0x7effffff, RZ ;  /* 0x7effffff304b7824 */ /* 0x000fc800078e02ff */
[----:B------:R-:W-:Y:S01]  /*9400*/  ISETP.GE.U32.AND P0, PT, R54, 0x7f000001, PT ;  /* 0x7f0000013600780c */ /* 0x000fe20003f06070 */
[----:B------:R-:W-:Y:S01]  /*9410*/  IMAD.HI.U32 R76, R75, 0x7f000001, R48 ;  /* 0x7f0000014b4c7827 */ /* 0x000fe200078e0030 */
[----:B------:R-:W-:-:S03]  /*9420*/  @P1 IADD3 R50, PT, PT, R50, -0x7f000001, RZ ;  /* 0x80ffffff32321810 */ /* 0x000fc60007ffe0ff */
[----:B------:R-:W-:Y:S01]  /*9430*/  IMAD.WIDE.U32 R48, R16, R64, RZ ;  /* 0x0000004010307225 */ /* 0x000fe200078e00ff */
[----:B------:R-:W-:Y:S01]  /*9440*/  ISETP.GE.U32.AND P1, PT, R76, 0x7f000001, PT ;  /* 0x7f0000014c00780c */ /* 0x000fe20003f26070 */
[----:B------:R-:W-:Y:S02]  /*9450*/  IADD3 R50, PT, PT, R73, R50, RZ ;  /* 0x0000003249327210 */ /* 0x000fe40007ffe0ff */
[----:B------:R-:W-:-:S04]  /*9460*/  IMAD R73, R48, 0x7effffff, RZ ;  /* 0x7effffff30497824 */ /* 0x000fc800078e02ff */
[----:B------:R-:W-:Y:S01]  /*9470*/  @P0 IADD3 R54, PT, PT, R54, -0x7f000001, RZ ;  /* 0x80ffffff36360810 */ /* 0x000fe20007ffe0ff */
[----:B------:R-:W-:Y:S01]  /*9480*/  ISETP.GE.U32.AND P0, PT, R72, 0x7f000001, PT ;  /* 0x7f0000014800780c */ /* 0x000fe20003f06070 */
[----:B------:R-:W-:-:S04]  /*9490*/  IMAD.HI.U32 R78, R73, 0x7f000001, R48 ;  /* 0x7f000001494e7827 */ /* 0x000fc800078e0030 */
[----:B------:R-:W-:Y:S01]  /*94a0*/  IMAD.WIDE.U32 R48, R62, R67, RZ ;  /* 0x000000433e307225 */ /* 0x000fe200078e00ff */
[----:B------:R-:W-:-:S03]  /*94b0*/  @P1 IADD3 R76, PT, PT, R76, -0x7f000001, RZ ;  /* 0x80ffffff4c4c1810 */ /* 0x000fc60007ffe0ff */
[----:B------:R-:W-:-:S04]  /*94c0*/  IMAD R67, R48, 0x7effffff, RZ ;  /* 0x7effffff30437824 */ /* 0x000fc800078e02ff */
[----:B------:R-:W-:Y:S01]  /*94d0*/  IMAD.HI.U32 R73, R67, 0x7f000001, R48 ;  /* 0x7f00000143497827 */ /* 0x000fe200078e0030 */
[----:B------:R-:W-:Y:S02]  /*94e0*/  IADD3 R67, PT, PT, R47, R76, RZ ;  /* 0x0000004c2f437210 */ /* 0x000fe40007ffe0ff */
[----:B------:R-:W-:Y:S01]  /*94f0*/  @P0 IADD3 R72, PT, PT, R72, -0x7f000001, RZ ;  /* 0x80ffffff48480810 */ /* 0x000fe20007ffe0ff */
[----:B------:R-:W-:Y:S02]  /*9500*/  ISETP.GE.U32.AND P2, PT, R78, 0x7f000001, PT ;  /* 0x7f0000014e00780c */ /* 0x000fe40003f46070 */
[----:B------:R-:W-:Y:S01]  /*9510*/  ISETP.GE.U32.AND P1, PT, R67, 0x7f000001, PT ;  /* 0x7f0000014300780c */ /* 0x000fe20003f26070 */
[----:B------:R-:W-:Y:S01]  /*9520*/  IADD3 R72, PT, PT, R72, UR10, RZ ;  /* 0x0000000a48487c10 */ /* 0x000fe2000fffe0ff */
[----:B------:R-:W-:-:S04]  /*9530*/  IMAD.WIDE.U32 R48, R15, R64, RZ ;  /* 0x000000400f307225 */ /* 0x000fc800078e00ff */
[----:B------:R-:W-:Y:S01]  /*9540*/  ISETP.GE.U32.AND P0, PT, R72, 0x7f000001, PT ;  /* 0x7f0000014800780c */ /* 0x000fe20003f06070 */
[----:B------:R-:W-:-:S04]  /*9550*/  IMAD R71, R48, 0x7effffff, RZ ;  /* 0x7effffff30477824 */ /* 0x000fc800078e02ff */
[----:B------:R-:W-:Y:S01]  /*9560*/  @P2 IADD3 R78, PT, PT, R78, -0x7f000001, RZ ;  /* 0x80ffffff4e4e2810 */ /* 0x000fe20007ffe0ff */
[----:B------:R-:W-:Y:S01]  /*9570*/  IMAD.HI.U32 R75, R71, 0x7f000001, R48 ;  /* 0x7f000001474b7827 */ /* 0x000fe200078e0030 */
[----:B------:R-:W-:-:S03]  /*9580*/  @P1 IADD3 R67, PT, PT, R67, -0x7f000001, RZ ;  /* 0x80ffffff43431810 */ /* 0x000fc60007ffe0ff */
[----:B------:R-:W-:Y:S01]  /*9590*/  IMAD.WIDE.U32 R48, R54, UR7, RZ ;  /* 0x0000000736307c25 */ /* 0x000fe2000f8e00ff */
[----:B------:R-:W-:-:S03]  /*95a0*/  IADD3 R64, PT, PT, R67, R78, RZ ;  /* 0x0000004e43407210 */ /* 0x000fc60007ffe0ff */
[----:B------:R-:W-:Y:S01]  /*95b0*/  IMAD R67, R48, 0x7effffff, RZ ;  /* 0x7effffff30437824 */ /* 0x000fe200078e02ff */
[----:B------:R-:W-:-:S03]  /*95c0*/  @P0 IADD3 R72, PT, PT, R72, -0x7f000001, RZ ;  /* 0x80ffffff48480810 */ /* 0x000fc60007ffe0ff */
[----:B------:R-:W-:Y:S01]  /*95d0*/  IMAD.HI.U32 R71, R67, 0x7f000001, R48 ;  /* 0x7f00000143477827 */ /* 0x000fe200078e0030 */
[----:B------:R-:W-:-:S05]  /*95e0*/  IADD3 R67, PT, PT, R72, UR10, RZ ;  /* 0x0000000a48437c10 */ /* 0x000fca000fffe0ff */
[----:B------:R-:W-:Y:S01]  /*95f0*/  ISETP.GE.U32.AND P0, PT, R67, 0x7f000001, PT ;  /* 0x7f0000014300780c */ /* 0x000fe20003f06070 */
[----:B------:R-:W-:-:S12]  /*9600*/  ISETP.GE.U32.AND P2, PT, R71, 0x7f000001, PT ;  /* 0x7f0000014700780c */ /* 0x000fd80003f46070 */
[----:B------:R-:W-:Y:S01]  /*9610*/  @P0 IADD3 R67, PT, PT, R67, -0x7f000001, RZ ;  /* 0x80ffffff43430810 */ /* 0x000fe20007ffe0ff */
[----:B------:R-:W-:Y:S01]  /*9620*/  ISETP.GE.U32.AND P0, PT, R70, 0x7f000001, PT ;  /* 0x7f0000014600780c */ /* 0x000fe20003f06070 */
[----:B------:R-:W-:-:S05]  /*9630*/  @P2 IADD3 R71, PT, PT, R71, -0x7f000001, RZ ;  /* 0x80ffffff47472810 */ /* 0x000fca0007ffe0ff */
[----:B------:R-:W-:-:S04]  /*9640*/  IMAD.WIDE.U32 R48, R71, 0x5fffffa, RZ ;  /* 0x05fffffa47307825 */ /* 0x000fc800078e00ff */
[----:B------:R-:W-:-:S03]  /*9650*/  IMAD R71, R71, 0x6, RZ ;  /* 0x0000000647477824 */ /* 0x000fc600078e02ff */
[----:B------:R-:W-:Y:S01]  /*9660*/  @P0 IADD3 R70, PT, PT, R70, -0x7f000001, RZ ;  /* 0x80ffffff46460810 */ /* 0x000fe20007ffe0ff */
[----:B------:R-:W-:Y:S01]  /*9670*/  ISETP.GE.U32.AND P1, PT, R73, 0x7f000001, PT ;  /* 0x7f0000014900780c */ /* 0x000fe20003f26070 */
[----:B------:R-:W-:Y:S02]  /*9680*/  IMAD.HI.U32 R72, R71, 0x7f000001, R48 ;  /* 0x7f00000147487827 */ /* 0x000fe400078e0030 */
[----:B------:R-:W-:-:S05]  /*9690*/  IADD3 R71, PT, PT, R70, UR12, RZ ;  /* 0x0000000c46477c10 */ /* 0x000fca000fffe0ff */
[----:B------:R-:W-:-:S05]  /*96a0*/  ISETP.GE.U32.AND P0, PT, R71, 0x7f000001, PT ;  /* 0x7f0000014700780c */ /* 0x000fca0003f06070 */
[----:B------:R-:W-:Y:S02]  /*96b0*/  @P1 IADD3 R73, PT, PT, R73, -0x7f000001, RZ ;  /* 0x80ffffff49491810 */ /* 0x000fe40007ffe0ff */
[----:B------:R-:W-:Y:S02]  /*96c0*/  IADD3 R67, PT, PT, R67, UR10, RZ ;  /* 0x0000000a43437c10 */ /* 0x000fe4000fffe0ff */
[----:B------:R-:W-:-:S04]  /*96d0*/  IADD3 R48, PT, PT, R46, R73, RZ ;  /* 0x000000492e307210 */ /* 0x000fc80007ffe0ff */
[----:B------:R-:W-:Y:S01]  /*96e0*/  @P0 IADD3 R71, PT, PT, R71, -0x7f000001, RZ ;  /* 0x80ffffff47470810 */ /* 0x000fe20007ffe0ff */
[----:B------:R-:W-:Y:S01]  /*96f0*/  ISETP.GE.U32.AND P2, PT, R48, 0x7f000001, PT ;  /* 0x7f0000013000780c */ /* 0x000fe20003f46070 */
[----:B------:R-:W-:Y:S01]  /*9700*/  ISETP.GE.U32.AND P3, PT, R75, 0x7f000001, PT ;  /* 0x7f0000014b00780c */ /* 0x000fe20003f66070 */
[----:B------:R-:W-:Y:S01]  /*9710*/  ISETP.GE.U32.AND P1, PT, R67, 0x7f000001, PT ;  /* 0x7f0000014300780c */ /* 0x000fe20003f26070 */
[----:B------:R-:W-:-:S05]  /*9720*/  IADD3 R71, PT, PT, R71, UR12, RZ ;  /* 0x0000000c47477c10 */ /* 0x000fca000fffe0ff */
[----:B------:R-:W-:-:S05]  /*9730*/  ISETP.GE.U32.AND P0, PT, R71, 0x7f000001, PT ;  /* 0x7f0000014700780c */ /* 0x000fca0003f06070 */
[----:B------:R-:W-:Y:S02]  /*9740*/  @P2 IADD3 R48, PT, PT, R48, -0x7f000001, RZ ;  /* 0x80ffffff30302810 */ /* 0x000fe40007ffe0ff */
[----:B------:R-:W-:Y:S02]  /*9750*/  @P3 IADD3 R75, PT, PT, R75, -0x7f000001, RZ ;  /* 0x80ffffff4b4b3810 */ /* 0x000fe40007ffe0ff */
[----:B------:R-:W-:Y:S02]  /*9760*/  @P1 IADD3 R67, PT, PT, R67, -0x7f000001, RZ ;  /* 0x80ffffff43431810 */ /* 0x000fe40007ffe0ff */
[----:B------:R-:W-:-:S03]  /*9770*/  IADD3 R70, PT, PT, R48, R75, RZ ;  /* 0x0000004b30467210 */ /* 0x000fc60007ffe0ff */
[----:B------:R-:W-:Y:S01]  /*9780*/  IMAD.WIDE.U32 R48, R67, UR6, RZ ;  /* 0x0000000643307c25 */ /* 0x000fe2000f8e00ff */
[----:B------:R-:W-:-:S03]  /*9790*/  @P0 IADD3 R71, PT, PT, R71, -0x7f000001, RZ ;  /* 0x80ffffff47470810 */ /* 0x000fc60007ffe0ff */
[----:B------:R-:W-:Y:S01]  /*97a0*/  IMAD R73, R48, 0x7effffff, RZ ;  /* 0x7effffff30497824 */ /* 0x000fe200078e02ff */
[----:B------:R-:W-:-:S03]  /*97b0*/  IADD3 R71, PT, PT, R71, UR12, RZ ;  /* 0x0000000c47477c10 */ /* 0x000fc6000fffe0ff */
[----:B------:R-:W-:Y:S02]  /*97c0*/  IMAD.HI.U32 R73, R73, 0x7f000001, R48 ;  /* 0x7f00000149497827 */ /* 0x000fe400078e0030 */
[----:B------:R-:W-:-:S03]  /*97d0*/  ISETP.GE.U32.AND P0, PT, R71, 0x7f000001, PT ;  /* 0x7f0000014700780c */ /* 0x000fc60003f06070 */
[----:B------:R-:W-:-:S10]  /*97e0*/  ISETP.GE.U32.AND P1, PT, R73, 0x7f000001, PT ;  /* 0x7f0000014900780c */ /* 0x000fd40003f26070 */
[----:B------:R-:W-:Y:S01]  /*97f0*/  @P0 IADD3 R71, PT, PT, R71, -0x7f000001, RZ ;  /* 0x80ffffff47470810 */ /* 0x000fe20007ffe0ff */
[----:B------:R-:W-:Y:S02]  /*9800*/  ISETP.GE.U32.AND P0, PT, R45, 0x7f000001, PT ;  /* 0x7f0000012d00780c */ /* 0x000fe40003f06070 */
[----:B------:R-:W-:Y:S02]  /*9810*/  @P1 IADD3 R73, PT, PT, R73, -0x7f000001, RZ ;  /* 0x80ffffff49491810 */ /* 0x000fe40007ffe0ff */
[----:B------:R-:W-:-:S03]  /*9820*/  IMAD.WIDE.U32 R48, R71, UR8, RZ ;  /* 0x0000000847307c25 */ /* 0x000fc6000f8e00ff */
[----:B------:R-:W-:Y:S01]  /*9830*/  ISETP.GE.U32.AND P1, PT, R73, 0x7f000001, PT ;  /* 0x7f0000014900780c */ /* 0x000fe20003f26070 */
[----:B------:R-:W-:-:S05]  /*9840*/  IMAD R75, R48, 0x7effffff, RZ ;  /* 0x7effffff304b7824 */ /* 0x000fca00078e02ff */
[----:B------:R-:W-:Y:S01]  /*9850*/  @P0 IADD3 R45, PT, PT, R45, -0x7f000001, RZ ;  /* 0x80ffffff2d2d0810 */ /* 0x000fe20007ffe0ff */
[----:B------:R-:W-:-:S03]  /*9860*/  IMAD.HI.U32 R75, R75, 0x7f000001, R48 ;  /* 0x7f0000014b4b7827 */ /* 0x000fc600078e0030 */
[----:B------:R-:W-:-:S03]  /*9870*/  IADD3 R45, PT, PT, R45, UR11, RZ ;  /* 0x0000000b2d2d7c10 */ /* 0x000fc6000fffe0ff */
[----:B------:R-:W-:Y:S01]  /*9880*/  @P1 IADD3 R73, PT, PT, R73, -0x7f000001, RZ ;  /* 0x80ffffff49491810 */ /* 0x000fe20007ffe0ff */
[----:B------:R-:W-:Y:S01]  /*9890*/  ISETP.GE.U32.AND P1, PT, R75, 0x7f000001, PT ;  /* 0x7f0000014b00780c */ /* 0x000fe20003f26070 */
[----:B------:R-:W-:Y:S01]  /*98a0*/  ISETP.GE.U32.AND P2, PT, R72, 0x7f000001, PT ;  /* 0x7f0000014800780c */ /* 0x000fe20003f46070 */
[----:B------:R-:W-:-:S11]  /*98b0*/  ISETP.GE.U32.AND P0, PT, R45, 0x7f000001, PT ;  /* 0x7f0000012d00780c */ /* 0x000fd60003f06070 */
[----:B------:R-:W-:Y:S02]  /*98c0*/  @P1 IADD3 R75, PT, PT, R75, -0x7f000001, RZ ;  /* 0x80ffffff4b4b1810 */ /* 0x000fe40007ffe0ff */
[----:B------:R-:W-:Y:S02]  /*98d0*/  @P2 IADD3 R72, PT, PT, R72, -0x7f000001, RZ ;  /* 0x80ffffff48482810 */ /* 0x000fe40007ffe0ff */
[----:B------:R-:W-:Y:S01]  /*98e0*/  @P0 IADD3 R45, PT, PT, R45, -0x7f000001, RZ ;  /* 0x80ffffff2d2d0810 */ /* 0x000fe20007ffe0ff */
[----:B------:R-:W-:Y:S01]  /*98f0*/  IMAD.WIDE.U32 R48, R75, 0x5fffffa, RZ ;  /* 0x05fffffa4b307825 */ /* 0x000fe200078e00ff */
[----:B------:R-:W-:Y:S02]  /*9900*/  IADD3 R73, PT, PT, R73, R72, RZ ;  /* 0x0000004849497210 */ /* 0x000fe40007ffe0ff */
[----:B------:R-:W-:Y:S01]  /*9910*/  IADD3 R72, PT, PT, R45, UR11, RZ ;  /* 0x0000000b2d487c10 */ /* 0x000fe2000fffe0ff */
[----:B------:R-:W-:-:S04]  /*9920*/  IMAD R75, R75, 0x6, RZ ;  /* 0x000000064b4b7824 */ /* 0x000fc800078e02ff */
[----:B------:R-:W-:Y:S01]  /*9930*/  IMAD.HI.U32 R48, R75, 0x7f000001, R48 ;  /* 0x7f0000014b307827 */ /* 0x000fe200078e0030 */
[----:B------:R-:W-:Y:S01]  /*9940*/  ISETP.GE.U32.AND P0, PT, R72, 0x7f000001, PT ;  /* 0x7f0000014800780c */ /* 0x000fe20003f06070 */
[----:B------:R-:W-:-:S03]  /*9950*/  ISETP.GE.U32.AND P1, PT, R73, 0x7f000001, PT ;  /* 0x7f0000014900780c */ /* 0x000fc60003f26070 */
[----:B------:R-:W-:-:S09]  /*9960*/  ISETP.GE.U32.AND P2, PT, R48, 0x7f000001, PT ;  /* 0x7f0000013000780c */ /* 0x000fd20003f46070 */
[----:B------:R-:W-:Y:S02]  /*9970*/  @P0 IADD3 R72, PT, PT, R72, -0x7f000001, RZ ;  /* 0x80ffffff48480810 */ /* 0x000fe40007ffe0ff */
[----:B------:R-:W-:Y:S02]  /*9980*/  @P1 IADD3 R73, PT, PT, R73, -0x7f000001, RZ ;  /* 0x80ffffff49491810 */ /* 0x000fe40007ffe0ff */
[----:B------:R-:W-:Y:S02]  /*9990*/  @P2 IADD3 R48, PT, PT, R48, -0x7f000001, RZ ;  /* 0x80ffffff30302810 */ /* 0x000fe40007ffe0ff */
[----:B------:R-:W-:Y:S01]  /*99a0*/  IADD3 R72, PT, PT, R72, UR11, RZ ;  /* 0x0000000b48487c10 */ /* 0x000fe2000fffe0ff */
[----:B------:R-:W-:Y:S01]  /*99b0*/  ISETP.GE.U32.AND P0, PT, R63, 0x7f000001, PT ;  /* 0x7f0000013f00780c */ /* 0x000fe20003f06070 */
[----:B------:R-:W-:-:S03]  /*99c0*/  IADD3 R45, PT, PT, R73, R48, RZ ;  /* 0x00000030492d7210 */ /* 0x000fc60007ffe0ff */
[----:B------:R-:W-:Y:S01]  /*99d0*/  ISETP.GE.U32.AND P2, PT, R72, 0x7f000001, PT ;  /* 0x7f0000014800780c */ /* 0x000fe20003f46070 */
[----:B------:R-:W-:-:S04]  /*99e0*/  IMAD.WIDE.U32 R48, R71, UR6, RZ ;  /* 0x0000000647307c25 */ /* 0x000fc8000f8e00ff */
[----:B------:R-:W-:-:S04]  /*99f0*/  IMAD R73, R48, 0x7effffff, RZ ;  /* 0x7effffff30497824 */ /* 0x000fc800078e02ff */
[----:B------:R-:W-:Y:S01]  /*9a00*/  IMAD.HI.U32 R77, R73, 0x7f000001, R48 ;  /* 0x7f000001494d7827 */ /* 0x000fe200078e0030 */
[----:B------:R-:W-:-:S03]  /*9a10*/  @P0 IADD3 R63, PT, PT, R63, -0x7f000001, RZ ;  /* 0x80ffffff3f3f0810 */ /* 0x000fc60007ffe0ff */
[----:B------:R-:W-:Y:S01]  /*9a20*/  @P2 IADD3 R72, PT, PT, R72, -0x7f000001, RZ ;  /* 0x80ffffff48482810 */ /* 0x000fe20007ffe0ff */
[----:B------:R-:W-:Y:S01]  /*9a30*/  ISETP.GE.U32.AND P0, PT, R77, 0x7f000001, PT ;  /* 0x7f0000014d00780c */ /* 0x000fe20003f06070 */
[----:B------:R-:W-:-:S03]  /*9a40*/  ISETP.GE.U32.AND P1, PT, R74, 0x7f000001, PT ;  /* 0x7f0000014a00780c */ /* 0x000fc60003f26070 */
[----:B------:R-:W-:-:S04]  /*9a50*/  IMAD.WIDE.U32 R48, R72, UR7, RZ ;  /* 0x0000000748307c25 */ /* 0x000fc8000f8e00ff */
[----:B------:R-:W-:-:S04]  /*9a60*/  IMAD R73, R48, 0x7effffff, RZ ;  /* 0x7effffff30497824 */ /* 0x000fc800078e02ff */
[----:B------:R-:W-:Y:S01]  /*9a70*/  IMAD.HI.U32 R48, R73, 0x7f000001, R48 ;  /* 0x7f00000149307827 */ /* 0x000fe200078e0030 */
[----:B------:R-:W-:Y:S02]  /*9a80*/  @P0 IADD3 R77, PT, PT, R77, -0x7f000001, RZ ;  /* 0x80ffffff4d4d0810 */ /* 0x000fe40007ffe0ff */
[----:B------:R-:W-:Y:S02]  /*9a90*/  @P1 IADD3 R74, PT, PT, R74, -0x7f000001, RZ ;  /* 0x80ffffff4a4a1810 */ /* 0x000fe40007ffe0ff */
[----:B------:R-:W-:Y:S01]  /*9aa0*/  ISETP.GE.U32.AND P1, PT, R48, 0x7f000001, PT ;  /* 0x7f0000013000780c */ /* 0x000fe20003f26070 */
[----:B------:R-:W-:-:S12]  /*9ab0*/  ISETP.GE.U32.AND P0, PT, R77, 0x7f000001, PT ;  /* 0x7f0000014d00780c */ /* 0x000fd80003f06070 */
[----:B------:R-:W-:Y:S02]  /*9ac0*/  @P1 IADD3 R48, PT, PT, R48, -0x7f000001, RZ ;  /* 0x80ffffff30301810 */ /* 0x000fe40007ffe0ff */
[----:B------:R-:W-:Y:S01]  /*9ad0*/  @P0 IADD3 R77, PT, PT, R77, -0x7f000001, RZ ;  /* 0x80ffffff4d4d0810 */ /* 0x000fe20007ffe0ff */
[----:B------:R-:W-:-:S03]  /*9ae0*/  ISETP.GE.U32.AND P0, PT, R66, 0x7f000001, PT ;  /* 0x7f0000014200780c */ /* 0x000fc60003f06070 */
[----:B------:R-:W-:Y:S01]  /*9af0*/  IADD3 R77, PT, PT, R77, R48, RZ ;  /* 0x000000304d4d7210 */ /* 0x000fe20007ffe0ff */
[----:B------:R-:W-:Y:S01]  /*9b00*/  IMAD.WIDE.U32 R48, R54, UR6, RZ ;  /* 0x0000000636307c25 */ /* 0x000fe2000f8e00ff */
[----:B------:R-:W-:-:S03]  /*9b10*/  IADD3 R63, PT, PT, R63, R74, RZ ;  /* 0x0000004a3f3f7210 */ /* 0x000fc60007ffe0ff */
[----:B------:R-:W-:-:S04]  /*9b20*/  IMAD R73, R48, 0x7effffff, RZ ;  /* 0x7effffff30497824 */ /* 0x000fc800078e02ff */
[----:B------:R-:W-:Y:S01]  /*9b30*/  IMAD.HI.U32 R74, R73, 0x7f000001, R48 ;  /* 0x7f000001494a7827 */ /* 0x000fe200078e0030 */
[----:B------:R-:W-:-:S04]  /*9b40*/  @P0 IADD3 R66, PT, PT, R66, -0x7f000001, RZ ;  /* 0x80ffffff42420810 */ /* 0x000fc80007ffe0ff */
[----:B------:R-:W-:Y:S01]  /*9b50*/  ISETP.GE.U32.AND P0, PT, R74, 0x7f000001, PT ;  /* 0x7f0000014a00780c */ /* 0x000fe20003f06070 */
[----:B------:R-:W-:Y:S01]  /*9b60*/  ISETP.GE.U32.AND P1, PT, R51, 0x7f000001, PT ;  /* 0x7f0000013300780c */ /* 0x000fe20003f26070 */
[----:B------:R-:W-:-:S04]  /*9b70*/  IMAD.WIDE.U32 R48, R71, UR7, RZ ;  /* 0x0000000747307c25 */ /* 0x000fc8000f8e00ff */
[----:B------:R-:W-:-:S04]  /*9b80*/  IMAD R73, R48, 0x7effffff, RZ ;  /* 0x7effffff30497824 */ /* 0x000fc800078e02ff */
[----:B------:R-:W-:-:S03]  /*9b90*/  IMAD.HI.U32 R49, R73, 0x7f000001, R48 ;  /* 0x7f00000149317827 */ /* 0x000fc600078e0030 */
        /* <DEDUP_REMOVED lines=14> */
[----:B------:R-:W-:Y:S01]  /*9c80*/  @P1 IADD3 R48, PT, PT, R48, -0x7f000001, RZ ;  /* 0x80ffffff30301810 */ /* 0x000fe20007ffe0ff */
[----:B------:R-:W-:Y:S01]  /*9c90*/  ISETP.GE.U32.AND P1, PT, R68, 0x7f000001, PT ;  /* 0x7f0000014400780c */ /* 0x000fe20003f26070 */
[----:B------:R-:W-:Y:S02]  /*9ca0*/  ISETP.GE.U32.AND P0, PT, R69, 0x7f000001, PT ;  /* 0x7f0000014500780c */ /* 0x000fe40003f06070 */
[----:B------:R-:W-:Y:S01]  /*9cb0*/  IADD3 R77, PT, PT, R77, R48, RZ ;  /* 0x000000304d4d7210 */ /* 0x000fe20007ffe0ff */
[----:B------:R-:W-:-:S04]  /*9cc0*/  IMAD.WIDE.U32 R48, R72, UR8, RZ ;  /* 0x0000000848307c25 */ /* 0x000fc8000f8e00ff */
[----:B------:R-:W-:-:S04]  /*9cd0*/  IMAD R73, R48, 0x7effffff, RZ ;  /* 0x7effffff30497824 */ /* 0x000fc800078e02ff */
[----:B------:R-:W-:Y:S01]  /*9ce0*/  IMAD.HI.U32 R49, R73, 0x7f000001, R48 ;  /* 0x7f00000149317827 */ /* 0x000fe200078e0030 */
[----:B------:R-:W-:Y:S02]  /*9cf0*/  @P1 IADD3 R68, PT, PT, R68, -0x7f000001, RZ ;  /* 0x80ffffff44441810 */ /* 0x000fe40007ffe0ff */
[----:B------:R-:W-:Y:S01]  /*9d00*/  @P0 IADD3 R69, PT, PT, R69, -0x7f000001, RZ ;  /* 0x80ffffff45450810 */ /* 0x000fe20007ffe0ff */
[----:B------:R-:W-:Y:S01]  /*9d10*/  ISETP.GE.U32.AND P0, PT, R66, 0x7f000001, PT ;  /* 0x7f0000014200780c */ /* 0x000fe20003f06070 */
[----:B------:R-:W-:-:S12]  /*9d20*/  ISETP.GE.U32.AND P1, PT, R49, 0x7f000001, PT ;  /* 0x7f0000013100780c */ /* 0x000fd80003f26070 */
[----:B------:R-:W-:Y:S02]  /*9d30*/  @P0 IADD3 R66, PT, PT, R66, -0x7f000001, RZ ;  /* 0x80ffffff42420810 */ /* 0x000fe40007ffe0ff */
[----:B------:R-:W-:-:S04]  /*9d40*/  @P1 IADD3 R49, PT, PT, R49, -0x7f000001, RZ ;  /* 0x80ffffff31311810 */ /* 0x000fc80007ffe0ff */
[----:B------:R-:W-:Y:S01]  /*9d50*/  IADD3 R66, PT, PT, R66, R49, RZ ;  /* 0x0000003142427210 */ /* 0x000fe20007ffe0ff */
[----:B------:R-:W-:Y:S01]  /*9d60*/  IMAD.WIDE.U32 R48, R67, UR7, RZ ;  /* 0x0000000743307c25 */ /* 0x000fe2000f8e00ff */
[----:B------:R-:W-:Y:S02]  /*9d70*/  IADD3 R68, PT, PT, R69, R68, RZ ;  /* 0x0000004445447210 */ /* 0x000fe40007ffe0ff */
[----:B------:R-:W2:Y:S01]  /*9d80*/  LDL R69, [R1+0x110] ;  /* 0x0001100001457983 */ /* 0x000ea20000100800 */
[----:B------:R-:W-:-:S04]  /*9d90*/  IMAD R73, R48, 0x7effffff, RZ ;  /* 0x7effffff30497824 */ /* 0x000fc800078e02ff */
[----:B------:R-:W-:-:S04]  /*9da0*/  IMAD.HI.U32 R74, R73, 0x7f000001, R48 ;  /* 0x7f000001494a7827 */ /* 0x000fc800078e0030 */
        /* <DEDUP_REMOVED lines=10> */
[----:B------:R-:W-:-:S04]  /*9e50*/  IMAD.HI.U32 R75, R67, 0x7f000001, R48 ;  /* 0x7f000001434b7827 */ /* 0x000fc800078e0030 */
[----:B------:R-:W-:-:S04]  /*9e60*/  IMAD.WIDE.U32 R48, R72, UR9, RZ ;  /* 0x0000000948307c25 */ /* 0x000fc8000f8e00ff */
[----:B------:R-:W-:-:S04]  /*9e70*/  IMAD R67, R48, 0x7effffff, RZ ;  /* 0x7effffff30437824 */ /* 0x000fc800078e02ff */
[----:B------:R-:W-:-:S05]  /*9e80*/  IMAD.HI.U32 R49, R67, 0x7f000001, R48 ;  /* 0x7f00000143317827 */ /* 0x000fca00078e0030 */
[----:B------:R-:W-:Y:S01]  /*9e90*/  ISETP.GE.U32.AND P1, PT, R49, 0x7f000001, PT ;  /* 0x7f0000013100780c */ /* 0x000fe20003f26070 */
[----:B------:R-:W-:-:S12]  /*9ea0*/  ISETP.GE.U32.AND P0, PT, R75, 0x7f000001, PT ;  /* 0x7f0000014b00780c */ /* 0x000fd80003f06070 */
[----:B------:R-:W-:Y:S02]  /*9eb0*/  @P1 IADD3 R49, PT, PT, R49, -0x7f000001, RZ ;  /* 0x80ffffff31311810 */ /* 0x000fe40007ffe0ff */
[----:B------:R-:W-:-:S03]  /*9ec0*/  @P0 IADD3 R75, PT, PT, R75, -0x7f000001, RZ ;  /* 0x80ffffff4b4b0810 */ /* 0x000fc60007ffe0ff */
[----:B------:R-:W-:-:S04]  /*9ed0*/  IMAD.WIDE.U32 R66, R49, 0x5fffffa, RZ ;  /* 0x05fffffa31427825 */ /* 0x000fc800078e00ff */
        /* <DEDUP_REMOVED lines=10> */
[----:B------:R-:W-:-:S03]  /*9f80*/  @P1 IADD3 R74, PT, PT, R74, -0x7f000001, RZ ;  /* 0x80ffffff4a4a1810 */ /* 0x000fc60007ffe0ff */
[----:B------:R-:W-:Y:S01]  /*9f90*/  IMAD.WIDE.U32 R48, R67, 0x5fffffa, RZ ;  /* 0x05fffffa43307825 */ /* 0x000fe200078e00ff */
[----:B------:R-:W-:-:S03]  /*9fa0*/  IADD3 R74, PT, PT, R75, R74, RZ ;  /* 0x0000004a4b4a7210 */ /* 0x000fc60007ffe0ff */
        /* <DEDUP_REMOVED lines=13> */
[----:B------:R-:W-:-:S04]  /*a080*/  IMAD R71, R67, 0x6, RZ ;  /* 0x0000000643477824 */ /* 0x000fc800078e02ff */
[----:B------:R-:W-:-:S04]  /*a090*/  IMAD.HI.U32 R71, R71, 0x7f000001, R48 ;  /* 0x7f00000147477827 */ /* 0x000fc800078e0030 */
[----:B------:R-:W-:Y:S01]  /*a0a0*/  IMAD.WIDE.U32 R48, R54, UR9, RZ ;  /* 0x0000000936307c25 */ /* 0x000fe2000f8e00ff */
[----:B------:R-:W-:-:S05]  /*a0b0*/  IADD3 R54, PT, PT, R70, UR13, RZ ;  /* 0x0000000d46367c10 */ /* 0x000fca000fffe0ff */
[----:B------:R-:W-:Y:S01]  /*a0c0*/  ISETP.GE.U32.AND P0, PT, R54, 0x7f000001, PT ;  /* 0x7f0000013600780c */ /* 0x000fe20003f06070 */
[----:B------:R-:W-:-:S04]  /*a0d0*/  IMAD R67, R48, 0x7effffff, RZ ;  /* 0x7effffff30437824 */ /* 0x000fc800078e02ff */
[----:B------:R-:W-:-:S08]  /*a0e0*/  IMAD.HI.U32 R67, R67, 0x7f000001, R48 ;  /* 0x7f00000143437827 */ /* 0x000fd000078e0030 */
[----:B------:R-:W-:Y:S01]  /*a0f0*/  @P0 IADD3 R54, PT, PT, R54, -0x7f000001, RZ ;  /* 0x80ffffff36360810 */ /* 0x000fe20007ffe0ff */
[----:B------:R-:W-:-:S03]  /*a100*/  ISETP.GE.U32.AND P1, PT, R67, 0x7f000001, PT ;  /* 0x7f0000014300780c */ /* 0x000fc60003f26070 */
[----:B------:R-:W-:-:S05]  /*a110*/  IADD3 R54, PT, PT, R54, UR13, RZ ;  /* 0x0000000d36367c10 */ /* 0x000fca000fffe0ff */
[----:B------:R-:W-:-:S05]  /*a120*/  ISETP.GE.U32.AND P0, PT, R54, 0x7f000001, PT ;  /* 0x7f0000013600780c */ /* 0x000fca0003f06070 */
[----:B------:R-:W-:-:S05]  /*a130*/  @P1 IADD3 R67, PT, PT, R67, -0x7f000001, RZ ;  /* 0x80ffffff43431810 */ /* 0x000fca0007ffe0ff */
[----:B------:R-:W-:-:S03]  /*a140*/  IMAD.WIDE.U32 R48, R67, 0x5fffffa, RZ ;  /* 0x05fffffa43307825 */ /* 0x000fc600078e00ff */
[----:B------:R-:W-:Y:S01]  /*a150*/  @P0 IADD3 R54, PT, PT, R54, -0x7f000001, RZ ;  /* 0x80ffffff36360810 */ /* 0x000fe20007ffe0ff */
[----:B------:R-:W-:Y:S01]  /*a160*/  ISETP.GE.U32.AND P0, PT, R56, 0x7f000001, PT ;  /* 0x7f0000013800780c */ /* 0x000fe20003f06070 */
[----:B------:R-:W-:Y:S01]  /*a170*/  IMAD R67, R67, 0x6, RZ ;  /* 0x0000000643437824 */ /* 0x000fe200078e02ff */
[----:B------:R-:W-:-:S03]  /*a180*/  ISETP.GE.U32.AND P1, PT, R74, 0x7f000001, PT ;  /* 0x7f0000014a00780c */ /* 0x000fc60003f26070 */
[----:B------:R-:W-:-:S04]  /*a190*/  IMAD.HI.U32 R72, R67, 0x7f000001, R48 ;  /* 0x7f00000143487827 */ /* 0x000fc800078e0030 */
[----:B------:R-:W-:-:S04]  /*a1a0*/  IMAD.WIDE.U32 R48, R54, UR7, RZ ;  /* 0x0000000736307c25 */ /* 0x000fc8000f8e00ff */
[----:B------:R-:W-:Y:S01]  /*a1b0*/  IMAD R67, R48, 0x7effffff, RZ ;  /* 0x7effffff30437824 */ /* 0x000fe200078e02ff */
[----:B------:R-:W-:-:S03]  /*a1c0*/  @P0 IADD3 R56, PT, PT, R56, -0x7f000001, RZ ;  /* 0x80ffffff38380810 */ /* 0x000fc60007ffe0ff */
[----:B------:R-:W-:Y:S01]  /*a1d0*/  IMAD.HI.U32 R67, R67, 0x7f000001, R48 ;  /* 0x7f00000143437827 */ /* 0x000fe200078e0030 */
[----:B------:R-:W-:Y:S02]  /*a1e0*/  IADD3 R48, PT, PT, R56, UR10, RZ ;  /* 0x0000000a38307c10 */ /* 0x000fe4000fffe0ff */
[----:B------:R-:W-:Y:S01]  /*a1f0*/  @P1 IADD3 R74, PT, PT, R74, -0x7f000001, RZ ;  /* 0x80ffffff4a4a1810 */ /* 0x000fe20007ffe0ff */
[----:B------:R-:W-:Y:S02]  /*a200*/  ISETP.GE.U32.AND P2, PT, R75, 0x7f000001, PT ;  /* 0x7f0000014b00780c */ /* 0x000fe40003f46070 */
[----:B------:R-:W-:Y:S01]  /*a210*/  ISETP.GE.U32.AND P1, PT, R48, 0x7f000001, PT ;  /* 0x7f0000013000780c */ /* 0x000fe20003f26070 */
[----:B------:R-:W-:-:S10]  /*a220*/  ISETP.GE.U32.AND P0, PT, R68, 0x7f000001, PT ;  /* 0x7f0000014400780c */ /* 0x000fd40003f06070 */
[----:B------:R-:W-:Y:S02]  /*a230*/  @P2 IADD3 R75, PT, PT, R75, -0x7f000001, RZ ;  /* 0x80ffffff4b4b2810 */ /* 0x000fe40007ffe0ff */
[----:B------:R-:W-:Y:S02]  /*a240*/  @P1 IADD3 R48, PT, PT, R48, -0x7f000001, RZ ;  /* 0x80ffffff30301810 */ /* 0x000fe40007ffe0ff */
[----:B------:R-:W-:Y:S02]  /*a250*/  IADD3 R76, PT, PT, R74, R75, RZ ;  /* 0x0000004b4a4c7210 */ /* 0x000fe40007ffe0ff */
[----:B------:R-:W-:Y:S01]  /*a260*/  @P0 IADD3 R68, PT, PT, R68, -0x7f000001, RZ ;  /* 0x80ffffff44440810 */ /* 0x000fe20007ffe0ff */
[----:B------:R-:W3:Y:S01]  /*a270*/  LDL R74, [R1+0x114] ;  /* 0x00011400014a7983 */ /* 0x000ee20000100800 */
[----:B------:R-:W-:-:S05]  /*a280*/  IADD3 R70, PT, PT, R48, UR10, RZ ;  /* 0x0000000a30467c10 */ /* 0x000fca000fffe0ff */
[----:B------:R-:W-:-:S13]  /*a290*/  ISETP.GE.U32.AND P0, PT, R70, 0x7f000001, PT ;  /* 0x7f0000014600780c */ /* 0x000fda0003f06070 */
[----:B------:R-:W-:Y:S01]  /*a2a0*/  @P0 IADD3 R70, PT, PT, R70, -0x7f000001, RZ ;  /* 0x80ffffff46460810 */ /* 0x000fe20007ffe0ff */
[----:B------:R-:W-:Y:S01]  /*a2b0*/  ISETP.GE.U32.AND P0, PT, R64, 0x7f000001, PT ;  /* 0x7f0000014000780c */ /* 0x000fe20003f06070 */
[----:B------:R-:W-:Y:S02]  /*a2c0*/  ISETP.GE.U32.AND P2, PT, R67, 0x7f000001, PT ;  /* 0x7f0000014300780c */ /* 0x000fe40003f46070 */
[----:B------:R-:W-:-:S10]  /*a2d0*/  IADD3 R70, PT, PT, R70, UR10, RZ ;  /* 0x0000000a46467c10 */ /* 0x000fd4000fffe0ff */
[----:B------:R-:W-:-:S04]  /*a2e0*/  @P0 IADD3 R64, PT, PT, R64, -0x7f000001, RZ ;  /* 0x80ffffff40400810 */ /* 0x000fc80007ffe0ff */
[----:B------:R-:W-:Y:S01]  /*a2f0*/  IADD3 R64, PT, PT, R64, UR12, RZ ;  /* 0x0000000c40407c10 */ /* 0x000fe2000fffe0ff */
[----:B------:R-:W-:-:S04]  /*a300*/  ISETP.GE.U32.AND P1, PT, R70, 0x7f000001, PT ;  /* 0x7f0000014600780c */ /* 0x000fc80003f26070 */
[----:B------:R-:W-:Y:S01]  /*a310*/  ISETP.GE.U32.AND P0, PT, R64, 0x7f000001, PT ;  /* 0x7f0000014000780c */ /* 0x000fe20003f06070 */
[----:B------:R-:W-:-:S05]  /*a320*/  @P2 IADD3 R67, PT, PT, R67, -0x7f000001, RZ ;  /* 0x80ffffff43432810 */ /* 0x000fca0007ffe0ff */
[----:B------:R-:W-:-:S03]  /*a330*/  IMAD.WIDE.U32 R48, R67, 0x5fffffa, RZ ;  /* 0x05fffffa43307825 */ /* 0x000fc600078e00ff */
[----:B------:R-:W-:Y:S01]  /*a340*/  @P1 IADD3 R70, PT, PT, R70, -0x7f000001, RZ ;  /* 0x80ffffff46461810 */ /* 0x000fe20007ffe0ff */
[----:B------:R-:W-:-:S03]  /*a350*/  IMAD R67, R67, 0x6, RZ ;  /* 0x0000000643437824 */ /* 0x000fc600078e02ff */
[----:B------:R-:W-:Y:S02]  /*a360*/  @P0 IADD3 R64, PT, PT, R64, -0x7f000001, RZ ;  /* 0x80ffffff40400810 */ /* 0x000fe40007ffe0ff */
[----:B--2---:R-:W-:Y:S01]  /*a370*/  IADD3 R56, PT, PT, R68, R69, RZ ;  /* 0x0000004544387210 */ /* 0x004fe20007ffe0ff */
[----:B------:R-:W-:Y:S01]  /*a380*/  IMAD.HI.U32 R68, R67, 0x7f000001, R48 ;  /* 0x7f00000143447827 */ /* 0x000fe200078e0030 */
[----:B------:R-:W-:-:S03]  /*a390*/  IADD3 R64, PT, PT, R64, UR12, RZ ;  /* 0x0000000c40407c10 */ /* 0x000fc6000fffe0ff */
[----:B------:R-:W-:-:S04]  /*a3a0*/  IMAD.WIDE.U32 R48, R70, UR6, RZ ;  /* 0x0000000646307c25 */ /* 0x000fc8000f8e00ff */
[----:B------:R-:W-:Y:S01]  /*a3b0*/  IMAD R69, R48, 0x7effffff, RZ ;  /* 0x7effffff30457824 */ /* 0x000fe200078e02ff */
[----:B------:R-:W-:-:S03]  /*a3c0*/  ISETP.GE.U32.AND P0, PT, R64, 0x7f000001, PT ;  /* 0x7f0000014000780c */ /* 0x000fc60003f06070 */
[----:B------:R-:W-:-:S05]  /*a3d0*/  IMAD.HI.U32 R69, R69, 0x7f000001, R48 ;  /* 0x7f00000145457827 */ /* 0x000fca00078e0030 */
[----:B------:R-:W-:-:S05]  /*a3e0*/  ISETP.GE.U32.AND P1, PT, R69, 0x7f000001, PT ;  /* 0x7f0000014500780c */ /* 0x000fca0003f26070 */
[----:B------:R-:W-:Y:S01]  /*a3f0*/  @P0 IADD3 R64, PT, PT, R64, -0x7f000001, RZ ;  /* 0x80ffffff40400810 */ /* 0x000fe20007ffe0ff */
[----:B------:R-:W-:-:S03]  /*a400*/  ISETP.GE.U32.AND P0, PT, R65, 0x7f000001, PT ;  /* 0x7f0000014100780c */ /* 0x000fc60003f06070 */
[----:B------:R-:W-:-:S04]  /*a410*/  IADD3 R64, PT, PT, R64, UR12, RZ ;  /* 0x0000000c40407c10 */ /* 0x000fc8000fffe0ff */
[----:B------:R-:W-:Y:S01]  /*a420*/  @P1 IADD3 R69, PT, PT, R69, -0x7f000001, RZ ;  /* 0x80ffffff45451810 */ /* 0x000fe20007ffe0ff */
[----:B------:R-:W-:Y:S01]  /*a430*/  ISETP.GE.U32.AND P1, PT, R64, 0x7f000001, PT ;  /* 0x7f0000014000780c */ /* 0x000fe20003f26070 */
[----:B------:R-:W-:Y:S01]  /*a440*/  ISETP.GE.U32.AND P3, PT, R71, 0x7f000001, PT ;  /* 0x7f0000014700780c */ /* 0x000fe20003f66070 */
[----:B------:R-:W-:-:S03]  /*a450*/  ISETP.GE.U32.AND P2, PT, R76, 0x7f000001, PT ;  /* 0x7f0000014c00780c */ /* 0x000fc60003f46070 */
[----:B------:R-:W-:-:S04]  /*a460*/  @P0 IADD3 R65, PT, PT, R65, -0x7f000001, RZ ;  /* 0x80ffffff41410810 */ /* 0x000fc80007ffe0ff */
[----:B------:R-:W-:-:S04]  /*a470*/  IADD3 R65, PT, PT, R65, UR11, RZ ;  /* 0x0000000b41417c10 */ /* 0x000fc8000fffe0ff */
[----:B------:R-:W-:Y:S01]  /*a480*/  @P1 IADD3 R64, PT, PT, R64, -0x7f000001, RZ ;  /* 0x80ffffff40401810 */ /* 0x000fe20007ffe0ff */
[----:B------:R-:W-:Y:S01]  /*a490*/  ISETP.GE.U32.AND P0, PT, R65, 0x7f000001, PT ;  /* 0x7f0000014100780c */ /* 0x000fe20003f06070 */
[----:B------:R-:W-:Y:S02]  /*a4a0*/  @P3 IADD3 R71, PT, PT, R71, -0x7f000001, RZ ;  /* 0x80ffffff47473810 */ /* 0x000fe40007ffe0ff */
[----:B------:R-:W-:Y:S01]  /*a4b0*/  @P2 IADD3 R76, PT, PT, R76, -0x7f000001, RZ ;  /* 0x80ffffff4c4c2810 */ /* 0x000fe20007ffe0ff */
[----:B------:R-:W-:-:S03]  /*a4c0*/  IMAD.WIDE.U32 R48, R64, UR8, RZ ;  /* 0x0000000840307c25 */ /* 0x000fc6000f8e00ff */
[----:B------:R-:W-:Y:S01]  /*a4d0*/  IADD3 R67, PT, PT, R76, R71, RZ ;  /* 0x000000474c437210 */ /* 0x000fe20007ffe0ff */
[----:B------:R-:W-:-:S04]  /*a4e0*/  IMAD R71, R48, 0x7effffff, RZ ;  /* 0x7effffff30477824 */ /* 0x000fc800078e02ff */
[----:B------:R-:W-:Y:S01]  /*a4f0*/  IMAD.HI.U32 R71, R71, 0x7f000001, R48 ;  /* 0x7f00000147477827 */ /* 0x000fe200078e0030 */
[----:B------:R-:W-:-:S04]  /*a500*/  @P0 IADD3 R65, PT, PT, R65, -0x7f000001, RZ ;  /* 0x80ffffff41410810 */ /* 0x000fc80007ffe0ff */
[----:B------:R-:W-:Y:S01]  /*a510*/  ISETP.GE.U32.AND P1, PT, R71, 0x7f000001, PT ;  /* 0x7f0000014700780c */ /* 0x000fe20003f26070 */
[----:B------:R-:W-:Y:S01]  /*a520*/  IADD3 R65, PT, PT, R65, UR11, RZ ;  /* 0x0000000b41417c10 */ /* 0x000fe2000fffe0ff */
[----:B------:R-:W-:Y:S01]  /*a530*/  ISETP.GE.U32.AND P2, PT, R69, 0x7f000001, PT ;  /* 0x7f0000014500780c */ /* 0x000fe20003f46070 */
[----:B------:R-:W-:-:S03]  /*a540*/  ISETP.GE.U32.AND P3, PT, R68, 0x7f000001, PT ;  /* 0x7f0000014400780c */ /* 0x000fc60003f66070 */
[----:B------:R-:W-:-:S07]  /*a550*/  ISETP.GE.U32.AND P0, PT, R65, 0x7f000001, PT ;  /* 0x7f0000014100780c */ /* 0x000fce0003f06070 */
[----:B------:R-:W-:Y:S02]  /*a560*/  @P1 IADD3 R71, PT, PT, R71, -0x7f000001, RZ ;  /* 0x80ffffff47471810 */ /* 0x000fe40007ffe0ff */
[----:B------:R-:W-:Y:S02]  /*a570*/  @P2 IADD3 R69, PT, PT, R69, -0x7f000001, RZ ;  /* 0x80ffffff45452810 */ /* 0x000fe40007ffe0ff */
[----:B------:R-:W-:Y:S01]  /*a580*/  @P3 IADD3 R68, PT, PT, R68, -0x7f000001, RZ ;  /* 0x80ffffff44443810 */ /* 0x000fe20007ffe0ff */
[----:B------:R-:W-:Y:S01]  /*a590*/  IMAD.WIDE.U32 R48, R71, 0x5fffffa, RZ ;  /* 0x05fffffa47307825 */ /* 0x000fe200078e00ff */
[----:B------:R-:W-:-:S03]  /*a5a0*/  @P0 IADD3 R65, PT, PT, R65, -0x7f000001, RZ ;  /* 0x80ffffff41410810 */ /* 0x000fc60007ffe0ff */
[----:B------:R-:W-:Y:S01]  /*a5b0*/  IMAD R71, R71, 0x6, RZ ;  /* 0x0000000647477824 */ /* 0x000fe200078e02ff */
[----:B------:R-:W-:Y:S02]  /*a5c0*/  IADD3 R69, PT, PT, R69, R68, RZ ;  /* 0x0000004445457210 */ /* 0x000fe40007ffe0ff */
[----:B------:R-:W-:Y:S01]  /*a5d0*/  IADD3 R68, PT, PT, R65, UR11, RZ ;  /* 0x0000000b41447c10 */ /* 0x000fe2000fffe0ff */
[----:B------:R-:W-:Y:S02]  /*a5e0*/  IMAD.HI.U32 R48, R71, 0x7f000001, R48 ;  /* 0x7f00000147307827 */ /* 0x000fe400078e0030 */
[----:B------:R-:W-:Y:S02]  /*a5f0*/  ISETP.GE.U32.AND P1, PT, R69, 0x7f000001, PT ;  /* 0x7f0000014500780c */ /* 0x000fe40003f26070 */
[----:B------:R-:W-:Y:S01]  /*a600*/  ISETP.GE.U32.AND P0, PT, R68, 0x7f000001, PT ;  /* 0x7f0000014400780c */ /* 0x000fe20003f06070 */
[----:B------:R-:W-:-:S10]  /*a610*/  ISETP.GE.U32.AND P2, PT, R48, 0x7f000001, PT ;  /* 0x7f0000013000780c */ /* 0x000fd40003f46070 */
[----:B------:R-:W-:Y:S02]  /*a620*/  @P1 IADD3 R69, PT, PT, R69, -0x7f000001, RZ ;  /* 0x80ffffff45451810 */ /* 0x000fe40007ffe0ff */
[----:B------:R-:W-:Y:S02]  /*a630*/  @P0 IADD3 R68, PT, PT, R68, -0x7f000001, RZ ;  /* 0x80ffffff44440810 */ /* 0x000fe40007ffe0ff */
[----:B------:R-:W-:-:S04]  /*a640*/  @P2 IADD3 R48, PT, PT, R48, -0x7f000001, RZ ;  /* 0x80ffffff30302810 */ /* 0x000fc80007ffe0ff */
[----:B------:R-:W-:Y:S01]  /*a650*/  IADD3 R69, PT, PT, R69, R48, RZ ;  /* 0x0000003045457210 */ /* 0x000fe20007ffe0ff */
[----:B------:R-:W-:-:S04]  /*a660*/  IMAD.WIDE.U32 R48, R68, UR9, RZ ;  /* 0x0000000944307c25 */ /* 0x000fc8000f8e00ff */
[----:B------:R-:W-:-:S04]  /*a670*/  IMAD R65, R48, 0x7effffff, RZ ;  /* 0x7effffff30417824 */ /* 0x000fc800078e02ff */
[----:B------:R-:W-:-:S05]  /*a680*/  IMAD.HI.U32 R65, R65, 0x7f000001, R48 ;  /* 0x7f00000141417827 */ /* 0x000fca00078e0030 */
[----:B------:R-:W-:Y:S01]  /*a690*/  ISETP.GE.U32.AND P0, PT, R65, 0x7f000001, PT ;  /* 0x7f0000014100780c */ /* 0x000fe20003f06070 */
[----:B------:R-:W-:Y:S01]  /*a6a0*/  ISETP.GE.U32.AND P2, PT, R67, 0x7f000001, PT ;  /* 0x7f0000014300780c */ /* 0x000fe20003f46070 */
[----:B------:R-:W-:-:S11]  /*a6b0*/  ISETP.GE.U32.AND P1, PT, R66, 0x7f000001, PT ;  /* 0x7f0000014200780c */ /* 0x000fd60003f26070 */
[----:B------:R-:W-:Y:S02]  /*a6c0*/  @P0 IADD3 R65, PT, PT, R65, -0x7f000001, RZ ;  /* 0x80ffffff41410810 */ /* 0x000fe40007ffe0ff */
[----:B------:R-:W-:-:S03]  /*a6d0*/  @P2 IADD3 R67, PT, PT, R67, -0x7f000001, RZ ;  /* 0x80ffffff43432810 */ /* 0x000fc60007ffe0ff */
[----:B------:R-:W-:-:S04]  /*a6e0*/  IMAD.WIDE.U32 R48, R65, 0x5fffffa, RZ ;  /* 0x05fffffa41307825 */ /* 0x000fc800078e00ff */
[----:B------:R-:W-:-:S04]  /*a6f0*/  IMAD R65, R65, 0x6, RZ ;  /* 0x0000000641417824 */ /* 0x000fc800078e02ff */
[----:B------:R-:W-:-:S04]  /*a700*/  IMAD.HI.U32 R76, R65, 0x7f000001, R48 ;  /* 0x7f000001414c7827 */ /* 0x000fc800078e0030 */
[----:B------:R-:W-:Y:S01]  /*a710*/  IMAD.WIDE.U32 R48, R67, R54, RZ ;  /* 0x0000003643307225 */ /* 0x000fe200078e00ff */
[----:B------:R-:W-:-:S03]  /*a720*/  ISETP.GE.U32.AND P0, PT, R45, 0x7f000001, PT ;  /* 0x7f0000012d00780c */ /* 0x000fc60003f06070 */
[----:B------:R-:W-:-:S04]  /*a730*/  IMAD R65, R48, 0x7effffff, RZ ;  /* 0x7effffff30417824 */ /* 0x000fc800078e02ff */
[----:B------:R-:W-:Y:S01]  /*a740*/  IMAD.HI.U32 R65, R65, 0x7f000001, R48 ;  /* 0x7f00000141417827 */ /* 0x000fe200078e0030 */
[----:B------:R-:W-:-:S04]  /*a750*/  @P1 IADD3 R66, PT, PT, R66, -0x7f000001, RZ ;  /* 0x80ffffff42421810 */ /* 0x000fc80007ffe0ff */
[----:B------:R-:W-:Y:S01]  /*a760*/  ISETP.GE.U32.AND P1, PT, R65, 0x7f000001, PT ;  /* 0x7f0000014100780c */ /* 0x000fe20003f26070 */
[----:B------:R-:W-:-:S04]  /*a770*/  @P0 IADD3 R45, PT, PT, R45, -0x7f000001, RZ ;  /* 0x80ffffff2d2d0810 */ /* 0x000fc80007ffe0ff */
[----:B------:R-:W-:Y:S01]  /*a780*/  IADD3 R45, PT, PT, R45, R66, RZ ;  /* 0x000000422d2d7210 */ /* 0x000fe20007ffe0ff */
[----:B------:R-:W-:Y:S01]  /*a790*/  ISETP.GE.U32.AND P2, PT, R72, 0x7f000001, PT ;  /* 0x7f0000014800780c */ /* 0x000fe20003f46070 */
[----:B------:R-:W-:-:S06]  /*a7a0*/  ISETP.GE.U32.AND P0, PT, R77, 0x7f000001, PT ;  /* 0x7f0000014d00780c */ /* 0x000fcc0003f06070 */
[----:B------:R-:W-:Y:S01]  /*a7b0*/  @P1 IADD3 R65, PT, PT, R65, -0x7f000001, RZ ;  /* 0x80ffffff41411810 */ /* 0x000fe20007ffe0ff */
[----:B------:R-:W-:-:S04]  /*a7c0*/  ISETP.GE.U32.AND P1, PT, R45, 0x7f000001, PT ;  /* 0x7f0000012d00780c */ /* 0x000fc80003f26070 */
[----:B------:R-:W-:-:S04]  /*a7d0*/  IMAD.WIDE.U32 R48, R65, 0x5fffffa, RZ ;  /* 0x05fffffa41307825 */ /* 0x000fc800078e00ff */
[----:B------:R-:W-:Y:S01]  /*a7e0*/  IMAD R75, R65, 0x6, RZ ;  /* 0x00000006414b7824 */ /* 0x000fe200078e02ff */
[----:B------:R-:W-:-:S04]  /*a7f0*/  @P2 IADD3 R72, PT, PT, R72, -0x7f000001, RZ ;  /* 0x80ffffff48482810 */ /* 0x000fc80007ffe0ff */
[----:B------:R-:W-:Y:S01]  /*a800*/  @P1 IADD3 R45, PT, PT, R45, -0x7f000001, RZ ;  /* 0x80ffffff2d2d1810 */ /* 0x000fe20007ffe0ff */
[----:B------:R-:W-:Y:S01]  /*a810*/  IMAD.HI.U32 R75, R75, 0x7f000001, R48 ;  /* 0x7f0000014b4b7827 */ /* 0x000fe200078e0030 */
[----:B------:R-:W-:-:S03]  /*a820*/  @P0 IADD3 R77, PT, PT, R77, -0x7f000001, RZ ;  /* 0x80ffffff4d4d0810 */ /* 0x000fc60007ffe0ff */
[----:B------:R-:W-:Y:S01]  /*a830*/  IMAD.WIDE.U32 R48, R45, R70, RZ ;  /* 0x000000462d307225 */ /* 0x000fe200078e00ff */
[----:B------:R-:W-:-:S03]  /*a840*/  IADD3 R77, PT, PT, R77, R72, RZ ;  /* 0x000000484d4d7210 */ /* 0x000fc60007ffe0ff */
[----:B------:R-:W-:Y:S01]  /*a850*/  IMAD R65, R48, 0x7effffff, RZ ;  /* 0x7effffff30417824 */ /* 0x000fe200078e02ff */
[----:B------:R-:W2:Y:S03]  /*a860*/  LDL R72, [R1+0x118] ;  /* 0x0001180001487983 */ /* 0x000ea60000100800 */
[----:B------:R-:W-:-:S05]  /*a870*/  IMAD.HI.U32 R48, R65, 0x7f000001, R48 ;  /* 0x7f00000141307827 */ /* 0x000fca00078e0030 */
[----:B------:R-:W-:Y:S01]  /*a880*/  ISETP.GE.U32.AND P1, PT, R48, 0x7f000001, PT ;  /* 0x7f0000013000780c */ /* 0x000fe20003f26070 */
[----:B------:R-:W-:Y:S01]  /*a890*/  ISETP.GE.U32.AND P0, PT, R63, 0x7f000001, PT ;  /* 0x7f0000013f00780c */ /* 0x000fe20003f06070 */
[----:B------:R-:W-:-:S11]  /*a8a0*/  ISETP.GE.U32.AND P2, PT, R75, 0x7f000001, PT ;  /* 0x7f0000014b00780c */ /* 0x000fd60003f46070 */
[----:B------:R-:W-:Y:S02]  /*a8b0*/  @P1 IADD3 R48, PT, PT, R48, -0x7f000001, RZ ;  /* 0x80ffffff30301810 */ /* 0x000fe40007ffe0ff */
[----:B------:R-:W-:Y:S01]  /*a8c0*/  @P0 IADD3 R63, PT, PT, R63, -0x7f000001, RZ ;  /* 0x80ffffff3f3f0810 */ /* 0x000fe20007ffe0ff */
[----:B------:R-:W-:Y:S02]  /*a8d0*/  ISETP.GE.U32.AND P0, PT, R77, 0x7f000001, PT ;  /* 0x7f0000014d00780c */ /* 0x000fe40003f06070 */
[----:B------:R-:W-:Y:S01]  /*a8e0*/  ISETP.GE.U32.AND P1, PT, R48, 0x7f000001, PT ;  /* 0x7f0000013000780c */ /* 0x000fe20003f26070 */
[----:B------:R-:W-:-:S10]  /*a8f0*/  @P2 IADD3 R75, PT, PT, R75, -0x7f000001, RZ ;  /* 0x80ffffff4b4b2810 */ /* 0x000fd40007ffe0ff */
[----:B------:R-:W-:Y:S02]  /*a900*/  @P0 IADD3 R77, PT, PT, R77, -0x7f000001, RZ ;  /* 0x80ffffff4d4d0810 */ /* 0x000fe40007ffe0ff */
[----:B------:R-:W-:Y:S02]  /*a910*/  @P1 IADD3 R48, PT, PT, R48, -0x7f000001, RZ ;  /* 0x80ffffff30301810 */ /* 0x000fe40007ffe0ff */
[----:B---3--:R-:W-:Y:S02]  /*a920*/  IADD3 R66, PT, PT, R63, R74, RZ ;  /* 0x0000004a3f427210 */ /* 0x008fe40007ffe0ff */
[----:B------:R-:W-:Y:S01]  /*a930*/  IADD3 R75, PT, PT, R48, R75, RZ ;  /* 0x0000004b304b7210 */ /* 0x000fe20007ffe0ff */
[----:B------:R-:W-:-:S04]  /*a940*/  IMAD.WIDE.U32 R48, R77, R64, RZ ;  /* 0x000000404d307225 */ /* 0x000fc800078e00ff */
[----:B------:R-:W-:-:S04]  /*a950*/  IMAD R63, R48, 0x7effffff, RZ ;  /* 0x7effffff303f7824 */ /* 0x000fc800078e02ff */
[----:B------:R-:W-:-:S05]  /*a960*/  IMAD.HI.U32 R63, R63, 0x7f000001, R48 ;  /* 0x7f0000013f3f7827 */ /* 0x000fca00078e0030 */
[----:B------:R-:W-:Y:S01]  /*a970*/  ISETP.GE.U32.AND P2, PT, R63, 0x7f000001, PT ;  /* 0x7f0000013f00780c */ /* 0x000fe20003f46070 */
[----:B------:R-:W-:-:S12]  /*a980*/  ISETP.GE.U32.AND P0, PT, R69, 0x7f000001, PT ;  /* 0x7f0000014500780c */ /* 0x000fd80003f06070 */
[----:B------:R-:W-:-:S05]  /*a990*/  @P2 IADD3 R63, PT, PT, R63, -0x7f000001, RZ ;  /* 0x80ffffff3f3f2810 */ /* 0x000fca0007ffe0ff */
[----:B------:R-:W-:Y:S01]  /*a9a0*/  IMAD.WIDE.U32 R48, R63, 0x5fffffa, RZ ;  /* 0x05fffffa3f307825 */ /* 0x000fe200078e00ff */
[----:B------:R-:W-:-:S03]  /*a9b0*/  @P0 IADD3 R69, PT, PT, R69, -0x7f000001, RZ ;  /* 0x80ffffff45450810 */ /* 0x000fc60007ffe0ff */
[----:B------:R-:W-:Y:S01]  /*a9c0*/  IMAD R63, R63, 0x6, RZ ;  /* 0x000000063f3f7824 */ /* 0x000fe200078e02ff */
[----:B------:R-:W-:-:S03]  /*a9d0*/  ISETP.GE.U32.AND P0, PT, R75, 0x7f000001, PT ;  /* 0x7f0000014b00780c */ /* 0x000fc60003f06070 */
[----:B------:R-:W-:Y:S01]  /*a9e0*/  IMAD.HI.U32 R74, R63, 0x7f000001, R48 ;  /* 0x7f0000013f4a7827 */ /* 0x000fe200078e0030 */
[----:B------:R-:W-:-:S03]  /*a9f0*/  ISETP.GE.U32.AND P1, PT, R76, 0x7f000001, PT ;  /* 0x7f0000014c00780c */ /* 0x000fc60003f26070 */
[----:B------:R-:W-:-:S04]  /*aa00*/  IMAD.WIDE.U32 R48, R64, UR6, RZ ;  /* 0x0000000640307c25 */ /* 0x000fc8000f8e00ff */
[----:B------:R-:W-:-:S04]  /*aa10*/  IMAD R63, R48, 0x7effffff, RZ ;  /* 0x7effffff303f7824 */ /* 0x000fc800078e02ff */
[----:B------:R-:W-:Y:S01]  /*aa20*/  IMAD.HI.U32 R65, R63, 0x7f000001, R48 ;  /* 0x7f0000013f417827 */ /* 0x000fe200078e0030 */
[----:B------:R-:W-:Y:S02]  /*aa30*/  @P0 IADD3 R75, PT, PT, R75, -0x7f000001, RZ ;  /* 0x80ffffff4b4b0810 */ /* 0x000fe40007ffe0ff */
[----:B------:R-:W-:Y:S02]  /*aa40*/  @P1 IADD3 R76, PT, PT, R76, -0x7f000001, RZ ;  /* 0x80ffffff4c4c1810 */ /* 0x000fe40007ffe0ff */
        /* <DEDUP_REMOVED lines=8> */
[----:B------:R-:W-:-:S11]  /*aad0*/  ISETP.GE.U32.AND P0, PT, R65, 0x7f000001, PT ;  /* 0x7f0000014100780c */ /* 0x000fd60003f06070 */
[----:B------:R-:W-:Y:S02]  /*aae0*/  @P1 IADD3 R48, PT, PT, R48, -0x7f000001, RZ ;  /* 0x80ffffff30301810 */ /* 0x000fe40007ffe0ff */
[----:B------:R-:W-:Y:S01]  /*aaf0*/  @P0 IADD3 R65, PT, PT, R65, -0x7f000001, RZ ;  /* 0x80ffffff41410810 */ /* 0x000fe20007ffe0ff */
[----:B------:R-:W-:-:S03]  /*ab00*/  ISETP.GE.U32.AND P0, PT, R56, 0x7f000001, PT ;  /* 0x7f0000013800780c */ /* 0x000fc60003f06070 */
[----:B------:R-:W-:Y:S01]  /*ab10*/  IADD3 R65, PT, PT, R65, R48, RZ ;  /* 0x0000003041417210 */ /* 0x000fe20007ffe0ff */
[----:B------:R-:W-:-:S04]  /*ab20*/  IMAD.WIDE.U32 R48, R54, UR6, RZ ;  /* 0x0000000636307c25 */ /* 0x000fc8000f8e00ff */
[----:B------:R-:W-:-:S04]  /*ab30*/  IMAD R71, R48, 0x7effffff, RZ ;  /* 0x7effffff30477824 */ /* 0x000fc800078e02ff */
[----:B------:R-:W-:Y:S01]  /*ab40*/  IMAD.HI.U32 R71, R71, 0x7f000001, R48 ;  /* 0x7f00000147477827 */ /* 0x000fe200078e0030 */
[----:B------:R0:W-:Y:S04]  /*ab50*/  STL [R1+0x110], R56 ;  /* 0x0001103801007387 */ /* 0x0001e80000100800 */
[----:B------:R-:W-:Y:S01]  /*ab60*/  ISETP.GE.U32.AND P1, PT, R71, 0x7f000001, PT ;  /* 0x7f0000014700780c */ /* 0x000fe20003f26070 */
[----:B------:R-:W-:Y:S01]  /*ab70*/  IMAD.WIDE.U32 R48, R64, UR7, RZ ;  /* 0x0000000740307c25 */ /* 0x000fe2000f8e00ff */
[----:B0-----:R-:W-:Y:S01]  /*ab80*/  @P0 IADD3 R56, PT, PT, R56, -0x7f000001, RZ ;  /* 0x80ffffff38380810 */ /* 0x001fe20007ffe0ff */
[----:B------:R-:W-:Y:S02]  /*ab90*/  ISETP.GE.U32.AND P0, PT, R66, 0x7f000001, PT ;  /* 0x7f0000014200780c */ /* 0x000fe40003f06070 */
[----:B------:R-:W-:Y:S01]  /*aba0*/  IMAD R63, R48, 0x7effffff, RZ ;  /* 0x7effffff303f7824 */ /* 0x000fe200078e02ff */
[----:B------:R0:W-:Y:S03]  /*abb0*/  STL [R1+0x114], R66 ;  /* 0x0001144201007387 */ /* 0x0001e60000100800 */
[----:B------:R-:W-:-:S04]  /*abc0*/  IMAD.HI.U32 R48, R63, 0x7f000001, R48 ;  /* 0x7f0000013f307827 */ /* 0x000fc800078e0030 */
[----:B------:R-:W-:Y:S01]  /*abd0*/  @P1 IADD3 R71, PT, PT, R71, -0x7f000001, RZ ;  /* 0x80ffffff47471810 */ /* 0x000fe20007ffe0ff */
[----:B------:R-:W3:Y:S01]  /*abe0*/  LDL R63, [R1+0x11c] ;  /* 0x00011c00013f7983 */ /* 0x000ee20000100800 */
[----:B------:R-:W-:Y:S01]  /*abf0*/  ISETP.GE.U32.AND P1, PT, R48, 0x7f000001, PT ;  /* 0x7f0000013000780c */ /* 0x000fe20003f26070 */
[----:B0-----:R-:W-:Y:S02]  /*ac00*/  @P0 IADD3 R66, PT, PT, R66, -0x7f000001, RZ ;  /* 0x80ffffff42420810 */ /* 0x001fe40007ffe0ff */
[----:B------:R-:W-:-:S10]  /*ac10*/  ISETP.GE.U32.AND P0, PT, R71, 0x7f000001, PT ;  /* 0x7f0000014700780c */ /* 0x000fd40003f06070 */
[----:B------:R-:W-:-:S03]  /*ac20*/  @P1 IADD3 R48, PT, PT, R48, -0x7f000001, RZ ;  /* 0x80ffffff30301810 */ /* 0x000fc60007ffe0ff */
[----:B------:R-:W-:-:S04]  /*ac30*/  @P0 IADD3 R71, PT, PT, R71, -0x7f000001, RZ ;  /* 0x80ffffff47470810 */ /* 0x000fc80007ffe0ff */
[----:B------:R-:W-:Y:S01]  /*ac40*/  IADD3 R71, PT, PT, R71, R48, RZ ;  /* 0x0000003047477210 */ /* 0x000fe20007ffe0ff */
[----:B------:R-:W-:-:S04]  /*ac50*/  IMAD.WIDE.U32 R48, R70, UR8, RZ ;  /* 0x0000000846307c25 */ /* 0x000fc8000f8e00ff */
[----:B------:R-:W-:-:S04]  /*ac60*/  IMAD R79, R48, 0x7effffff, RZ ;  /* 0x7effffff304f7824 */ /* 0x000fc800078e02ff */
[----:B------:R-:W-:Y:S01]  /*ac70*/  IMAD.HI.U32 R48, R79, 0x7f000001, R48 ;  /* 0x7f0000014f307827 */ /* 0x000fe200078e0030 */
[----:B------:R-:W-:-:S04]  /*ac80*/  ISETP.GE.U32.AND P0, PT, R65, 0x7f000001, PT ;  /* 0x7f0000014100780c */ /* 0x000fc80003f06070 */
[----:B------:R-:W-:Y:S01]  /*ac90*/  ISETP.GE.U32.AND P1, PT, R48, 0x7f000001, PT ;  /* 0x7f0000013000780c */ /* 0x000fe20003f26070 */
[----:B------:R0:W-:Y:S08]  /*aca0*/  STL [R1+0x110], R56 ;  /* 0x0001103801007387 */ /* 0x0001f00000100800 */
[----:B------:R-:W-:-:S04]  /*acb0*/  @P0 IADD3 R65, PT, PT, R65, -0x7f000001, RZ ;  /* 0x80ffffff41410810 */ /* 0x000fc80007ffe0ff */
[----:B------:R-:W-:-:S04]  /*acc0*/  @P1 IADD3 R48, PT, PT, R48, -0x7f000001, RZ ;  /* 0x80ffffff30301810 */ /* 0x000fc80007ffe0ff */
[----:B0-----:R-:W-:Y:S01]  /*acd0*/  IADD3 R56, PT, PT, R65, R48, RZ ;  /* 0x0000003041387210 */ /* 0x001fe20007ffe0ff */
        /* <DEDUP_REMOVED lines=15> */
[----:B------:R-:W-:-:S03]  /*add0*/  ISETP.GE.U32.AND P0, PT, R51, 0x7f000001, PT ;  /* 0x7f0000013300780c */ /* 0x000fc60003f06070 */
[----:B------:R-:W-:Y:S01]  /*ade0*/  IADD3 R79, PT, PT, R71, R48, RZ ;  /* 0x00000030474f7210 */ /* 0x000fe20007ffe0ff */
[----:B------:R-:W-:-:S04]  /*adf0*/  IMAD.WIDE.U32 R48, R45, R64, RZ ;  /* 0x000000402d307225 */ /* 0x000fc800078e00ff */
[----:B------:R-:W-:-:S04]  /*ae00*/  IMAD R65, R48, 0x7effffff, RZ ;  /* 0x7effffff30417824 */ /* 0x000fc800078e02ff */
[----:B------:R-:W-:Y:S01]  /*ae10*/  IMAD.HI.U32 R65, R65, 0x7f000001, R48 ;  /* 0x7f00000141417827 */ /* 0x000fe200078e0030 */
[----:B------:R-:W-:-:S04]  /*ae20*/  @P0 IADD3 R51, PT, PT, R51, -0x7f000001, RZ ;  /* 0x80ffffff33330810 */ /* 0x000fc80007ffe0ff */
[----:B------:R-:W-:Y:S01]  /*ae30*/  ISETP.GE.U32.AND P0, PT, R65, 0x7f000001, PT ;  /* 0x7f0000014100780c */ /* 0x000fe20003f06070 */
[----:B------:R-:W-:Y:S01]  /*ae40*/  IMAD.WIDE.U32 R48, R67, R68, RZ ;  /* 0x0000004443307225 */ /* 0x000fe200078e00ff */
[----:B--2---:R-:W-:-:S03]  /*ae50*/  IADD3 R72, PT, PT, R51, R72, RZ ;  /* 0x0000004833487210 */ /* 0x004fc60007ffe0ff */
[----:B------:R-:W-:-:S04]  /*ae60*/  IMAD R51, R48, 0x7effffff, RZ ;  /* 0x7effffff30337824 */ /* 0x000fc800078e02ff */
[----:B------:R-:W-:-:S04]  /*ae70*/  IMAD.HI.U32 R48, R51, 0x7f000001, R48 ;  /* 0x7f00000133307827 */ /* 0x000fc800078e0030 */
[----:B------:R-:W-:Y:S01]  /*ae80*/  @P0 IADD3 R65, PT, PT, R65, -0x7f000001, RZ ;  /* 0x80ffffff41410810 */ /* 0x000fe20007ffe0ff */
[----:B------:R-:W-:-:S04]  /*ae90*/  ISETP.GE.U32.AND P1, PT, R48, 0x7f000001, PT ;  /* 0x7f0000013000780c */ /* 0x000fc80003f26070 */
[----:B------:R-:W-:Y:S01]  /*aea0*/  ISETP.GE.U32.AND P0, PT, R65, 0x7f000001, PT ;  /* 0x7f0000014100780c */ /* 0x000fe20003f06070 */
[----:B------:R0:W-:Y:S04]  /*aeb0*/  STL [R1+0x114], R66 ;  /* 0x0001144201007387 */ /* 0x0001e80000100800 */
[----:B------:R1:W-:Y:S04]  /*aec0*/  STL [R1+0x118], R72 ;  /* 0x0001184801007387 */ /* 0x0003e80000100800 */
[----:B------:R-:W-:Y:S02]  /*aed0*/  @P1 IADD3 R48, PT, PT, R48, -0x7f000001, RZ ;  /* 0x80ffffff30301810 */ /* 0x000fe40007ffe0ff */
[----:B------:R-:W-:-:S02]  /*aee0*/  IADD3 R75, PT, PT, R75, R74, RZ ;  /* 0x0000004a4b4b7210 */ /* 0x000fc40007ffe0ff */
[----:B------:R-:W-:Y:S01]  /*aef0*/  IADD3 R69, PT, PT, R69, R76, RZ ;  /* 0x0000004c45457210 */ /* 0x000fe20007ffe0ff */
[----:B------:R-:W2:Y:S01]  /*af00*/  LDL R80, [R1+0x114] ;  /* 0x0001140001507983 */ /* 0x000ea20000100800 */
[----:B------:R-:W-:Y:S01]  /*af10*/  @P0 IADD3 R65, PT, PT, R65, -0x7f000001, RZ ;  /* 0x80ffffff41410810 */ /* 0x000fe20007ffe0ff */
[----:B------:R-:W-:-:S03]  /*af20*/  ISETP.GE.U32.AND P0, PT, R72, 0x7f000001, PT ;  /* 0x7f0000014800780c */ /* 0x000fc60003f06070 */
[----:B0-----:R-:W-:Y:S01]  /*af30*/  IADD3 R66, PT, PT, R65, R48, RZ ;  /* 0x0000003041427210 */ /* 0x001fe20007ffe0ff */
[----:B------:R-:W-:-:S04]  /*af40*/  IMAD.WIDE.U32 R48, R45, R54, RZ ;  /* 0x000000362d307225 */ /* 0x000fc800078e00ff */
[----:B------:R-:W-:-:S04]  /*af50*/  IMAD R65, R48, 0x7effffff, RZ ;  /* 0x7effffff30417824 */ /* 0x000fc800078e02ff */
[----:B------:R-:W-:Y:S01]  /*af60*/  IMAD.HI.U32 R65, R65, 0x7f000001, R48 ;  /* 0x7f00000141417827 */ /* 0x000fe200078e0030 */
[----:B-1----:R-:W-:-:S04]  /*af70*/  @P0 IADD3 R72, PT, PT, R72, -0x7f000001, RZ ;  /* 0x80ffffff48480810 */ /* 0x002fc80007ffe0ff */
        /* <DEDUP_REMOVED lines=18> */
[----:B------:R-:W-:Y:S01]  /*b0a0*/  IMAD.WIDE.U32 R48, R77, R68, RZ ;  /* 0x000000444d307225 */ /* 0x000fe200078e00ff */
[----:B------:R-:W-:-:S03]  /*b0b0*/  ISETP.GE.U32.AND P0, PT, R51, 0x7f000001, PT ;  /* 0x7f0000013300780c */ /* 0x000fc60003f06070 */
[----:B------:R-:W-:-:S04]  /*b0c0*/  IMAD R65, R48, 0x7effffff, RZ ;  /* 0x7effffff30417824 */ /* 0x000fc800078e02ff */
[----:B------:R-:W-:-:S05]  /*b0d0*/  IMAD.HI.U32 R48, R65, 0x7f000001, R48 ;  /* 0x7f00000141307827 */ /* 0x000fca00078e0030 */
[----:B------:R-:W-:Y:S01]  /*b0e0*/  ISETP.GE.U32.AND P1, PT, R48, 0x7f000001, PT ;  /* 0x7f0000013000780c */ /* 0x000fe20003f26070 */
[----:B------:R-:W-:Y:S01]  /*b0f0*/  @P0 IADD3 R51, PT, PT, R51, -0x7f000001, RZ ;  /* 0x80ffffff33330810 */ /* 0x000fe20007ffe0ff */
[----:B------:R-:W-:-:S11]  /*b100*/  ISETP.GE.U32.AND P0, PT, R50, 0x7f000001, PT ;  /* 0x7f0000013200780c */ /* 0x000fd60003f06070 */
[----:B------:R-:W-:Y:S02]  /*b110*/  @P1 IADD3 R48, PT, PT, R48, -0x7f000001, RZ ;  /* 0x80ffffff30301810 */ /* 0x000fe40007ffe0ff */
[----:B------:R-:W-:Y:S01]  /*b120*/  @P0 IADD3 R50, PT, PT, R50, -0x7f000001, RZ ;  /* 0x80ffffff32320810 */ /* 0x000fe20007ffe0ff */
[----:B------:R-:W-:Y:S01]  /*b130*/  ISETP.GE.U32.AND P0, PT, R73, 0x7f000001, PT ;  /* 0x7f0000014900780c */ /* 0x000fe20003f06070 */
[----:B------:R-:W-:Y:S01]  /*b140*/  IADD3 R65, PT, PT, R51, R48, RZ ;  /* 0x0000003033417210 */ /* 0x000fe20007ffe0ff */
[----:B------:R-:W-:-:S04]  /*b150*/  IMAD.WIDE.U32 R48, R70, UR7, RZ ;  /* 0x0000000746307c25 */ /* 0x000fc8000f8e00ff */
[----:B------:R-:W-:-:S04]  /*b160*/  IMAD R51, R48, 0x7effffff, RZ ;  /* 0x7effffff30337824 */ /* 0x000fc800078e02ff */
[----:B------:R-:W-:-:S04]  /*b170*/  IMAD.HI.U32 R74, R51, 0x7f000001, R48 ;  /* 0x7f000001334a7827 */ /* 0x000fc800078e0030 */
[----:B------:R-:W-:Y:S01]  /*b180*/  IMAD.WIDE.U32 R48, R67, R70, RZ ;  /* 0x0000004643307225 */ /* 0x000fe200078e00ff */
[----:B------:R-:W-:-:S03]  /*b190*/  @P0 IADD3 R73, PT, PT, R73, -0x7f000001, RZ ;  /* 0x80ffffff49490810 */ /* 0x000fc60007ffe0ff */
[----:B------:R-:W-:Y:S01]  /*b1a0*/  IMAD R51, R48, 0x7effffff, RZ ;  /* 0x7effffff30337824 */ /* 0x000fe200078e02ff */
[----:B------:R0:W-:Y:S03]  /*b1b0*/  STL [R1+0x118], R72 ;  /* 0x0001184801007387 */ /* 0x0001e60000100800 */
[----:B0-----:R-:W-:-:S04]  /*b1c0*/  IMAD.HI.U32 R72, R51, 0x7f000001, R48 ;  /* 0x7f00000133487827 */ /* 0x001fc800078e0030 */
[----:B------:R-:W-:-:S04]  /*b1d0*/  IMAD.WIDE.U32 R48, R73, R70, RZ ;  /* 0x0000004649307225 */ /* 0x000fc800078e00ff */
[----:B------:R-:W-:-:S04]  /*b1e0*/  IMAD R51, R48, 0x7effffff, RZ ;  /* 0x7effffff30337824 */ /* 0x000fc800078e02ff */
[----:B------:R-:W-:Y:S01]  /*b1f0*/  IMAD.HI.U32 R48, R51, 0x7f000001, R48 ;  /* 0x7f00000133307827 */ /* 0x000fe200078e0030 */
[----:B------:R-:W-:-:S04]  /*b200*/  ISETP.GE.U32.AND P0, PT, R65, 0x7f000001, PT ;  /* 0x7f0000014100780c */ /* 0x000fc80003f06070 */
[----:B------:R-:W-:-:S09]  /*b210*/  ISETP.GE.U32.AND P1, PT, R48, 0x7f000001, PT ;  /* 0x7f0000013000780c */ /* 0x000fd20003f26070 */
[----:B------:R-:W-:-:S04]  /*b220*/  @P0 IADD3 R65, PT, PT, R65, -0x7f000001, RZ ;  /* 0x80ffffff41410810 */ /* 0x000fc80007ffe0ff */
[----:B------:R-:W-:Y:S02]  /*b230*/  @P1 IADD3 R48, PT, PT, R48, -0x7f000001, RZ ;  /* 0x80ffffff30301810 */ /* 0x000fe40007ffe0ff */
[----:B---3--:R-:W-:Y:S02]  /*b240*/  IADD3 R50, PT, PT, R50, R63, RZ ;  /* 0x0000003f32327210 */ /* 0x008fe40007ffe0ff */
[----:B------:R-:W-:Y:S01]  /*b250*/  IADD3 R51, PT, PT, R65, R48, RZ ;  /* 0x0000003041337210 */ /* 0x000fe20007ffe0ff */
[----:B------:R-:W-:-:S04]  /*b260*/  IMAD.WIDE.U32 R48, R68, UR6, RZ ;  /* 0x0000000644307c25 */ /* 0x000fc8000f8e00ff */
[----:B------:R-:W-:-:S04]  /*b270*/  IMAD R63, R48, 0x7effffff, RZ ;  /* 0x7effffff303f7824 */ /* 0x000fc800078e02ff */
[----:B------:R-:W-:-:S05]  /*b280*/  IMAD.HI.U32 R63, R63, 0x7f000001, R48 ;  /* 0x7f0000013f3f7827 */ /* 0x000fca00078e0030 */
[----:B------:R-:W-:Y:S01]  /*b290*/  ISETP.GE.U32.AND P0, PT, R63, 0x7f000001, PT ;  /* 0x7f0000013f00780c */ /* 0x000fe20003f06070 */
[----:B------:R-:W-:-:S04]  /*b2a0*/  IMAD.WIDE.U32 R48, R45, R68, RZ ;  /* 0x000000442d307225 */ /* 0x000fc800078e00ff */
[----:B------:R-:W-:-:S04]  /*b2b0*/  IMAD R65, R48, 0x7effffff, RZ ;  /* 0x7effffff30417824 */ /* 0x000fc800078e02ff */
[----:B------:R-:W-:-:S04]  /*b2c0*/  IMAD.HI.U32 R81, R65, 0x7f000001, R48 ;  /* 0x7f00000141517827 */ /* 0x000fc800078e0030 */
[----:B------:R-:W-:Y:S01]  /*b2d0*/  @P0 IADD3 R63, PT, PT, R63, -0x7f000001, RZ ;  /* 0x80ffffff3f3f0810 */ /* 0x000fe20007ffe0ff */
[----:B------:R-:W-:-:S04]  /*b2e0*/  IMAD.WIDE.U32 R48, R73, R68, RZ ;  /* 0x0000004449307225 */ /* 0x000fc800078e00ff */
[----:B------:R-:W-:Y:S01]  /*b2f0*/  IMAD R65, R48, 0x7effffff, RZ ;  /* 0x7effffff30417824 */ /* 0x000fe200078e02ff */
[----:B------:R-:W-:-:S03]  /*b300*/  ISETP.GE.U32.AND P0, PT, R63, 0x7f000001, PT ;  /* 0x7f0000013f00780c */ /* 0x000fc60003f06070 */
[----:B------:R-:W-:-:S05]  /*b310*/  IMAD.HI.U32 R49, R65, 0x7f000001, R48 ;  /* 0x7f00000141317827 */ /* 0x000fca00078e0030 */
[----:B------:R-:W-:-:S05]  /*b320*/  ISETP.GE.U32.AND P2, PT, R49, 0x7f000001, PT ;  /* 0x7f0000013100780c */ /* 0x000fca0003f46070 */
[----:B------:R-:W-:Y:S01]  /*b330*/  @P0 IADD3 R63, PT, PT, R63, -0x7f000001, RZ ;  /* 0x80ffffff3f3f0810 */ /* 0x000fe20007ffe0ff */
[----:B------:R-:W-:-:S07]  /*b340*/  ISETP.GE.U32.AND P0, PT, R81, 0x7f000001, PT ;  /* 0x7f0000015100780c */ /* 0x000fce0003f06070 */
[----:B------:R-:W-:-:S05]  /*b350*/  @P2 IADD3 R49, PT, PT, R49, -0x7f000001, RZ ;  /* 0x80ffffff31312810 */ /* 0x000fca0007ffe0ff */
[----:B------:R-:W-:Y:S01]  /*b360*/  IMAD.WIDE.U32 R70, R49, 0x5fffffa, RZ ;  /* 0x05fffffa31467825 */ /* 0x000fe200078e00ff */
[----:B------:R-:W-:-:S03]  /*b370*/  @P0 IADD3 R81, PT, PT, R81, -0x7f000001, RZ ;  /* 0x80ffffff51510810 */ /* 0x000fc60007ffe0ff */
[----:B------:R-:W-:Y:S02]  /*b380*/  IMAD R49, R49, 0x6, RZ ;  /* 0x0000000631317824 */ /* 0x000fe400078e02ff */
[----:B------:R-:W-:Y:S02]  /*b390*/  ISETP.GE.U32.AND P0, PT, R81, 0x7f000001, PT ;  /* 0x7f0000015100780c */ /* 0x000fe40003f06070 */
[----:B------:R-:W-:-:S04]  /*b3a0*/  IMAD.HI.U32 R70, R49, 0x7f000001, R70 ;  /* 0x7f00000131467827 */ /* 0x000fc800078e0046 */
[----:B------:R-:W-:-:S04]  /*b3b0*/  IMAD.WIDE.U32 R48, R54, UR8, RZ ;  /* 0x0000000836307c25 */ /* 0x000fc8000f8e00ff */
[----:B------:R-:W-:-:S04]  /*b3c0*/  IMAD R65, R48, 0x7effffff, RZ ;  /* 0x7effffff30417824 */ /* 0x000fc800078e02ff */
[----:B------:R-:W-:Y:S01]  /*b3d0*/  IMAD.HI.U32 R65, R65, 0x7f000001, R48 ;  /* 0x7f00000141417827 */ /* 0x000fe200078e0030 */
[----:B------:R-:W-:Y:S01]  /*b3e0*/  @P0 IADD3 R81, PT, PT, R81, -0x7f000001, RZ ;  /* 0x80ffffff51510810 */ /* 0x000fe20007ffe0ff */
[----:B------:R-:W-:-:S03]  /*b3f0*/  ISETP.GE.U32.AND P1, PT, R74, 0x7f000001, PT ;  /* 0x7f0000014a00780c */ /* 0x000fc60003f26070 */
[----:B------:R-:W-:-:S10]  /*b400*/  ISETP.GE.U32.AND P0, PT, R65, 0x7f000001, PT ;  /* 0x7f0000014100780c */ /* 0x000fd40003f06070 */
[----:B------:R-:W-:Y:S01]  /*b410*/  @P1 IADD3 R74, PT, PT, R74, -0x7f000001, RZ ;  /* 0x80ffffff4a4a1810 */ /* 0x000fe20007ffe0ff */
[----:B------:R-:W-:Y:S02]  /*b420*/  ISETP.GE.U32.AND P1, PT, R72, 0x7f000001, PT ;  /* 0x7f0000014800780c */ /* 0x000fe40003f26070 */
[----:B------:R-:W-:-:S05]  /*b430*/  @P0 IADD3 R65, PT, PT, R65, -0x7f000001, RZ ;  /* 0x80ffffff41410810 */ /* 0x000fca0007ffe0ff */
[----:B------:R-:W-:-:S04]  /*b440*/  IMAD.WIDE.U32 R48, R65, 0x5fffffa, RZ ;  /* 0x05fffffa41307825 */ /* 0x000fc800078e00ff */
[----:B------:R-:W-:Y:S01]  /*b450*/  IMAD R65, R65, 0x6, RZ ;  /* 0x0000000641417824 */ /* 0x000fe200078e02ff */
[----:B------:R-:W-:-:S03]  /*b460*/  IADD3 R63, PT, PT, R63, R74, RZ ;  /* 0x0000004a3f3f7210 */ /* 0x000fc60007ffe0ff */
[----:B------:R-:W-:Y:S01]  /*b470*/  IMAD.HI.U32 R48, R65, 0x7f000001, R48 ;  /* 0x7f00000141307827 */ /* 0x000fe200078e0030 */
[----:B------:R-:W-:Y:S01]  /*b480*/  @P1 IADD3 R72, PT, PT, R72, -0x7f000001, RZ ;  /* 0x80ffffff48481810 */ /* 0x000fe20007ffe0ff */
        /* <DEDUP_REMOVED lines=30> */
[----:B------:R-:W-:Y:S01]  /*b670*/  ISETP.GE.U32.AND P0, PT, R63, 0x7f000001, PT ;  /* 0x7f0000013f00780c */ /* 0x000fe20003f06070 */
[----:B------:R-:W-:-:S12]  /*b680*/  ISETP.GE.U32.AND P1, PT, R65, 0x7f000001, PT ;  /* 0x7f0000014100780c */ /* 0x000fd80003f26070 */
[----:B------:R-:W-:Y:S01]  /*b690*/  @P0 IADD3 R63, PT, PT, R63, -0x7f000001, RZ ;  /* 0x80ffffff3f3f0810 */ /* 0x000fe20007ffe0ff */
[----:B------:R-:W-:-:S04]  /*b6a0*/  ISETP.GE.U32.AND P0, PT, R72, 0x7f000001, PT ;  /* 0x7f0000014800780c */ /* 0x000fc80003f06070 */
[----:B------:R-:W-:Y:S01]  /*b6b0*/  IMAD.WIDE.U32 R48, R63, 0x5fffffa, RZ ;  /* 0x05fffffa3f307825 */ /* 0x000fe200078e00ff */
[----:B------:R-:W-:-:S03]  /*b6c0*/  @P1 IADD3 R65, PT, PT, R65, -0x7f000001, RZ ;  /* 0x80ffffff41411810 */ /* 0x000fc60007ffe0ff */
[----:B------:R-:W-:-:S04]  /*b6d0*/  IMAD R63, R63, 0x6, RZ ;  /* 0x000000063f3f7824 */ /* 0x000fc800078e02ff */
[----:B------:R-:W-:Y:S01]  /*b6e0*/  IMAD.HI.U32 R63, R63, 0x7f000001, R48 ;  /* 0x7f0000013f3f7827 */ /* 0x000fe200078e0030 */
[----:B------:R-:W-:-:S03]  /*b6f0*/  @P0 IADD3 R72, PT, PT, R72, -0x7f000001, RZ ;  /* 0x80ffffff48480810 */ /* 0x000fc60007ffe0ff */
[----:B------:R-:W-:Y:S01]  /*b700*/  IMAD.WIDE.U32 R48, R54, UR9, RZ ;  /* 0x0000000936307c25 */ /* 0x000fe2000f8e00ff */
        /* <DEDUP_REMOVED lines=16> */
[----:B------:R-:W0:Y:S02]  /*b810*/  LDC.64 R48, c[0x0][0x380] ;  /* 0x0000e000ff307b82 */ /* 0x000e240000000a00 */
[----:B0-----:R-:W3:Y:S01]  /*b820*/  LDG.E R54, desc[UR14][R48.64+0x4] ;  /* 0x0000040e30367981 */ /* 0x001ee2000c1e1900 */
[----:B------:R-:W-:Y:S01]  /*b830*/  ISETP.GE.U32.AND P0, PT, R56, 0x7f000001, PT ;  /* 0x7f0000013800780c */ /* 0x000fe20003f06070 */
[----:B------:R-:W-:-:S12]  /*b840*/  ISETP.GE.U32.AND P1, PT, R83, 0x7f000001, PT ;  /* 0x7f0000015300780c */ /* 0x000fd80003f26070 */
[----:B------:R-:W-:Y:S02]  /*b850*/  @P0 IADD3 R56, PT, PT, R56, -0x7f000001, RZ ;  /* 0x80ffffff38380810 */ /* 0x000fe40007ffe0ff */
[----:B------:R-:W-:Y:S01]  /*b860*/  @P1 IADD3 R83, PT, PT, R83, -0x7f000001, RZ ;  /* 0x80ffffff53531810 */ /* 0x000fe20007ffe0ff */
[----:B------:R-:W-:-:S03]  /*b870*/  ISETP.GE.U32.AND P1, PT, R69, 0x7f000001, PT ;  /* 0x7f0000014500780c */ /* 0x000fc60003f26070 */
[----:B------:R-:W-:-:S10]  /*b880*/  IADD3 R83, PT, PT, R56, R83, RZ ;  /* 0x0000005338537210 */ /* 0x000fd40007ffe0ff */
[----:B------:R-:W-:Y:S01]  /*b890*/  @P1 IADD3 R69, PT, PT, R69, -0x7f000001, RZ ;  /* 0x80ffffff45451810 */ /* 0x000fe20007ffe0ff */
[----:B------:R-:W-:Y:S01]  /*b8a0*/  ISETP.GE.U32.AND P2, PT, R70, 0x7f000001, PT ;  /* 0x7f0000014600780c */ /* 0x000fe20003f46070 */
[----:B------:R-:W-:Y:S01]  /*b8b0*/  ISETP.GE.U32.AND P3, PT, R63, 0x7f000001, PT ;  /* 0x7f0000013f00780c */ /* 0x000fe20003f66070 */
[----:B------:R-:W-:-:S11]  /*b8c0*/  ISETP.GE.U32.AND P1, PT, R72, 0x7f000001, PT ;  /* 0x7f0000014800780c */ /* 0x000fd60003f26070 */
[----:B------:R-:W-:Y:S02]  /*b8d0*/  @P2 IADD3 R70, PT, PT, R70, -0x7f000001, RZ ;  /* 0x80ffffff46462810 */ /* 0x000fe40007ffe0ff */
[----:B------:R-:W-:Y:S02]  /*b8e0*/  @P3 IADD3 R63, PT, PT, R63, -0x7f000001, RZ ;  /* 0x80ffffff3f3f3810 */ /* 0x000fe40007ffe0ff */
[----:B------:R-:W-:Y:S01]  /*b8f0*/  @P1 IADD3 R72, PT, PT, R72, -0x7f000001, RZ ;  /* 0x80ffffff48481810 */ /* 0x000fe20007ffe0ff */
[----:B------:R-:W-:-:S13]  /*b900*/  ISETP.GE.U32.AND P1, PT, R71, 0x7f000001, PT ;  /* 0x7f0000014700780c */ /* 0x000fda0003f26070 */
[----:B------:R-:W-:Y:S01]  /*b910*/  @P1 IADD3 R71, PT, PT, R71, -0x7f000001, RZ ;  /* 0x80ffffff47471810 */ /* 0x000fe20007ffe0ff */
[----:B---3--:R-:W-:-:S04]  /*b920*/  IMAD.WIDE.U32 R64, R57, R54, RZ ;  /* 0x0000003639407225 */ /* 0x008fc800078e00ff */
[----:B------:R-:W-:-:S04]  /*b930*/  IMAD R57, R64, 0x7effffff, RZ ;  /* 0x7effffff40397824 */ /* 0x000fc800078e02ff */
[----:B------:R-:W-:-:S05]  /*b940*/  IMAD.HI.U32 R64, R57, 0x7f000001, R64 ;  /* 0x7f00000139407827 */ /* 0x000fca00078e0040 */
[----:B------:R-:W-:-:S13]  /*b950*/  ISETP.GE.U32.AND P0, PT, R64, 0x7f000001, PT ;  /* 0x7f0000014000780c */ /* 0x000fda0003f06070 */
[----:B------:R-:W-:Y:S01]  /*b960*/  @P0 IADD3 R64, PT, PT, R64, -0x7f000001, RZ ;  /* 0x80ffffff40400810 */ /* 0x000fe20007ffe0ff */
[----:B------:R-:W-:-:S04]  /*b970*/  ISETP.GE.U32.AND P0, PT, R81, 0x7f000001, PT ;  /* 0x7f0000015100780c */ /* 0x000fc80003f06070 */
[----:B------:R-:W-:-:S09]  /*b980*/  IMAD.WIDE.U32 R48, R64, R69, RZ ;  /* 0x0000004540307225 */ /* 0x000fd200078e00ff */
[----:B------:R-:W-:Y:S01]  /*b990*/  @P0 IADD3 R81, PT, PT, R81, -0x7f000001, RZ ;  /* 0x80ffffff51510810 */ /* 0x000fe20007ffe0ff */
[----:B------:R-:W-:Y:S01]  /*b9a0*/  ISETP.GE.U32.AND P0, PT, R83, 0x7f000001, PT ;  /* 0x7f0000015300780c */ /* 0x000fe20003f06070 */
[----:B------:R-:W-:-:S04]  /*b9b0*/  IMAD R69, R48, 0x7effffff, RZ ;  /* 0x7effffff30457824 */ /* 0x000fc800078e02ff */
[----:B------:R-:W-:-:S04]  /*b9c0*/  IMAD.HI.U32 R69, R69, 0x7f000001, R48 ;  /* 0x7f00000145457827 */ /* 0x000fc800078e0030 */
[----:B------:R-:W-:-:S04]  /*b9d0*/  IMAD.WIDE.U32 R48, R64, R81, RZ ;  /* 0x0000005140307225 */ /* 0x000fc800078e00ff */
[----:B------:R-:W-:Y:S01]  /*b9e0*/  @P0 IADD3 R83, PT, PT, R83, -0x7f000001, RZ ;  /* 0x80ffffff53530810 */ /* 0x000fe20007ffe0ff */
[----:B------:R-:W-:Y:S01]  /*b9f0*/  ISETP.GE.U32.AND P0, PT, R79, 0x7f000001, PT ;  /* 0x7f0000014f00780c */ /* 0x000fe20003f06070 */
[----:B------:R-:W-:-:S04]  /*ba00*/  IMAD R57, R48, 0x7effffff, RZ ;  /* 0x7effffff30397824 */ /* 0x000fc800078e02ff */
[----:B------:R-:W-:-:S04]  /*ba10*/  IMAD.HI.U32 R57, R57, 0x7f000001, R48 ;  /* 0x7f00000139397827 */ /* 0x000fc800078e0030 */
[----:B------:R-:W-:-:S04]  /*ba20*/  IMAD.WIDE.U32 R48, R64, R83, RZ ;  /* 0x0000005340307225 */ /* 0x000fc800078e00ff */
[----:B------:R-:W-:Y:S01]  /*ba30*/  IMAD R65, R48, 0x7effffff, RZ ;  /* 0x7effffff30417824 */ /* 0x000fe200078e02ff */
[----:B------:R-:W-:Y:S01]  /*ba40*/  @P0 IADD3 R79, PT, PT, R79, -0x7f000001, RZ ;  /* 0x80ffffff4f4f0810 */ /* 0x000fe20007ffe0ff */
[----:B------:R-:W-:Y:S02]  /*ba50*/  ISETP.GE.U32.AND P0, PT, R75, 0x7f000001, PT ;  /* 0x7f0000014b00780c */ /* 0x000fe40003f06070 */
        /* <DEDUP_REMOVED lines=8> */
[----:B------:R-:W-:Y:S01]  /*bae0*/  IMAD.WIDE.U32 R48, R64, R77, RZ ;  /* 0x0000004d40307225 */ /* 0x000fe200078e00ff */
[----:B------:R-:W-:-:S05]  /*baf0*/  IADD3 R77, PT, PT, R75, R70, RZ ;  /* 0x000000464b4d7210 */ /* 0x000fca0007ffe0ff */
[----:B------:R-:W-:Y:S01]  /*bb00*/  ISETP.GE.U32.AND P0, PT, R77, 0x7f000001, PT ;  /* 0x7f0000014d00780c */ /* 0x000fe20003f06070 */
[----:B------:R-:W-:-:S04]  /*bb10*/  IMAD R65, R48, 0x7effffff, RZ ;  /* 0x7effffff30417824 */ /* 0x000fc800078e02ff */
[----:B------:R-:W-:Y:S01]  /*bb20*/  IMAD.HI.U32 R65, R65, 0x7f000001, R48 ;  /* 0x7f00000141417827 */ /* 0x000fe200078e0030 */
[----:B------:R-:W-:-:S03]  /*bb30*/  IADD3 R75, PT, PT, R72, R63, RZ ;  /* 0x0000003f484b7210 */ /* 0x000fc60007ffe0ff */
[----:B------:R-:W-:-:S04]  /*bb40*/  IMAD.WIDE.U32 R48, R64, R73, RZ ;  /* 0x0000004940307225 */ /* 0x000fc800078e00ff */
[----:B------:R-:W-:Y:S01]  /*bb50*/  IMAD R63, R48, 0x7effffff, RZ ;  /* 0x7effffff303f7824 */ /* 0x000fe200078e02ff */
[----:B------:R-:W-:-:S03]  /*bb60*/  @P0 IADD3 R77, PT, PT, R77, -0x7f000001, RZ ;  /* 0x80ffffff4d4d0810 */ /* 0x000fc60007ffe0ff */
[----:B------:R-:W-:Y:S01]  /*bb70*/  IMAD.HI.U32 R63, R63, 0x7f000001, R48 ;  /* 0x7f0000013f3f7827 */ /* 0x000fe200078e0030 */
[----:B------:R-:W-:-:S03]  /*bb80*/  ISETP.GE.U32.AND P0, PT, R75, 0x7f000001, PT ;  /* 0x7f0000014b00780c */ /* 0x000fc60003f06070 */
[----:B------:R-:W-:-:S04]  /*bb90*/  IMAD.WIDE.U32 R48, R77, R26, RZ ;  /* 0x0000001a4d307225 */ /* 0x000fc800078e00ff */
[----:B------:R-:W-:-:S04]  /*bba0*/  IMAD R73, R48, 0x7effffff, RZ ;  /* 0x7effffff30497824 */ /* 0x000fc800078e02ff */
[----:B------:R-:W-:Y:S02]  /*bbb0*/  IMAD.HI.U32 R70, R73, 0x7f000001, R48 ;  /* 0x7f00000149467827 */ /* 0x000fe400078e0030 */
[----:B------:R-:W-:-:S03]  /*bbc0*/  @P0 IADD3 R75, PT, PT, R75, -0x7f000001, RZ ;  /* 0x80ffffff4b4b0810 */ /* 0x000fc60007ffe0ff */
[----:B------:R-:W-:Y:S01]  /*bbd0*/  ISETP.GE.U32.AND P2, PT, R70, 0x7f000001, PT ;  /* 0x7f0000014600780c */ /* 0x000fe20003f46070 */
[----:B------:R-:W-:Y:S01]  /*bbe0*/  ISETP.GE.U32.AND P0, PT, R66, 0x7f000001, PT ;  /* 0x7f0000014200780c */ /* 0x000fe20003f06070 */
[----:B------:R-:W-:-:S04]  /*bbf0*/  IMAD.WIDE.U32 R48, R75, R22, RZ ;  /* 0x000000164b307225 */ /* 0x000fc800078e00ff */
[----:B------:R-:W-:-:S07]  /*bc00*/  IMAD R73, R48, 0x7effffff, RZ ;  /* 0x7effffff30497824 */ /* 0x000fce00078e02ff */
[----:B------:R-:W-:Y:S02]  /*bc10*/  @P2 IADD3 R70, PT, PT, R70, -0x7f000001, RZ ;  /* 0x80ffffff46462810 */ /* 0x000fe40007ffe0ff */
[----:B------:R-:W-:Y:S01]  /*bc20*/  @P0 IADD3 R66, PT, PT, R66, -0x7f000001, RZ ;  /* 0x80ffffff42420810 */ /* 0x000fe20007ffe0ff */
[----:B------:R-:W-:Y:S02]  /*bc30*/  IMAD.HI.U32 R79, R73, 0x7f000001, R48 ;  /* 0x7f000001494f7827 */ /* 0x000fe400078e0030 */
[----:B------:R-:W-:Y:S02]  /*bc40*/  ISETP.GE.U32.AND P0, PT, R70, 0x7f000001, PT ;  /* 0x7f0000014600780c */ /* 0x000fe40003f06070 */
[----:B------:R-:W-:Y:S01]  /*bc50*/  IMAD.WIDE.U32 R48, R77, R27, RZ ;  /* 0x0000001b4d307225 */ /* 0x000fe200078e00ff */
[----:B------:R-:W-:-:S03]  /*bc60*/  IADD3 R73, PT, PT, R66, R71, RZ ;  /* 0x0000004742497210 */ /* 0x000fc60007ffe0ff */
[----:B------:R-:W-:Y:S01]  /*bc70*/  IMAD R71, R48, 0x7effffff, RZ ;  /* 0x7effffff30477824 */ /* 0x000fe200078e02ff */
[----:B------:R-:W-:-:S03]  /*bc80*/  ISETP.GE.U32.AND P1, PT, R79, 0x7f000001, PT ;  /* 0x7f0000014f00780c */ /* 0x000fc60003f26070 */
[----:B------:R-:W-:-:S03]  /*bc90*/  IMAD.HI.U32 R72, R71, 0x7f000001, R48 ;  /* 0x7f00000147487827 */ /* 0x000fc600078e0030 */
[----:B------:R-:W-:Y:S02]  /*bca0*/  @P0 IADD3 R70, PT, PT, R70, -0x7f000001, RZ ;  /* 0x80ffffff46460810 */ /* 0x000fe40007ffe0ff */
[----:B------:R-:W-:Y:S01]  /*bcb0*/  ISETP.GE.U32.AND P0, PT, R72, 0x7f000001, PT ;  /* 0x7f0000014800780c */ /* 0x000fe20003f06070 */
[----:B------:R-:W-:-:S04]  /*bcc0*/  IMAD.WIDE.U32 R48, R75, R26, RZ ;  /* 0x0000001a4b307225 */ /* 0x000fc800078e00ff */
[----:B------:R-:W-:Y:S01]  /*bcd0*/  IMAD R71, R48, 0x7effffff, RZ ;  /* 0x7effffff30477824 */ /* 0x000fe200078e02ff */
[----:B------:R-:W-:-:S03]  /*bce0*/  @P1 IADD3 R79, PT, PT, R79, -0x7f000001, RZ ;  /* 0x80ffffff4f4f1810 */ /* 0x000fc60007ffe0ff */
[----:B------:R-:W-:-:S04]  /*bcf0*/  IMAD.HI.U32 R71, R71, 0x7f000001, R48 ;  /* 0x7f00000147477827 */ /* 0x000fc800078e0030 */
[----:B------:R-:W-:Y:S01]  /*bd00*/  IMAD.WIDE.U32 R48, R77, R22, RZ ;  /* 0x000000164d307225 */ /* 0x000fe200078e00ff */
[----:B------:R-:W-:Y:S02]  /*bd10*/  IADD3 R66, PT, PT, R70, R79, RZ ;  /* 0x0000004f46427210 */ /* 0x000fe40007ffe0ff */
[----:B------:R-:W-:Y:S01]  /*bd20*/  @P0 IADD3 R72, PT, PT, R72, -0x7f000001, RZ ;  /* 0x80ffffff48480810 */ /* 0x000fe20007ffe0ff */
[----:B------:R-:W-:-:S04]  /*bd30*/  IMAD R79, R48, 0x7effffff, RZ ;  /* 0x7effffff304f7824 */ /* 0x000fc800078e02ff */
[----:B------:R-:W-:Y:S01]  /*bd40*/  ISETP.GE.U32.AND P0, PT, R72, 0x7f000001, PT ;  /* 0x7f0000014800780c */ /* 0x000fe20003f06070 */
[----:B------:R-:W-:-:S04]  /*bd50*/  IMAD.HI.U32 R70, R79, 0x7f000001, R48 ;  /* 0x7f0000014f467827 */ /* 0x000fc800078e0030 */
[----:B------:R-:W-:-:S04]  /*bd60*/  IMAD.WIDE.U32 R48, R77, R28, RZ ;  /* 0x0000001c4d307225 */ /* 0x000fc800078e00ff */
[----:B------:R-:W-:-:S04]  /*bd70*/  IMAD R77, R48, 0x7effffff, RZ ;  /* 0x7effffff304d7824 */ /* 0x000fc800078e02ff */
[----:B------:R-:W-:Y:S01]  /*bd80*/  IMAD.HI.U32 R74, R77, 0x7f000001, R48 ;  /* 0x7f0000014d4a7827 */ /* 0x000fe200078e0030 */
[----:B------:R-:W-:-:S04]  /*bd90*/  @P0 IADD3 R72, PT, PT, R72, -0x7f000001, RZ ;  /* 0x80ffffff48480810 */ /* 0x000fc80007ffe0ff */
[----:B------:R-:W-:Y:S01]  /*bda0*/  ISETP.GE.U32.AND P0, PT, R74, 0x7f000001, PT ;  /* 0x7f0000014a00780c */ /* 0x000fe20003f06070 */
[----:B------:R-:W-:Y:S01]  /*bdb0*/  ISETP.GE.U32.AND P1, PT, R71, 0x7f000001, PT ;  /* 0x7f0000014700780c */ /* 0x000fe20003f26070 */
[----:B------:R-:W-:-:S04]  /*bdc0*/  IMAD.WIDE.U32 R48, R75, R27, RZ ;  /* 0x0000001b4b307225 */ /* 0x000fc800078e00ff */
[----:B------:R-:W-:-:S04]  /*bdd0*/  IMAD R77, R48, 0x7effffff, RZ ;  /* 0x7effffff304d7824 */ /* 0x000fc800078e02ff */
[----:B------:R-:W-:-:S03]  /*bde0*/  IMAD.HI.U32 R49, R77, 0x7f000001, R48 ;  /* 0x7f0000014d317827 */ /* 0x000fc600078e0030 */
[----:B------:R-:W-:Y:S02]  /*bdf0*/  @P0 IADD3 R74, PT, PT, R74, -0x7f000001, RZ ;  /* 0x80ffffff4a4a0810 */ /* 0x000fe40007ffe0ff */
[----:B------:R-:W-:Y:S01]  /*be00*/  @P1 IADD3 R71, PT, PT, R71, -0x7f000001, RZ ;  /* 0x80ffffff47471810 */ /* 0x000fe20007ffe0ff */
[----:B------:R-:W-:Y:S02]  /*be10*/  ISETP.GE.U32.AND P1, PT, R49, 0x7f000001, PT ;  /* 0x7f0000013100780c */ /* 0x000fe40003f26070 */
[----:B------:R-:W-:-:S11]  /*be20*/  ISETP.GE.U32.AND P0, PT, R74, 0x7f000001, PT ;  /* 0x7f0000014a00780c */ /* 0x000fd60003f06070 */
[----:B------:R-:W-:Y:S02]  /*be30*/  @P1 IADD3 R49, PT, PT, R49, -0x7f000001, RZ ;  /* 0x80ffffff31311810 */ /* 0x000fe40007ffe0ff */
[----:B------:R-:W-:-:S04]  /*be40*/  @P0 IADD3 R74, PT, PT, R74, -0x7f000001, RZ ;  /* 0x80ffffff4a4a0810 */ /* 0x000fc80007ffe0ff */
[----:B------:R-:W-:Y:S01]  /*be50*/  IADD3 R74, PT, PT, R74, R49, RZ ;  /* 0x000000314a4a7210 */ /* 0x000fe20007ffe0ff */
[----:B------:R-:W-:-:S04]  /*be60*/  IMAD.WIDE.U32 R48, R75, R28, RZ ;  /* 0x0000001c4b307225 */ /* 0x000fc800078e00ff */
[----:B------:R-:W-:-:S04]  /*be70*/  IMAD R75, R48, 0x7effffff, RZ ;  /* 0x7effffff304b7824 */ /* 0x000fc800078e02ff */
[----:B------:R-:W-:-:S05]  /*be80*/  IMAD.HI.U32 R75, R75, 0x7f000001, R48 ;  /* 0x7f0000014b4b7827 */ /* 0x000fca00078e0030 */
[----:B------:R-:W-:Y:S01]  /*be90*/  ISETP.GE.U32.AND P1, PT, R75, 0x7f000001, PT ;  /* 0x7f0000014b00780c */ /* 0x000fe20003f26070 */
[----:B------:R-:W-:-:S12]  /*bea0*/  ISETP.GE.U32.AND P0, PT, R70, 0x7f000001, PT ;  /* 0x7f0000014600780c */ /* 0x000fd80003f06070 */
[----:B------:R-:W-:-:S05]  /*beb0*/  @P1 IADD3 R75, PT, PT, R75, -0x7f000001, RZ ;  /* 0x80ffffff4b4b1810 */ /* 0x000fca0007ffe0ff */
[----:B------:R-:W-:-:S04]  /*bec0*/  IMAD.WIDE.U32 R48, R75, 0x5fffffa, RZ ;  /* 0x05fffffa4b307825 */ /* 0x000fc800078e00ff */
[----:B------:R-:W-:Y:S01]  /*bed0*/  IMAD R75, R75, 0x6, RZ ;  /* 0x000000064b4b7824 */ /* 0x000fe200078e02ff */
[----:B------:R-:W-:-:S03]  /*bee0*/  @P0 IADD3 R70, PT, PT, R70, -0x7f000001, RZ ;  /* 0x80ffffff46460810 */ /* 0x000fc60007ffe0ff */
[----:B------:R-:W-:Y:S01]  /*bef0*/  IMAD.HI.U32 R49, R75, 0x7f000001, R48 ;  /* 0x7f0000014b317827 */ /* 0x000fe200078e0030 */
[----:B------:R-:W-:Y:S01]  /*bf00*/  ISETP.GE.U32.AND P0, PT, R73, 0x7f000001, PT ;  /* 0x7f0000014900780c */ /* 0x000fe20003f06070 */
[----:B------:R-:W-:-:S03]  /*bf10*/  ISETP.GE.U32.AND P1, PT, R70, 0x7f000001, PT ;  /* 0x7f0000014600780c */ /* 0x000fc60003f26070 */
[----:B------:R-:W-:-:S09]  /*bf20*/  ISETP.GE.U32.AND P2, PT, R49, 0x7f000001, PT ;  /* 0x7f0000013100780c */ /* 0x000fd20003f46070 */
[----:B------:R-:W-:Y:S02]  /*bf30*/  @P0 IADD3 R73, PT, PT, R73, -0x7f000001, RZ ;  /* 0x80ffffff49490810 */ /* 0x000fe40007ffe0ff */
[----:B------:R-:W-:Y:S02]  /*bf40*/  @P1 IADD3 R70, PT, PT, R70, -0x7f000001, RZ ;  /* 0x80ffffff46461810 */ /* 0x000fe40007ffe0ff */
        /* <DEDUP_REMOVED lines=50> */
[----:B------:R-:W-:Y:S01]  /*c270*/  @P0 IADD3 R66, PT, PT, R66, -0x7f000001, RZ ;  /* 0x80ffffff42420810 */ /* 0x000fe20007ffe0ff */
[----:B------:R-:W-:-:S03]  /*c280*/  ISETP.GE.U32.AND P2, PT, R75, 0x7f000001, PT ;  /* 0x7f0000014b00780c */ /* 0x000fc60003f46070 */
[----:B------:R-:W-:-:S05]  /*c290*/  ISETP.GE.U32.AND P0, PT, R73, 0x7f000001, PT ;  /* 0x7f0000014900780c */ /* 0x000fca0003f06070 */
[----:B------:R-:W-:Y:S01]  /*c2a0*/  @P1 IADD3 R74, PT, PT, R74, -0x7f000001, RZ ;  /* 0x80ffffff4a4a1810 */ /* 0x000fe20007ffe0ff */
[----:B------:R-:W-:-:S04]  /*c2b0*/  ISETP.GE.U32.AND P1, PT, R79, 0x7f000001, PT ;  /* 0x7f0000014f00780c */ /* 0x000fc80003f26070 */
[----:B------:R-:W-:-:S03]  /*c2c0*/  @P2 IADD3 R75, PT, PT, R75, -0x7f000001, RZ ;  /* 0x80ffffff4b4b2810 */ /* 0x000fc60007ffe0ff */
[----:B------:R-:W-:Y:S02]  /*c2d0*/  @P0 IADD3 R73, PT, PT, R73, -0x7f000001, RZ ;  /* 0x80ffffff49490810 */ /* 0x000fe40007ffe0ff */
[----:B------:R-:W-:-:S03]  /*c2e0*/  IADD3 R74, PT, PT, R74, R75, RZ ;  /* 0x0000004b4a4a7210 */ /* 0x000fc60007ffe0ff */
[----:B------:R-:W-:Y:S01]  /*c2f0*/  IMAD.WIDE.U32 R48, R73, 0x5fffffa, RZ ;  /* 0x05fffffa49307825 */ /* 0x000fe200078e00ff */
[----:B------:R-:W-:-:S03]  /*c300*/  @P1 IADD3 R79, PT, PT, R79, -0x7f000001, RZ ;  /* 0x80ffffff4f4f1810 */ /* 0x000fc60007ffe0ff */
[----:B------:R-:W-:-:S04]  /*c310*/  IMAD R75, R73, 0x6, RZ ;  /* 0x00000006494b7824 */ /* 0x000fc800078e02ff */
[----:B------:R-:W-:Y:S01]  /*c320*/  IMAD.HI.U32 R75, R75, 0x7f000001, R48 ;  /* 0x7f0000014b4b7827 */ /* 0x000fe200078e0030 */
[----:B------:R-:W-:-:S03]  /*c330*/  IADD3 R66, PT, PT, R66, R79, RZ ;  /* 0x0000004f42427210 */ /* 0x000fc60007ffe0ff */
        /* <DEDUP_REMOVED lines=11> */
[----:B------:R-:W3:Y:S01]  /*c3f0*/  LDL.64 R48, [R1+0x100] ;  /* 0x0001000001307983 */ /* 0x000ee20000100a00 */
[----:B------:R-:W-:-:S03]  /*c400*/  ISETP.GE.U32.AND P0, PT, R50, 0x7f000001, PT ;  /* 0x7f0000013200780c */ /* 0x000fc60003f06070 */
[----:B------:R0:W-:Y:S01]  /*c410*/  STL [R1+0x11c], R50 ;  /* 0x00011c3201007387 */ /* 0x0001e20000100800 */
[----:B------:R-:W-:-:S09]  /*c420*/  ISETP.GE.U32.AND P1, PT, R75, 0x7f000001, PT ;  /* 0x7f0000014b00780c */ /* 0x000fd20003f26070 */
[----:B0-----:R-:W-:Y:S01]  /*c430*/  @P0 IADD3 R50, PT, PT, R50, -0x7f000001, RZ ;  /* 0x80ffffff32320810 */ /* 0x001fe20007ffe0ff */
[----:B------:R-:W-:-:S04]  /*c440*/  ISETP.GE.U32.AND P0, PT, R66, 0x7f000001, PT ;  /* 0x7f0000014200780c */ /* 0x000fc80003f06070 */
[----:B------:R0:W-:Y:S01]  /*c450*/  STL [R1+0x11c], R50 ;  /* 0x00011c3201007387 */ /* 0x0001e20000100800 */
[----:B------:R-:W-:-:S08]  /*c460*/  @P1 IADD3 R75, PT, PT, R75, -0x7f000001, RZ ;  /* 0x80ffffff4b4b1810 */ /* 0x000fd00007ffe0ff */
[----:B------:R-:W-:-:S04]  /*c470*/  @P0 IADD3 R66, PT, PT, R66, -0x7f000001, RZ ;  /* 0x80ffffff42420810 */ /* 0x000fc80007ffe0ff */
[----:B------:R-:W-:Y:S01]  /*c480*/  IADD3 R75, PT, PT, R66, R75, RZ ;  /* 0x0000004b424b7210 */ /* 0x000fe20007ffe0ff */
[----:B------:R-:W-:Y:S01]  /*c490*/  IMAD.WIDE.U32 R72, R64, R45, RZ ;  /* 0x0000002d40487225 */ /* 0x000fe200078e00ff */
[----:B------:R-:W-:Y:S01]  /*c4a0*/  ISETP.GE.U32.AND P1, PT, R78, 0x7f000001, PT ;  /* 0x7f0000014e00780c */ /* 0x000fe20003f26070 */
[----:B------:R-:W-:Y:S01]  /*c4b0*/  ISETP.GE.U32.AND P0, PT, R71, 0x7f000001, PT ;  /* 0x7f0000014700780c */ /* 0x000fe20003f06070 */
[----:B------:R-:W-:Y:S01]  /*c4c0*/  ISETP.GE.U32.AND P3, PT, R57, 0x7f000001, PT ;  /* 0x7f0000013900780c */ /* 0x000fe20003f66070 */
[----:B------:R-:W-:Y:S01]  /*c4d0*/  ISETP.GE.U32.AND P4, PT, R67, 0x7f000001, PT ;  /* 0x7f0000014300780c */ /* 0x000fe20003f86070 */
[----:B------:R-:W-:Y:S01]  /*c4e0*/  ISETP.GE.U32.AND P5, PT, R69, 0x7f000001, PT ;  /* 0x7f0000014500780c */ /* 0x000fe20003fa6070 */
[----:B------:R-:W-:-:S08]  /*c4f0*/  ISETP.GE.U32.AND P2, PT, R65, 0x7f000001, PT ;  /* 0x7f0000014100780c */ /* 0x000fd00003f46070 */
[----:B------:R-:W-:Y:S01]  /*c500*/  @P1 IADD3 R78, PT, PT, R78, -0x7f000001, RZ ;  /* 0x80ffffff4e4e1810 */ /* 0x000fe20007ffe0ff */
[----:B------:R-:W-:Y:S01]  /*c510*/  ISETP.GE.U32.AND P1, PT, R56, 0x7f000001, PT ;  /* 0x7f0000013800780c */ /* 0x000fe20003f26070 */
[----:B------:R-:W-:Y:S01]  /*c520*/  @P0 IADD3 R71, PT, PT, R71, -0x7f000001, RZ ;  /* 0x80ffffff47470810 */ /* 0x000fe20007ffe0ff */
[----:B------:R-:W-:Y:S01]  /*c530*/  ISETP.GE.U32.AND P0, PT, R68, 0x7f000001, PT ;  /* 0x7f0000014400780c */ /* 0x000fe20003f06070 */
[----:B------:R-:W-:Y:S01]  /*c540*/  @P3 IADD3 R57, PT, PT, R57, -0x7f000001, RZ ;  /* 0x80ffffff39393810 */ /* 0x000fe20007ffe0ff */
[----:B------:R-:W-:Y:S01]  /*c550*/  ISETP.GE.U32.AND P3, PT, R70, 0x7f000001, PT ;  /* 0x7f0000014600780c */ /* 0x000fe20003f66070 */
[----:B------:R-:W-:Y:S01]  /*c560*/  @P4 IADD3 R67, PT, PT, R67, -0x7f000001, RZ ;  /* 0x80ffffff43434810 */ /* 0x000fe20007ffe0ff */
[----:B------:R-:W-:Y:S01]  /*c570*/  IMAD R45, R72, 0x7effffff, RZ ;  /* 0x7effffff482d7824 */ /* 0x000fe200078e02ff */
[----:B------:R-:W-:Y:S01]  /*c580*/  ISETP.GE.U32.AND P4, PT, R77, 0x7f000001, PT ;  /* 0x7f0000014d00780c */ /* 0x000fe20003f86070 */
[----:B------:R-:W-:Y:S02]  /*c590*/  @P5 IADD3 R69, PT, PT, R69, -0x7f000001, RZ ;  /* 0x80ffffff45455810 */ /* 0x000fe40007ffe0ff */
[----:B------:R-:W-:-:S03]  /*c5a0*/  IMAD.HI.U32 R45, R45, 0x7f000001, R72 ;  /* 0x7f0000012d2d7827 */ /* 0x000fc600078e0048 */
[----:B------:R-:W-:Y:S01]  /*c5b0*/  @P1 IADD3 R56, PT, PT, R56, -0x7f000001, RZ ;  /* 0x80ffffff38381810 */ /* 0x000fe20007ffe0ff */
[----:B------:R-:W-:Y:S01]  /*c5c0*/  ISETP.GE.U32.AND P6, PT, R57, 0x7f000001, PT ;  /* 0x7f0000013900780c */ /* 0x000fe20003fc6070 */
[----:B------:R-:W-:Y:S02]  /*c5d0*/  @P0 IADD3 R68, PT, PT, R68, -0x7f000001, RZ ;  /* 0x80ffffff44440810 */ /* 0x000fe40007ffe0ff */
[----:B------:R-:W-:Y:S01]  /*c5e0*/  @P2 IADD3 R65, PT, PT, R65, -0x7f000001, RZ ;  /* 0x80ffffff41412810 */ /* 0x000fe20007ffe0ff */
[----:B------:R-:W-:Y:S01]  /*c5f0*/  ISETP.GE.U32.AND P5, PT, R56, 0x7f000001, PT ;  /* 0x7f0000013800780c */ /* 0x000fe20003fa6070 */
[----:B------:R-:W-:Y:S01]  /*c600*/  ISETP.GE.U32.AND P2, PT, R45, 0x7f000001, PT ;  /* 0x7f0000012d00780c */ /* 0x000fe20003f46070 */
[----:B------:R-:W-:Y:S01]  /*c610*/  @P3 IADD3 R70, PT, PT, R70, -0x7f000001, RZ ;  /* 0x80ffffff46463810 */ /* 0x000fe20007ffe0ff */
[----:B------:R-:W-:Y:S01]  /*c620*/  ISETP.GE.U32.AND P1, PT, R69, 0x7f000001, PT ;  /* 0x7f0000014500780c */ /* 0x000fe20003f26070 */
[----:B------:R-:W-:Y:S01]  /*c630*/  ISETP.GE.U32.AND P3, PT, R68, 0x7f000001, PT ;  /* 0x7f0000014400780c */ /* 0x000fe20003f66070 */
[----:B------:R-:W-:Y:S01]  /*c640*/  @P4 IADD3 R77, PT, PT, R77, -0x7f000001, RZ ;  /* 0x80ffffff4d4d4810 */ /* 0x000fe20007ffe0ff */
[----:B------:R-:W-:Y:S01]  /*c650*/  ISETP.GE.U32.AND P0, PT, R63, 0x7f000001, PT ;  /* 0x7f0000013f00780c */ /* 0x000fe20003f06070 */
[----:B------:R-:W-:-:S02]  /*c660*/  ISETP.GE.U32.AND P4, PT, R67, 0x7f000001, PT ;  /* 0x7f0000014300780c */ /* 0x000fc40003f86070 */
[----:B------:R-:W-:-:S04]  /*c670*/  @P6 IADD3 R57, PT, PT, R57, -0x7f000001, RZ ;  /* 0x80ffffff39396810 */ /* 0x000fc80007ffe0ff */
[----:B------:R-:W-:Y:S02]  /*c680*/  @P5 IADD3 R56, PT, PT, R56, -0x7f000001, RZ ;  /* 0x80ffffff38385810 */ /* 0x000fe40007ffe0ff */
[----:B------:R-:W-:Y:S01]  /*c690*/  @P2 IADD3 R45, PT, PT, R45, -0x7f000001, RZ ;  /* 0x80ffffff2d2d2810 */ /* 0x000fe20007ffe0ff */
[----:B------:R-:W-:Y:S01]  /*c6a0*/  ISETP.GE.U32.AND P2, PT, R65, 0x7f000001, PT ;  /* 0x7f0000014100780c */ /* 0x000fe20003f46070 */
[----:B------:R-:W-:Y:S02]  /*c6b0*/  @P1 IADD3 R69, PT, PT, R69, -0x7f000001, RZ ;  /* 0x80ffffff45451810 */ /* 0x000fe40007ffe0ff */
[----:B------:R-:W-:Y:S01]  /*c6c0*/  @P3 IADD3 R68, PT, PT, R68, -0x7f000001, RZ ;  /* 0x80ffffff44443810 */ /* 0x000fe20007ffe0ff */
[----:B------:R-:W-:Y:S01]  /*c6d0*/  ISETP.GE.U32.AND P6, PT, R57, 0x7f000001, PT ;  /* 0x7f0000013900780c */ /* 0x000fe20003fc6070 */
[----:B------:R-:W-:Y:S01]  /*c6e0*/  ISETP.GE.U32.AND P3, PT, R56, 0x7f000001, PT ;  /* 0x7f0000013800780c */ /* 0x000fe20003f66070 */
[----:B------:R-:W-:Y:S01]  /*c6f0*/  ISETP.GE.U32.AND P1, PT, R45, 0x7f000001, PT ;  /* 0x7f0000012d00780c */ /* 0x000fe20003f26070 */
[----:B------:R-:W-:-:S02]  /*c700*/  @P0 IADD3 R63, PT, PT, R63, -0x7f000001, RZ ;  /* 0x80ffffff3f3f0810 */ /* 0x000fc40007ffe0ff */
[----:B------:R-:W-:Y:S01]  /*c710*/  @P4 IADD3 R67, PT, PT, R67, -0x7f000001, RZ ;  /* 0x80ffffff43434810 */ /* 0x000fe20007ffe0ff */
[----:B------:R-:W-:Y:S01]  /*c720*/  ISETP.GE.U32.AND P4, PT, R69, 0x7f000001, PT ;  /* 0x7f0000014500780c */ /* 0x000fe20003f86070 */
[----:B------:R-:W-:Y:S01]  /*c730*/  ISETP.GE.U32.AND P5, PT, R68, 0x7f000001, PT ;  /* 0x7f0000014400780c */ /* 0x000fe20003fa6070 */
[----:B------:R-:W-:Y:S01]  /*c740*/  ISETP.GE.U32.AND P0, PT, R63, 0x7f000001, PT ;  /* 0x7f0000013f00780c */ /* 0x000fe20003f06070 */
[----:B------:R-:W-:Y:S01]  /*c750*/  @P2 IADD3 R65, PT, PT, R65, -0x7f000001, RZ ;  /* 0x80ffffff41412810 */ /* 0x000fe20007ffe0ff */
[----:B------:R-:W-:-:S03]  /*c760*/  ISETP.GE.U32.AND P2, PT, R67, 0x7f000001, PT ;  /* 0x7f0000014300780c */ /* 0x000fc60003f46070 */
[----:B------:R-:W-:Y:S02]  /*c770*/  @P6 IADD3 R57, PT, PT, R57, -0x7f000001, RZ ;  /* 0x80ffffff39396810 */ /* 0x000fe40007ffe0ff */
[----:B------:R-:W-:Y:S02]  /*c780*/  @P3 IADD3 R56, PT, PT, R56, -0x7f000001, RZ ;  /* 0x80ffffff38383810 */ /* 0x000fe40007ffe0ff */
[----:B------:R-:W-:Y:S01]  /*c790*/  @P1 IADD3 R45, PT, PT, R45, -0x7f000001, RZ ;  /* 0x80ffffff2d2d1810 */ /* 0x000fe20007ffe0ff */
[----:B------:R-:W-:Y:S01]  /*c7a0*/  ISETP.GE.U32.AND P1, PT, R65, 0x7f000001, PT ;  /* 0x7f0000014100780c */ /* 0x000fe20003f26070 */
[----:B---3--:R-:W3:Y:S04]  /*c7b0*/  LD.E R76, desc[UR14][R48.64+0xb0] ;  /* 0x0000b00e304c7980 */ /* 0x008ee8000c101900 */
[----:B------:R-:W4:Y:S04]  /*c7c0*/  LD.E R66, desc[UR14][R48.64+0xb4] ;  /* 0x0000b40e30427980 */ /* 0x000f28000c101900 */
[----:B------:R-:W2:Y:S04]  /*c7d0*/  LD.E R64, desc[UR14][R48.64+0xb8] ;  /* 0x0000b80e30407980 */ /* 0x000ea8000c101900 */
[----:B0-----:R0:W2:Y:S01]  /*c7e0*/  LD.E R50, desc[UR14][R48.64+0xbc] ;  /* 0x0000bc0e30327980 */ /* 0x0010a2000c101900 */
[----:B------:R-:W-:-:S02]  /*c7f0*/  @P4 IADD3 R69, PT, PT, R69, -0x7f000001, RZ ;  /* 0x80ffffff45454810 */ /* 0x000fc40007ffe0ff */
        /* <DEDUP_REMOVED lines=8> */
[----:B------:R-:W-:Y:S01]  /*c880*/  @P1 IADD3 R65, PT, PT, R65, -0x7f000001, RZ ;  /* 0x80ffffff41411810 */ /* 0x000fe20007ffe0ff */
[----:B------:R-:W-:-:S05]  /*c890*/  ISETP.GE.U32.AND P1, PT, R63, 0x7f000001, PT ;  /* 0x7f0000013f00780c */ /* 0x000fca0003f26070 */
        /* <DEDUP_REMOVED lines=8> */
[----:B------:R-:W-:Y:S01]  /*c920*/  @P2 IADD3 R68, PT, PT, R68, -0x7f000001, RZ ;  /* 0x80ffffff44442810 */ /* 0x000fe20007ffe0ff */
[----:B------:R-:W-:Y:S01]  /*c930*/  ISETP.GE.U32.AND P2, PT, R45, 0x7f000001, PT ;  /* 0x7f0000012d00780c */ /* 0x000fe20003f46070 */
[----:B------:R-:W-:Y:S01]  /*c940*/  @P1 IADD3 R63, PT, PT, R63, -0x7f000001, RZ ;  /* 0x80ffffff3f3f1810 */ /* 0x000fe20007ffe0ff */
[----:B------:R-:W-:-:S02]  /*c950*/  ISETP.GE.U32.AND P5, PT, R69, 0x7f000001, PT ;  /* 0x7f0000014500780c */ /* 0x000fc40003fa6070 */
[----:B------:R-:W-:Y:S01]  /*c960*/  ISETP.GE.U32.AND P1, PT, R68, 0x7f000001, PT ;  /* 0x7f0000014400780c */ /* 0x000fe20003f26070 */
[----:B------:R-:W-:Y:S01]  /*c970*/  @P3 IADD3 R67, PT, PT, R67, -0x7f000001, RZ ;  /* 0x80ffffff43433810 */ /* 0x000fe20007ffe0ff */
[----:B------:R-:W-:-:S03]  /*c980*/  ISETP.GE.U32.AND P3, PT, R63, 0x7f000001, PT ;  /* 0x7f0000013f00780c */ /* 0x000fc60003f66070 */
[----:B------:R-:W-:Y:S02]  /*c990*/  @P4 IADD3 R57, PT, PT, R57, -0x7f000001, RZ ;  /* 0x80ffffff39394810 */ /* 0x000fe40007ffe0ff */
[----:B------:R-:W-:Y:S02]  /*c9a0*/  @P0 IADD3 R56, PT, PT, R56, -0x7f000001, RZ ;  /* 0x80ffffff38380810 */ /* 0x000fe40007ffe0ff */
[----:B------:R-:W-:Y:S02]  /*c9b0*/  IADD3 R51, PT, PT, R70, R77, RZ ;  /* 0x0000004d46337210 */ /* 0x000fe40007ffe0ff */
[----:B------:R-:W-:Y:S02]  /*c9c0*/  @P6 IADD3 R65, PT, PT, R65, -0x7f000001, RZ ;  /* 0x80ffffff41416810 */ /* 0x000fe40007ffe0ff */
[----:B------:R-:W-:Y:S02]  /*c9d0*/  @P2 IADD3 R45, PT, PT, R45, -0x7f000001, RZ ;  /* 0x80ffffff2d2d2810 */ /* 0x000fe40007ffe0ff */
[----:B------:R-:W-:-:S02]  /*c9e0*/  IADD3 R70, PT, PT, R57, UR11, RZ ;  /* 0x0000000b39467c10 */ /* 0x000fc4000fffe0ff */
[----:B------:R-:W-:Y:S02]  /*c9f0*/  IADD3 R56, PT, PT, R56, UR12, RZ ;  /* 0x0000000c38387c10 */ /* 0x000fe4000fffe0ff */
[----:B------:R-:W-:Y:S01]  /*ca00*/  @P5 IADD3 R69, PT, PT, R69, -0x7f000001, RZ ;  /* 0x80ffffff45455810 */ /* 0x000fe20007ffe0ff */
[----:B------:R-:W-:Y:S01]  /*ca10*/  ISETP.GE.U32.AND P0, PT, R65, 0x7f000001, PT ;  /* 0x7f0000014100780c */ /* 0x000fe20003f06070 */
[----:B------:R-:W-:Y:S01]  /*ca20*/  @P1 IADD3 R68, PT, PT, R68, -0x7f000001, RZ ;  /* 0x80ffffff44441810 */ /* 0x000fe20007ffe0ff */
[----:B------:R-:W-:Y:S01]  /*ca30*/  ISETP.GE.U32.AND P4, PT, R67, 0x7f000001, PT ;  /* 0x7f0000014300780c */ /* 0x000fe20003f86070 */
[----:B------:R-:W-:Y:S01]  /*ca40*/  ISETP.GE.U32.AND P1, PT, R45, 0x7f000001, PT ;  /* 0x7f0000012d00780c */ /* 0x000fe20003f26070 */
[----:B------:R-:W-:Y:S01]  /*ca50*/  ISETP.GE.U32.AND P5, PT, R70, 0x7f000001, PT ;  /* 0x7f0000014600780c */ /* 0x000fe20003fa6070 */
[----:B------:R-:W-:Y:S01]  /*ca60*/  ISETP.GE.U32.AND P2, PT, R56, 0x7f000001, PT ;  /* 0x7f0000013800780c */ /* 0x000fe20003f46070 */
[----:B0-----:R-:W-:Y:S02]  /*ca70*/  IADD3 R48, PT, PT, R69, UR10, RZ ;  /* 0x0000000a45307c10 */ /* 0x001fe4000fffe0ff */
[----:B------:R-:W-:-:S02]  /*ca80*/  @P3 IADD3 R63, PT, PT, R63, -0x7f000001, RZ ;  /* 0x80ffffff3f3f3810 */ /* 0x000fc40007ffe0ff */
[----:B------:R-:W-:Y:S01]  /*ca90*/  IADD3 R68, PT, PT, R68, UR13, RZ ;  /* 0x0000000d44447c10 */ /* 0x000fe2000fffe0ff */
[----:B------:R-:W-:Y:S02]  /*caa0*/  ISETP.GE.U32.AND P3, PT, R48, 0x7f000001, PT ;  /* 0x7f0000013000780c */ /* 0x000fe40003f66070 */
[----:B------:R-:W-:Y:S01]  /*cab0*/  ISETP.GE.U32.AND P6, PT, R63, 0x7f000001, PT ;  /* 0x7f0000013f00780c */ /* 0x000fe20003fc6070 */
[----:B------:R-:W-:Y:S01]  /*cac0*/  @P0 IADD3 R65, PT, PT, R65, -0x7f000001, RZ ;  /* 0x80ffffff41410810 */ /* 0x000fe20007ffe0ff */
[----:B------:R-:W-:Y:S01]  /*cad0*/  ISETP.GE.U32.AND P0, PT, R68, 0x7f000001, PT ;  /* 0x7f0000014400780c */ /* 0x000fe20003f06070 */
[----:B------:R-:W-:Y:S02]  /*cae0*/  @P4 IADD3 R67, PT, PT, R67, -0x7f000001, RZ ;  /* 0x80ffffff43434810 */ /* 0x000fe40007ffe0ff */
[----:B------:R-:W-:Y:S02]  /*caf0*/  @P1 IADD3 R45, PT, PT, R45, -0x7f000001, RZ ;  /* 0x80ffffff2d2d1810 */ /* 0x000fe40007ffe0ff */
[----:B------:R-:W-:-:S02]  /*cb00*/  @P5 IADD3 R70, PT, PT, R70, -0x7f000001, RZ ;  /* 0x80ffffff46465810 */ /* 0x000fc40007ffe0ff */
[----:B------:R-:W-:Y:S01]  /*cb10*/  @P2 IADD3 R56, PT, PT, R56, -0x7f000001, RZ ;  /* 0x80ffffff38382810 */ /* 0x000fe20007ffe0ff */
[----:B------:R-:W-:Y:S01]  /*cb20*/  ISETP.GE.U32.AND P2, PT, R79, 0x7f000001, PT ;  /* 0x7f0000014f00780c */ /* 0x000fe20003f46070 */
[----:B------:R-:W-:Y:S01]  /*cb30*/  ISETP.GE.U32.AND P1, PT, R74, 0x7f000001, PT ;  /* 0x7f0000014a00780c */ /* 0x000fe20003f26070 */
[----:B------:R-:W-:Y:S02]  /*cb40*/  IADD3 R70, PT, PT, R70, R67, RZ ;  /* 0x0000004346467210 */ /* 0x000fe40007ffe0ff */
[----:B------:R-:W-:Y:S02]  /*cb50*/  IADD3 R56, PT, PT, R56, R65, RZ ;  /* 0x0000004138387210 */ /* 0x000fe40007ffe0ff */
[----:B------:R-:W-:Y:S02]  /*cb60*/  @P3 IADD3 R48, PT, PT, R48, -0x7f000001, RZ ;  /* 0x80ffffff30303810 */ /* 0x000fe40007ffe0ff */
[----:B------:R-:W-:Y:S01]  /*cb70*/  @P6 IADD3 R63, PT, PT, R63, -0x7f000001, RZ ;  /* 0x80ffffff3f3f6810 */ /* 0x000fe20007ffe0ff */
[----:B------:R-:W-:Y:S01]  /*cb80*/  ISETP.GE.U32.AND P6, PT, R75, 0x7f000001, PT ;  /* 0x7f0000014b00780c */ /* 0x000fe20003fc6070 */
[----:B------:R-:W-:Y:S01]  /*cb90*/  ISETP.GE.U32.AND P5, PT, R70, 0x7f000001, PT ;  /* 0x7f0000014600780c */ /* 0x000fe20003fa6070 */
[----:B------:R-:W-:-:S02]  /*cba0*/  @P0 IADD3 R68, PT, PT, R68, -0x7f000001, RZ ;  /* 0x80ffffff44440810 */ /* 0x000fc40007ffe0ff */
[----:B------:R-:W-:Y:S01]  /*cbb0*/  IADD3 R48, PT, PT, R48, R45, RZ ;  /* 0x0000002d30307210 */ /* 0x000fe20007ffe0ff */
[----:B------:R-:W-:Y:S01]  /*cbc0*/  ISETP.GE.U32.AND P4, PT, R56, 0x7f000001, PT ;  /* 0x7f0000013800780c */ /* 0x000fe20003f86070 */
[----:B------:R-:W-:Y:S02]  /*cbd0*/  @P2 IADD3 R79, PT, PT, R79, -0x7f000001, RZ ;  /* 0x80ffffff4f4f2810 */ /* 0x000fe40007ffe0ff */
[----:B------:R-:W-:Y:S02]  /*cbe0*/  @P1 IADD3 R74, PT, PT, R74, -0x7f000001, RZ ;  /* 0x80ffffff4a4a1810 */ /* 0x000fe40007ffe0ff */
[----:B------:R-:W-:Y:S02]  /*cbf0*/  IADD3 R71, PT, PT, R71, R78, RZ ;  /* 0x0000004e47477210 */ /* 0x000fe40007ffe0ff */
[----:B------:R-:W-:Y:S01]  /*cc00*/  IADD3 R63, PT, PT, R68, R63, RZ ;  /* 0x0000003f443f7210 */ /* 0x000fe20007ffe0ff */
[----:B------:R-:W-:Y:S01]  /*cc10*/  ISETP.GE.U32.AND P2, PT, R48, 0x7f000001, PT ;  /* 0x7f0000013000780c */ /* 0x000fe20003f46070 */
[----:B------:R-:W-:Y:S01]  /*cc20*/  ISETP.GE.U32.AND P1, PT, R51, 0x7f000001, PT ;  /* 0x7f0000013300780c */ /* 0x000fe20003f26070 */
[----:B------:R-:W-:Y:S01]  /*cc30*/  IADD3 R74, PT, PT, R74, R79, RZ ;  /* 0x0000004f4a4a7210 */ /* 0x000fe20007ffe0ff */
[----:B------:R-:W-:Y:S01]  /*cc40*/  ISETP.GE.U32.AND P3, PT, R71, 0x7f000001, PT ;  /* 0x7f0000014700780c */ /* 0x000fe20003f66070 */
[----:B------:R-:W-:Y:S01]  /*cc50*/  ISETP.GE.U32.AND P0, PT, R63, 0x7f000001, PT ;  /* 0x7f0000013f00780c */ /* 0x000fe20003f06070 */
[----:B------:R-:W-:-:S02]  /*cc60*/  @P5 IADD3 R70, PT, PT, R70, -0x7f000001, RZ ;  /* 0x80ffffff46465810 */ /* 0x000fc40007ffe0ff */
[----:B------:R-:W-:Y:S01]  /*cc70*/  @P6 IADD3 R75, PT, PT, R75, -0x7f000001, RZ ;  /* 0x80ffffff4b4b6810 */ /* 0x000fe20007ffe0ff */
[----:B------:R-:W-:Y:S01]  /*cc80*/  ISETP.GE.U32.AND P5, PT, R74, 0x7f000001, PT ;  /* 0x7f0000014a00780c */ /* 0x000fe20003fa6070 */
[----:B------:R-:W-:-:S03]  /*cc90*/  @P4 IADD3 R56, PT, PT, R56, -0x7f000001, RZ ;  /* 0x80ffffff38384810 */ /* 0x000fc60007ffe0ff */
[----:B------:R-:W-:Y:S01]  /*cca0*/  ISETP.GE.U32.AND P4, PT, R75, R70, PT ;  /* 0x000000464b00720c */ /* 0x000fe20003f86070 */
[----:B------:R-:W-:Y:S02]  /*ccb0*/  @P2 IADD3 R48, PT, PT, R48, -0x7f000001, RZ ;  /* 0x80ffffff30302810 */ /* 0x000fe40007ffe0ff */
[----:B------:R-:W-:Y:S02]  /*ccc0*/  @P1 IADD3 R51, PT, PT, R51, -0x7f000001, RZ ;  /* 0x80ffffff33331810 */ /* 0x000fe40007ffe0ff */
[----:B------:R-:W-:Y:S02]  /*ccd0*/  IADD3 R75, PT, PT, -R70, R75, RZ ;  /* 0x0000004b464b7210 */ /* 0x000fe40007ffe1ff */
[----:B------:R-:W-:Y:S02]  /*cce0*/  @P3 IADD3 R71, PT, PT, R71, -0x7f000001, RZ ;  /* 0x80ffffff47473810 */ /* 0x000fe40007ffe0ff */
[----:B------:R-:W-:Y:S01]  /*ccf0*/  @P0 IADD3 R63, PT, PT, R63, -0x7f000001, RZ ;  /* 0x80ffffff3f3f0810 */ /* 0x000fe20007ffe0ff */
[----:B------:R-:W-:Y:S01]  /*cd00*/  ISETP.GE.U32.AND P0, PT, R51, R48, PT ;  /* 0x000000303300720c */ /* 0x000fe20003f06070 */
[----:B------:R-:W-:Y:S01]  /*cd10*/  @P5 IADD3 R74, PT, PT, R74, -0x7f000001, RZ ;  /* 0x80ffffff4a4a5810 */ /* 0x000fe20007ffe0ff */
[----:B------:R-:W-:Y:S01]  /*cd20*/  ISETP.GE.U32.AND P1, PT, R71, R56, PT ;  /* 0x000000384700720c */ /* 0x000fe20003f26070 */
[----:B------:R-:W-:-:S03]  /*cd30*/  @!P4 IADD3 R75, PT, PT, R75, 0x7f000001, RZ ;  /* 0x7f0000014b4bc810 */ /* 0x000fc60007ffe0ff */
[----:B------:R-:W-:Y:S01]  /*cd40*/  ISETP.GE.U32.AND P2, PT, R74, R63, PT ;  /* 0x0000003f4a00720c */ /* 0x000fe20003f46070 */
[----:B------:R-:W-:Y:S02]  /*cd50*/  IADD3 R51, PT, PT, -R48, R51, RZ ;  /* 0x0000003330337210 */ /* 0x000fe40007ffe1ff */
[----:B------:R-:W-:Y:S02]  /*cd60*/  IADD3 R45, PT, PT, -R56, R71, RZ ;  /* 0x00000047382d7210 */ /* 0x000fe40007ffe1ff */
[----:B------:R-:W-:Y:S02]  /*cd70*/  IADD3 R63, PT, PT, -R63, R74, RZ ;  /* 0x0000004a3f3f7210 */ /* 0x000fe40007ffe1ff */
[----:B------:R-:W-:Y:S02]  /*cd80*/  @!P0 IADD3 R51, PT, PT, R51, 0x7f000001, RZ ;  /* 0x7f00000133338810 */ /* 0x000fe40007ffe0ff */
[----:B------:R-:W-:-:S04]  /*cd90*/  @!P1 IADD3 R45, PT, PT, R45, 0x7f000001, RZ ;  /* 0x7f0000012d2d9810 */ /* 0x000fc80007ffe0ff */
[----:B------:R-:W-:Y:S01]  /*cda0*/  @!P2 IADD3 R63, PT, PT, R63, 0x7f000001, RZ ;  /* 0x7f0000013f3fa810 */ /* 0x000fe20007ffe0ff */
[----:B---3--:R-:W-:-:S04]  /*cdb0*/  IMAD.WIDE.U32 R48, R76, R75, RZ ;  /* 0x0000004b4c307225 */ /* 0x008fc800078e00ff */
[----:B------:R-:W-:-:S04]  /*cdc0*/  IMAD R67, R48, 0x7effffff, RZ ;  /* 0x7effffff30437824 */ /* 0x000fc800078e02ff */
[----:B------:R-:W-:-:S04]  /*cdd0*/  IMAD.HI.U32 R67, R67, 0x7f000001, R48 ;  /* 0x7f00000143437827 */ /* 0x000fc800078e0030 */
[----:B------:R-:W-:-:S04]  /*cde0*/  IMAD.WIDE.U32 R48, R76, R51, RZ ;  /* 0x000000334c307225 */ /* 0x000fc800078e00ff */
[----:B------:R-:W-:-:S04]  /*cdf0*/  IMAD.WIDE.U32 R72, R76, R45, RZ ;  /* 0x0000002d4c487225 */ /* 0x000fc800078e00ff */
[----:B------:R-:W-:Y:S02]  /*ce00*/  IMAD R69, R48, 0x7effffff, RZ ;  /* 0x7effffff30457824 */ /* 0x000fe400078e02ff */
[----:B------:R-:W-:-:S04]  /*ce10*/  IMAD.WIDE.U32 R76, R76, R63, RZ ;  /* 0x0000003f4c4c7225 */ /* 0x000fc800078e00ff */
[----:B------:R-:W-:-:S04]  /*ce20*/  IMAD.HI.U32 R69, R69, 0x7f000001, R48 ;  /* 0x7f00000145457827 */ /* 0x000fc800078e0030 */
[----:B------:R-:W-:Y:S02]  /*ce30*/  IMAD R49, R76, 0x7effffff, RZ ;  /* 0x7effffff4c317824 */ /* 0x000fe400078e02ff */
[----:B----4-:R-:W-:-:S04]  /*ce40*/  IMAD.WIDE.U32 R70, R66, R51, RZ ;  /* 0x0000003342467225 */ /* 0x010fc800078e00ff */
[----:B------:R-:W-:-:S04]  /*ce50*/  IMAD.HI.U32 R76, R49, 0x7f000001, R76 ;  /* 0x7f000001314c7827 */ /* 0x000fc800078e004c */
[----:B------:R-:W-:-:S04]  /*ce60*/  IMAD R49, R70, 0x7effffff, RZ ;  /* 0x7effffff46317824 */ /* 0x000fc800078e02ff */
[----:B------:R-:W-:-:S04]  /*ce70*/  IMAD.HI.U32 R70, R49, 0x7f000001, R70 ;  /* 0x7f00000131467827 */ /* 0x000fc800078e0046 */
[----:B------:R-:W-:-:S04]  /*ce80*/  IMAD.WIDE.U32 R48, R66, R75, RZ ;  /* 0x0000004b42307225 */ /* 0x000fc800078e00ff */
[----:B------:R-:W-:Y:S02]  /*ce90*/  IMAD R71, R48, 0x7effffff, RZ ;  /* 0x7effffff30477824 */ /* 0x000fe400078e02ff */
[----:B------:R-:W-:Y:S02]  /*cea0*/  IMAD R57, R72, 0x7effffff, RZ ;  /* 0x7effffff48397824 */ /* 0x000fe400078e02ff */
[----:B------:R-:W-:-:S04]  /*ceb0*/  IMAD.HI.U32 R71, R71, 0x7f000001, R48 ;  /* 0x7f00000147477827 */ /* 0x000fc800078e0030 */
[----:B------:R-:W-:-:S04]  /*cec0*/  IMAD.WIDE.U32 R48, R66, R63, RZ ;  /* 0x0000003f42307225 */ /* 0x000fc800078e00ff */
[----:B------:R-:W-:-:S04]  /*ced0*/  IMAD.HI.U32 R72, R57, 0x7f000001, R72 ;  /* 0x7f00000139487827 */ /* 0x000fc800078e0048 */
[----:B------:R-:W-:-:S04]  /*cee0*/  IMAD R57, R48, 0x7effffff, RZ ;  /* 0x7effffff30397824 */ /* 0x000fc800078e02ff */
[----:B------:R-:W-:-:S04]  /*cef0*/  IMAD.HI.U32 R56, R57, 0x7f000001, R48 ;  /* 0x7f00000139387827 */ /* 0x000fc800078e0030 */
[----:B--2---:R-:W-:Y:S01]  /*cf00*/  IMAD.WIDE.U32 R48, R64, R45, RZ ;  /* 0x0000002d40307225 */ /* 0x004fe200078e00ff */
[----:B------:R-:W-:-:S03]  /*cf10*/  ISETP.GE.U32.AND P0, PT, R56, 0x7f000001, PT ;  /* 0x7f0000013800780c */ /* 0x000fc60003f06070 */
[----:B------:R-:W-:-:S04]  /*cf20*/  IMAD R57, R48, 0x7effffff, RZ ;  /* 0x7effffff30397824 */ /* 0x000fc800078e02ff */
[----:B------:R-:W-:-:S05]  /*cf30*/  IMAD.HI.U32 R65, R57, 0x7f000001, R48 ;  /* 0x7f00000139417827 */ /* 0x000fca00078e0030 */
[----:B------:R-:W-:Y:S01]  /*cf40*/  ISETP.GE.U32.AND P1, PT, R65, 0x7f000001, PT ;  /* 0x7f0000014100780c */ /* 0x000fe20003f26070 */
[----:B------:R-:W-:Y:S01]  /*cf50*/  IMAD.WIDE.U32 R48, R66, R45, RZ ;  /* 0x0000002d42307225 */ /* 0x000fe200078e00ff */
[----:B------:R-:W-:-:S03]  /*cf60*/  @P0 IADD3 R56, PT, PT, R56, -0x7f000001, RZ ;  /* 0x80ffffff38380810 */ /* 0x000fc60007ffe0ff */
[----:B------:R-:W-:-:S04]  /*cf70*/  IMAD R73, R48, 0x7effffff, RZ ;  /* 0x7effffff30497824 */ /* 0x000fc800078e02ff */
[----:B------:R-:W-:-:S04]  /*cf80*/  IMAD.HI.U32 R73, R73, 0x7f000001, R48 ;  /* 0x7f00000149497827 */ /* 0x000fc800078e0030 */
[----:B------:R-:W-:Y:S01]  /*cf90*/  IMAD.WIDE.U32 R48, R56, 0x5fffffa, RZ ;  /* 0x05fffffa38307825 */ /* 0x000fe200078e00ff */
[----:B------:R-:W-:-:S03]  /*cfa0*/  @P1 IADD3 R65, PT, PT, R65, -0x7f000001, RZ ;  /* 0x80ffffff41411810 */ /* 0x000fc60007ffe0ff */
[----:B------:R-:W-:-:S04]  /*cfb0*/  IMAD R57, R56, 0x6, RZ ;  /* 0x0000000638397824 */ /* 0x000fc800078e02ff */
[----:B------:R-:W-:-:S04]  /*cfc0*/  IMAD.HI.U32 R68, R57, 0x7f000001, R48 ;  /* 0x7f00000139447827 */ /* 0x000fc800078e0030 */
        /* <DEDUP_REMOVED lines=50> */
[----:B------:R-:W-:Y:S01]  /*d2f0*/  ISETP.GE.U32.AND P1, PT, R70, 0x7f000001, PT ;  /* 0x7f0000014600780c */ /* 0x000fe20003f26070 */
[----:B------:R-:W-:-:S03]  /*d300*/  @P0 IADD3 R67, PT, PT, R67, -0x7f000001, RZ ;  /* 0x80ffffff43430810 */ /* 0x000fc60007ffe0ff */
[----:B------:R-:W-:Y:S01]  /*d310*/  ISETP.GE.U32.AND P0, PT, R75, 0x7f000001, PT ;  /* 0x7f0000014b00780c */ /* 0x000fe20003f06070 */
[----:B------:R-:W-:-:S04]  /*d320*/  IMAD.WIDE.U32 R48, R17, R53, RZ ;  /* 0x0000003511307225 */ /* 0x000fc800078e00ff */
[----:B------:R-:W-:-:S04]  /*d330*/  IMAD R63, R48, 0x7effffff, RZ ;  /* 0x7effffff303f7824 */ /* 0x000fc800078e02ff */
[----:B------:R-:W-:-:S04]  /*d340*/  @P1 IADD3 R70, PT, PT, R70, -0x7f000001, RZ ;  /* 0x80ffffff46461810 */ /* 0x000fc80007ffe0ff */
[----:B------:R-:W-:Y:S02]  /*d350*/  @P0 IADD3 R75, PT, PT, R75, -0x7f000001, RZ ;  /* 0x80ffffff4b4b0810 */ /* 0x000fe40007ffe0ff */
[----:B------:R-:W-:Y:S01]  /*d360*/  IADD3 R67, PT, PT, R67, R70, RZ ;  /* 0x0000004643437210 */ /* 0x000fe20007ffe0ff */
[----:B------:R-:W-:Y:S01]  /*d370*/  IMAD.HI.U32 R49, R63, 0x7f000001, R48 ;  /* 0x7f0000013f317827 */ /* 0x000fe200078e0030 */
[----:B------:R-:W-:Y:S01]  /*d380*/  IADD3 R70, PT, PT, R58, R75, RZ ;  /* 0x0000004b3a467210 */ /* 0x000fe20007ffe0ff */
[----:B------:R-:W-:-:S03]  /*d390*/  ISETP.GE.U32.AND P0, PT, R72, 0x7f000001, PT ;  /* 0x7f0000014800780c */ /* 0x000fc60003f06070 */
[----:B------:R-:W-:Y:S01]  /*d3a0*/  ISETP.GE.U32.AND P2, PT, R49, 0x7f000001, PT ;  /* 0x7f0000013100780c */ /* 0x000fe20003f46070 */
[----:B------:R-:W-:-:S09]  /*d3b0*/  ISETP.GE.U32.AND P1, PT, R70, 0x7f000001, PT ;  /* 0x7f0000014600780c */ /* 0x000fd20003f26070 */
[----:B------:R-:W-:-:S03]  /*d3c0*/  @P0 IADD3 R72, PT, PT, R72, -0x7f000001, RZ ;  /* 0x80ffffff48480810 */ /* 0x000fc60007ffe0ff */
[----:B------:R-:W-:Y:S02]  /*d3d0*/  @P2 IADD3 R49, PT, PT, R49, -0x7f000001, RZ ;  /* 0x80ffffff31312810 */ /* 0x000fe40007ffe0ff */
[----:B------:R-:W-:Y:S01]  /*d3e0*/  @P1 IADD3 R70, PT, PT, R70, -0x7f000001, RZ ;  /* 0x80ffffff46461810 */ /* 0x000fe20007ffe0ff */
[----:B------:R-:W-:-:S03]  /*d3f0*/  ISETP.GE.U32.AND P0, PT, R72, 0x7f000001, PT ;  /* 0x7f0000014800780c */ /* 0x000fc60003f06070 */
[----:B------:R-:W-:Y:S01]  /*d400*/  IADD3 R70, PT, PT, R70, R49, RZ ;  /* 0x0000003146467210 */ /* 0x000fe20007ffe0ff */
        /* <DEDUP_REMOVED lines=14> */
[----:B------:R-:W-:Y:S01]  /*d4f0*/  ISETP.GE.U32.AND P1, PT, R72, 0x7f000001, PT ;  /* 0x7f0000014800780c */ /* 0x000fe20003f26070 */
[----:B------:R-:W-:-:S11]  /*d500*/  ISETP.GE.U32.AND P0, PT, R76, 0x7f000001, PT ;  /* 0x7f0000014c00780c */ /* 0x000fd60003f06070 */
[----:B------:R-:W-:Y:S02]  /*d510*/  @P2 IADD3 R49, PT, PT, R49, -0x7f000001, RZ ;  /* 0x80ffffff31312810 */ /* 0x000fe40007ffe0ff */
[----:B------:R-:W-:-:S04]  /*d520*/  @P1 IADD3 R72, PT, PT, R72, -0x7f000001, RZ ;  /* 0x80ffffff48481810 */ /* 0x000fc80007ffe0ff */
[----:B------:R-:W-:Y:S01]  /*d530*/  IADD3 R72, PT, PT, R72, R49, RZ ;  /* 0x0000003148487210 */ /* 0x000fe20007ffe0ff */
[----:B------:R-:W-:-:S04]  /*d540*/  IMAD.WIDE.U32 R48, R52, R60, RZ ;  /* 0x0000003c34307225 */ /* 0x000fc800078e00ff */
[----:B------:R-:W-:Y:S01]  /*d550*/  IMAD R63, R48, 0x7effffff, RZ ;  /* 0x7effffff303f7824 */ /* 0x000fe200078e02ff */
[----:B------:R-:W-:-:S03]  /*d560*/  @P0 IADD3 R76, PT, PT, R76, -0x7f000001, RZ ;  /* 0x80ffffff4c4c0810 */ /* 0x000fc60007ffe0ff */
[----:B------:R-:W-:-:S04]  /*d570*/  IMAD.HI.U32 R74, R63, 0x7f000001, R48 ;  /* 0x7f0000013f4a7827 */ /* 0x000fc800078e0030 */
[----:B------:R-:W-:Y:S01]  /*d580*/  IMAD.WIDE.U32 R48, R16, R53, RZ ;  /* 0x0000003510307225 */ /* 0x000fe200078e00ff */
[----:B------:R-:W-:-:S03]  /*d590*/  ISETP.GE.U32.AND P1, PT, R73, 0x7f000001, PT ;  /* 0x7f0000014900780c */ /* 0x000fc60003f26070 */
[----:B------:R-:W-:Y:S01]  /*d5a0*/  IMAD R75, R48, 0x7effffff, RZ ;  /* 0x7effffff304b7824 */ /* 0x000fe200078e02ff */
[----:B------:R-:W-:-:S03]  /*d5b0*/  ISETP.GE.U32.AND P0, PT, R76, 0x7f000001, PT ;  /* 0x7f0000014c00780c */ /* 0x000fc60003f06070 */
[----:B------:R-:W-:-:S04]  /*d5c0*/  IMAD.HI.U32 R75, R75, 0x7f000001, R48 ;  /* 0x7f0000014b4b7827 */ /* 0x000fc800078e0030 */
[----:B------:R-:W-:-:S04]  /*d5d0*/  IMAD.WIDE.U32 R48, R62, R60, RZ ;  /* 0x0000003c3e307225 */ /* 0x000fc800078e00ff */
[----:B------:R-:W-:Y:S01]  /*d5e0*/  IMAD R63, R48, 0x7effffff, RZ ;  /* 0x7effffff303f7824 */ /* 0x000fe200078e02ff */
[----:B------:R-:W-:-:S03]  /*d5f0*/  @P1 IADD3 R73, PT, PT, R73, -0x7f000001, RZ ;  /* 0x80ffffff49491810 */ /* 0x000fc60007ffe0ff */
[----:B------:R-:W-:Y:S01]  /*d600*/  IMAD.HI.U32 R77, R63, 0x7f000001, R48 ;  /* 0x7f0000013f4d7827 */ /* 0x000fe200078e0030 */
[----:B------:R-:W-:-:S03]  /*d610*/  @P0 IADD3 R76, PT, PT, R76, -0x7f000001, RZ ;  /* 0x80ffffff4c4c0810 */ /* 0x000fc60007ffe0ff */
[----:B------:R-:W-:-:S04]  /*d620*/  IMAD.WIDE.U32 R48, R15, R53, RZ ;  /* 0x000000350f307225 */ /* 0x000fc800078e00ff */
[----:B------:R-:W-:Y:S01]  /*d630*/  IMAD R53, R48, 0x7effffff, RZ ;  /* 0x7effffff30357824 */ /* 0x000fe200078e02ff */
[----:B------:R-:W-:-:S03]  /*d640*/  IADD3 R73, PT, PT, R76, R73, RZ ;  /* 0x000000494c497210 */ /* 0x000fc60007ffe0ff */
[----:B------:R-:W-:-:S04]  /*d650*/  IMAD.HI.U32 R76, R53, 0x7f000001, R48 ;  /* 0x7f000001354c7827 */ /* 0x000fc800078e0030 */
[----:B------:R-:W-:-:S04]  /*d660*/  IMAD.WIDE.U32 R48, R59, R55, RZ ;  /* 0x000000373b307225 */ /* 0x000fc800078e00ff */
[----:B------:R-:W-:Y:S01]  /*d670*/  IMAD R59, R48, 0x7effffff, RZ ;  /* 0x7effffff303b7824 */ /* 0x000fe200078e02ff */
[----:B------:R-:W-:-:S03]  /*d680*/  ISETP.GE.U32.AND P0, PT, R77, 0x7f000001, PT ;  /* 0x7f0000014d00780c */ /* 0x000fc60003f06070 */
[----:B------:R-:W-:-:S04]  /*d690*/  IMAD.HI.U32 R59, R59, 0x7f000001, R48 ;  /* 0x7f0000013b3b7827 */ /* 0x000fc800078e0030 */
[----:B------:R-:W-:-:S04]  /*d6a0*/  IMAD.WIDE.U32 R48, R61, R55, RZ ;  /* 0x000000373d307225 */ /* 0x000fc800078e00ff */
[----:B------:R-:W-:-:S04]  /*d6b0*/  IMAD R53, R48, 0x7effffff, RZ ;  /* 0x7effffff30357824 */ /* 0x000fc800078e02ff */
[----:B------:R-:W-:-:S04]  /*d6c0*/  IMAD.HI.U32 R60, R53, 0x7f000001, R48 ;  /* 0x7f000001353c7827 */ /* 0x000fc800078e0030 */
[----:B------:R-:W-:Y:S01]  /*d6d0*/  IMAD.WIDE.U32 R52, R52, R55, RZ ;  /* 0x0000003734347225 */ /* 0x000fe200078e00ff */
[----:B------:R-:W-:-:S03]  /*d6e0*/  @P0 IADD3 R77, PT, PT, R77, -0x7f000001, RZ ;  /* 0x80ffffff4d4d0810 */ /* 0x000fc60007ffe0ff */
[----:B------:R-:W-:-:S04]  /*d6f0*/  IMAD R49, R52, 0x7effffff, RZ ;  /* 0x7effffff34317824 */ /* 0x000fc800078e02ff */
[----:B------:R-:W-:Y:S01]  /*d700*/  IMAD.HI.U32 R52, R49, 0x7f000001, R52 ;  /* 0x7f00000131347827 */ /* 0x000fe200078e0034 */
[----:B------:R-:W-:Y:S01]  /*d710*/  IADD3 R53, PT, PT, R46, R77, RZ ;  /* 0x0000004d2e357210 */ /* 0x000fe20007ffe0ff */
[----:B------:R-:W-:-:S04]  /*d720*/  ISETP.GE.U32.AND P1, PT, R76, 0x7f000001, PT ;  /* 0x7f0000014c00780c */ /* 0x000fc80003f26070 */
[----:B------:R-:W-:Y:S01]  /*d730*/  ISETP.GE.U32.AND P0, PT, R53, 0x7f000001, PT ;  /* 0x7f0000013500780c */ /* 0x000fe20003f06070 */
[----:B------:R-:W-:-:S08]  /*d740*/  IMAD.WIDE.U32 R62, R62, R55, RZ ;  /* 0x000000373e3e7225 */ /* 0x000fd000078e00ff */
[----:B------:R-:W-:-:S04]  /*d750*/  @P1 IADD3 R76, PT, PT, R76, -0x7f000001, RZ ;  /* 0x80ffffff4c4c1810 */ /* 0x000fc80007ffe0ff */
[----:B------:R-:W-:-:S04]  /*d760*/  @P0 IADD3 R53, PT, PT, R53, -0x7f000001, RZ ;  /* 0x80ffffff35350810 */ /* 0x000fc80007ffe0ff */
[----:B------:R-:W-:-:S05]  /*d770*/  IADD3 R55, PT, PT, R53, R76, RZ ;  /* 0x0000004c35377210 */ /* 0x000fca0007ffe0ff */
[----:B------:R-:W-:Y:S01]  /*d780*/  ISETP.GE.U32.AND P1, PT, R55, 0x7f000001, PT ;  /* 0x7f0000013700780c */ /* 0x000fe20003f26070 */
[----:B------:R-:W-:Y:S01]  /*d790*/  IMAD R49, R62, 0x7effffff, RZ ;  /* 0x7effffff3e317824 */ /* 0x000fe200078e02ff */
[----:B------:R-:W-:-:S03]  /*d7a0*/  ISETP.GE.U32.AND P0, PT, R74, 0x7f000001, PT ;  /* 0x7f0000014a00780c */ /* 0x000fc60003f06070 */
[----:B------:R-:W-:-:S04]  /*d7b0*/  IMAD.HI.U32 R63, R49, 0x7f000001, R62 ;  /* 0x7f000001313f7827 */ /* 0x000fc800078e003e */
[----:B------:R-:W-:-:S04]  /*d7c0*/  IMAD.WIDE.U32 R48, R19, R44, RZ ;  /* 0x0000002c13307225 */ /* 0x000fc800078e00ff */
[----:B------:R-:W-:Y:S01]  /*d7d0*/  @P1 IADD3 R55, PT, PT, R55, -0x7f000001, RZ ;  /* 0x80ffffff37371810 */ /* 0x000fe20007ffe0ff */
[----:B------:R-:W-:Y:S01]  /*d7e0*/  IMAD R19, R48, 0x7effffff, RZ ;  /* 0x7effffff30137824 */ /* 0x000fe200078e02ff */
[----:B------:R-:W-:Y:S02]  /*d7f0*/  ISETP.GE.U32.AND P1, PT, R70, 0x7f000001, PT ;  /* 0x7f0000014600780c */ /* 0x000fe40003f26070 */
[----:B------:R-:W-:Y:S01]  /*d800*/  IADD3 R55, PT, PT, R55, UR13, RZ ;  /* 0x0000000d37377c10 */ /* 0x000fe2000fffe0ff */
[----:B------:R-:W-:Y:S01]  /*d810*/  IMAD.HI.U32 R19, R19, 0x7f000001, R48 ;  /* 0x7f00000113137827 */ /* 0x000fe200078e0030 */
[----:B------:R-:W-:-:S03]  /*d820*/  @P0 IADD3 R74, PT, PT, R74, -0x7f000001, RZ ;  /* 0x80ffffff4a4a0810 */ /* 0x000fc60007ffe0ff */
[----:B------:R-:W-:Y:S01]  /*d830*/  IMAD.WIDE.U32 R48, R16, R44, RZ ;  /* 0x0000002c10307225 */ /* 0x000fe200078e00ff */
[----:B------:R-:W-:Y:S01]  /*d840*/  ISETP.GE.U32.AND P2, PT, R55, 0x7f000001, PT ;  /* 0x7f0000013700780c */ /* 0x000fe20003f46070 */
[----:B------:R-:W-:Y:S02]  /*d850*/  IADD3 R74, PT, PT, R47, R74, RZ ;  /* 0x0000004a2f4a7210 */ /* 0x000fe40007ffe0ff */
[----:B------:R-:W-:Y:S02]  /*d860*/  IMAD R53, R48, 0x7effffff, RZ ;  /* 0x7effffff30357824 */ /* 0x000fe400078e02ff */
[----:B------:R-:W-:Y:S01]  /*d870*/  @P1 IADD3 R70, PT, PT, R70, -0x7f000001, RZ ;  /* 0x80ffffff46461810 */ /* 0x000fe20007ffe0ff */
[----:B------:R-:W-:Y:S01]  /*d880*/  ISETP.GE.U32.AND P1, PT, R75, 0x7f000001, PT ;  /* 0x7f0000014b00780c */ /* 0x000fe20003f26070 */
[----:B------:R-:W-:Y:S01]  /*d890*/  ISETP.GE.U32.AND P0, PT, R74, 0x7f000001, PT ;  /* 0x7f0000014a00780c */ /* 0x000fe20003f06070 */
[----:B------:R-:W-:-:S04]  /*d8a0*/  IMAD.HI.U32 R53, R53, 0x7f000001, R48 ;  /* 0x7f00000135357827 */ /* 0x000fc800078e0030 */
[----:B------:R-:W-:Y:S01]  /*d8b0*/  IMAD.WIDE.U32 R48, R15, R44, RZ ;  /* 0x0000002c0f307225 */ /* 0x000fe200078e00ff */
[----:B------:R-:W-:-:S03]  /*d8c0*/  @P2 IADD3 R55, PT, PT, R55, -0x7f000001, RZ ;  /* 0x80ffffff37372810 */ /* 0x000fc60007ffe0ff */
[----:B------:R-:W-:-:S04]  /*d8d0*/  IMAD R15, R48, 0x7effffff, RZ ;  /* 0x7effffff300f7824 */ /* 0x000fc800078e02ff */
[----:B------:R-:W-:Y:S01]  /*d8e0*/  IMAD.HI.U32 R48, R15, 0x7f000001, R48 ;  /* 0x7f0000010f307827 */ /* 0x000fe200078e0030 */
[----:B------:R-:W-:Y:S02]  /*d8f0*/  IADD3 R15, PT, PT, R55, UR13, RZ ;  /* 0x0000000d370f7c10 */ /* 0x000fe4000fffe0ff */
[----:B------:R-:W-:Y:S02]  /*d900*/  @P0 IADD3 R74, PT, PT, R74, -0x7f000001, RZ ;  /* 0x80ffffff4a4a0810 */ /* 0x000fe40007ffe0ff */
[----:B------:R-:W-:Y:S01]  /*d910*/  @P1 IADD3 R75, PT, PT, R75, -0x7f000001, RZ ;  /* 0x80ffffff4b4b1810 */ /* 0x000fe20007ffe0ff */
[----:B------:R-:W-:Y:S01]  /*d920*/  ISETP.GE.U32.AND P1, PT, R15, 0x7f000001, PT ;  /* 0x7f0000010f00780c */ /* 0x000fe20003f26070 */
[----:B------:R-:W-:Y:S02]  /*d930*/  IADD3 R70, PT, PT, R70, UR10, RZ ;  /* 0x0000000a46467c10 */ /* 0x000fe4000fffe0ff */
[----:B------:R-:W-:-:S03]  /*d940*/  IADD3 R74, PT, PT, R74, R75, RZ ;  /* 0x0000004b4a4a7210 */ /* 0x000fc60007ffe0ff */
[----:B------:R-:W-:Y:S02]  /*d950*/  ISETP.GE.U32.AND P2, PT, R70, 0x7f000001, PT ;  /* 0x7f0000014600780c */ /* 0x000fe40003f46070 */
[----:B------:R-:W-:-:S05]  /*d960*/  ISETP.GE.U32.AND P0, PT, R74, 0x7f000001, PT ;  /* 0x7f0000014a00780c */ /* 0x000fca0003f06070 */
[----:B------:R-:W-:-:S04]  /*d970*/  @P1 IADD3 R15, PT, PT, R15, -0x7f000001, RZ ;  /* 0x80ffffff0f0f1810 */ /* 0x000fc80007ffe0ff */
[----:B------:R-:W-:Y:S02]  /*d980*/  IADD3 R15, PT, PT, R15, UR13, RZ ;  /* 0x0000000d0f0f7c10 */ /* 0x000fe4000fffe0ff */
[----:B------:R-:W-:Y:S02]  /*d990*/  @P2 IADD3 R70, PT, PT, R70, -0x7f000001, RZ ;  /* 0x80ffffff46462810 */ /* 0x000fe40007ffe0ff */
[----:B------:R-:W-:Y:S01]  /*d9a0*/  @P0 IADD3 R74, PT, PT, R74, -0x7f000001, RZ ;  /* 0x80ffffff4a4a0810 */ /* 0x000fe20007ffe0ff */
[----:B------:R-:W-:-:S03]  /*d9b0*/  ISETP.GE.U32.AND P2, PT, R15, 0x7f000001, PT ;  /* 0x7f0000010f00780c */ /* 0x000fc60003f46070 */
[----:B------:R-:W-:Y:S01]  /*d9c0*/  IADD3 R74, PT, PT, R74, UR12, RZ ;  /* 0x0000000c4a4a7c10 */ /* 0x000fe2000fffe0ff */
[----:B------:R-:W-:-:S04]  /*d9d0*/  IMAD.WIDE.U32 R16, R17, R44, RZ ;  /* 0x0000002c11107225 */ /* 0x000fc800078e00ff */
[----:B------:R-:W-:Y:S01]  /*d9e0*/  ISETP.GE.U32.AND P0, PT, R74, 0x7f000001, PT ;  /* 0x7f0000014a00780c */ /* 0x000fe20003f06070 */
[----:B------:R-:W-:-:S04]  /*d9f0*/  IMAD R49, R16, 0x7effffff, RZ ;  /* 0x7effffff10317824 */ /* 0x000fc800078e02ff */
[----:B------:R-:W-:Y:S01]  /*da00*/  @P2 IADD3 R15, PT, PT, R15, -0x7f000001, RZ ;  /* 0x80ffffff0f0f2810 */ /* 0x000fe20007ffe0ff */
[----:B------:R-:W-:-:S04]  /*da10*/  IMAD.HI.U32 R62, R49, 0x7f000001, R16 ;  /* 0x7f000001313e7827 */ /* 0x000fc800078e0010 */
[----:B------:R-:W-:-:S03]  /*da20*/  IMAD.WIDE.U32 R16, R15, UR7, RZ ;  /* 0x000000070f107c25 */ /* 0x000fc6000f8e00ff */
[----:B------:R-:W-:Y:S01]  /*da30*/  @P0 IADD3 R74, PT, PT, R74, -0x7f000001, RZ ;  /* 0x80ffffff4a4a0810 */ /* 0x000fe20007ffe0ff */
[----:B------:R-:W-:-:S04]  /*da40*/  IMAD R49, R16, 0x7effffff, RZ ;  /* 0x7effffff10317824 */ /* 0x000fc800078e02ff */
[----:B------:R-:W-:Y:S01]  /*da50*/  IMAD.HI.U32 R61, R49, 0x7f000001, R16 ;  /* 0x7f000001313d7827 */ /* 0x000fe200078e0010 */
[----:B------:R-:W-:Y:S02]  /*da60*/  IADD3 R49, PT, PT, R74, UR12, RZ ;  /* 0x0000000c4a317c10 */ /* 0x000fe4000fffe0ff */
[----:B------:R-:W-:-:S03]  /*da70*/  IADD3 R70, PT, PT, R70, UR10, RZ ;  /* 0x0000000a46467c10 */ /* 0x000fc6000fffe0ff */
[----:B------:R-:W-:Y:S02]  /*da80*/  ISETP.GE.U32.AND P0, PT, R49, 0x7f000001, PT ;  /* 0x7f0000013100780c */ /* 0x000fe40003f06070 */
[----:B------:R-:W-:-:S11]  /*da90*/  ISETP.GE.U32.AND P1, PT, R70, 0x7f000001, PT ;  /* 0x7f0000014600780c */ /* 0x000fd60003f26070 */
[----:B------:R-:W-:Y:S02]  /*daa0*/  @P0 IADD3 R49, PT, PT, R49, -0x7f000001, RZ ;  /* 0x80ffffff31310810 */ /* 0x000fe40007ffe0ff */
[----:B------:R-:W-:Y:S02]  /*dab0*/  @P1 IADD3 R70, PT, PT, R70, -0x7f000001, RZ ;  /* 0x80ffffff46461810 */ /* 0x000fe40007ffe0ff */
[----:B------:R-:W-:Y:S02]  /*dac0*/  IADD3 R49, PT, PT, R49, UR12, RZ ;  /* 0x0000000c31317c10 */ /* 0x000fe4000fffe0ff */
[----:B------:R-:W-:-:S03]  /*dad0*/  IADD3 R70, PT, PT, R70, UR10, RZ ;  /* 0x0000000a46467c10 */ /* 0x000fc6000fffe0ff */
[----:B------:R-:W-:Y:S02]  /*dae0*/  ISETP.GE.U32.AND P0, PT, R49, 0x7f000001, PT ;  /* 0x7f0000013100780c */ /* 0x000fe40003f06070 */
[----:B------:R-:W-:-:S11]  /*daf0*/  ISETP.GE.U32.AND P1, PT, R70, 0x7f000001, PT ;  /* 0x7f0000014600780c */ /* 0x000fd60003f26070 */
[----:B------:R-:W-:Y:S01]  /*db00*/  @P0 IADD3 R49, PT, PT, R49, -0x7f000001, RZ ;  /* 0x80ffffff31310810 */ /* 0x000fe20007ffe0ff */
[----:B------:R-:W-:Y:S01]  /*db10*/  ISETP.GE.U32.AND P0, PT, R72, 0x7f000001, PT ;  /* 0x7f0000014800780c */ /* 0x000fe20003f06070 */
[----:B------:R-:W-:Y:S01]  /*db20*/  @P1 IADD3 R70, PT, PT, R70, -0x7f000001, RZ ;  /* 0x80ffffff46461810 */ /* 0x000fe20007ffe0ff */
[----:B------:R-:W-:-:S04]  /*db30*/  ISETP.GE.U32.AND P1, PT, R61, 0x7f000001, PT ;  /* 0x7f0000013d00780c */ /* 0x000fc80003f26070 */
[----:B------:R-:W-:-:S07]  /*db40*/  IMAD.WIDE.U32 R16, R70, UR6, RZ ;  /* 0x0000000646107c25 */ /* 0x000fce000f8e00ff */
[----:B------:R-:W-:Y:S01]  /*db50*/  @P0 IADD3 R72, PT, PT, R72, -0x7f000001, RZ ;  /* 0x80ffffff48480810 */ /* 0x000fe20007ffe0ff */
[----:B------:R-:W-:Y:S01]  /*db60*/  IMAD R55, R16, 0x7effffff, RZ ;  /* 0x7effffff10377824 */ /* 0x000fe200078e02ff */
[----:B------:R-:W-:Y:S02]  /*db70*/  @P1 IADD3 R61, PT, PT, R61, -0x7f000001, RZ ;  /* 0x80ffffff3d3d1810 */ /* 0x000fe40007ffe0ff */
[----:B------:R-:W-:Y:S01]  /*db80*/  IADD3 R72, PT, PT, R72, UR11, RZ ;  /* 0x0000000b48487c10 */ /* 0x000fe2000fffe0ff */
[----:B------:R-:W-:-:S04]  /*db90*/  IMAD.HI.U32 R44, R55, 0x7f000001, R16 ;  /* 0x7f000001372c7827 */ /* 0x000fc800078e0010 */
[----:B------:R-:W-:Y:S01]  /*dba0*/  ISETP.GE.U32.AND P0, PT, R72, 0x7f000001, PT ;  /* 0x7f0000014800780c */ /* 0x000fe20003f06070 */
[----:B------:R-:W-:-:S04]  /*dbb0*/  IMAD.WIDE.U32 R16, R61, 0x5fffffa, RZ ;  /* 0x05fffffa3d107825 */ /* 0x000fc800078e00ff */
[----:B------:R-:W-:-:S04]  /*dbc0*/  IMAD R55, R61, 0x6, RZ ;  /* 0x000000063d377824 */ /* 0x000fc800078e02ff */
[----:B------:R-:W-:-:S04]  /*dbd0*/  IMAD.HI.U32 R55, R55, 0x7f000001, R16 ;  /* 0x7f00000137377827 */ /* 0x000fc800078e0010 */
[----:B------:R-:W-:Y:S01]  /*dbe0*/  IMAD.WIDE.U32 R16, R49, UR8, RZ ;  /* 0x0000000831107c25 */ /* 0x000fe2000f8e00ff */
[----:B------:R-:W-:-:S03]  /*dbf0*/  @P0 IADD3 R72, PT, PT, R72, -0x7f000001, RZ ;  /* 0x80ffffff48480810 */ /* 0x000fc60007ffe0ff */
[----:B------:R-:W-:Y:S01]  /*dc00*/  IMAD R61, R16, 0x7effffff, RZ ;  /* 0x7effffff103d7824 */ /* 0x000fe200078e02ff */
[----:B------:R-:W-:-:S03]  /*dc10*/  IADD3 R72, PT, PT, R72, UR11, RZ ;  /* 0x0000000b48487c10 */ /* 0x000fc6000fffe0ff */
[----:B------:R-:W-:Y:S02]  /*dc20*/  IMAD.HI.U32 R61, R61, 0x7f000001, R16 ;  /* 0x7f0000013d3d7827 */ /* 0x000fe400078e0010 */
[----:B------:R-:W-:-:S03]  /*dc30*/  ISETP.GE.U32.AND P0, PT, R72, 0x7f000001, PT ;  /* 0x7f0000014800780c */ /* 0x000fc60003f06070 */
[----:B------:R-:W-:-:S10]  /*dc40*/  ISETP.GE.U32.AND P1, PT, R61, 0x7f000001, PT ;  /* 0x7f0000013d00780c */ /* 0x000fd40003f26070 */
[----:B------:R-:W-:-:S03]  /*dc50*/  @P0 IADD3 R72, PT, PT, R72, -0x7f000001, RZ ;  /* 0x80ffffff48480810 */ /* 0x000fc60007ffe0ff */
[----:B------:R-:W-:Y:S01]  /*dc60*/  @P1 IADD3 R61, PT, PT, R61, -0x7f000001, RZ ;  /* 0x80ffffff3d3d1810 */ /* 0x000fe20007ffe0ff */
[----:B------:R-:W-:Y:S01]  /*dc70*/  ISETP.GE.U32.AND P1, PT, R59, 0x7f000001, PT ;  /* 0x7f0000013b00780c */ /* 0x000fe20003f26070 */
[----:B------:R-:W-:-:S05]  /*dc80*/  IADD3 R74, PT, PT, R72, UR11, RZ ;  /* 0x0000000b484a7c10 */ /* 0x000fca000fffe0ff */
[----:B------:R-:W-:-:S07]  /*dc90*/  ISETP.GE.U32.AND P0, PT, R74, 0x7f000001, PT ;  /* 0x7f0000014a00780c */ /* 0x000fce0003f06070 */
[----:B------:R-:W-:-:S04]  /*dca0*/  @P1 IADD3 R59, PT, PT, R59, -0x7f000001, RZ ;  /* 0x80ffffff3b3b1810 */ /* 0x000fc80007ffe0ff */
[----:B------:R-:W-:Y:S02]  /*dcb0*/  IADD3 R75, PT, PT, R58, R59, RZ ;  /* 0x0000003b3a4b7210 */ /* 0x000fe40007ffe0ff */
[----:B------:R-:W-:-:S03]  /*dcc0*/  @P0 IADD3 R74, PT, PT, R74, -0x7f000001, RZ ;  /* 0x80ffffff4a4a0810 */ /* 0x000fc60007ffe0ff */
[----:B------:R-:W-:Y:S01]  /*dcd0*/  ISETP.GE.U32.AND P0, PT, R75, 0x7f000001, PT ;  /* 0x7f0000014b00780c */ /* 0x000fe20003f06070 */
[----:B------:R-:W-:-:S04]  /*dce0*/  IMAD.WIDE.U32 R16, R61, 0x5fffffa, RZ ;  /* 0x05fffffa3d107825 */ /* 0x000fc800078e00ff */
[----:B------:R-:W-:-:S04]  /*dcf0*/  IMAD R61, R61, 0x6, RZ ;  /* 0x000000063d3d7824 */ /* 0x000fc800078e02ff */
[----:B------:R-:W-:Y:S01]  /*dd00*/  IMAD.HI.U32 R61, R61, 0x7f000001, R16 ;  /* 0x7f0000013d3d7827 */ /* 0x000fe200078e0010 */
[----:B------:R-:W-:-:S03]  /*dd10*/  ISETP.GE.U32.AND P1, PT, R62, 0x7f000001, PT ;  /* 0x7f0000013e00780c */ /* 0x000fc60003f26070 */
[----:B------:R-:W-:Y:S01]  /*dd20*/  IMAD.WIDE.U32 R16, R49, UR6, RZ ;  /* 0x0000000631107c25 */ /* 0x000fe2000f8e00ff */
[----:B------:R-:W-:Y:S01]  /*dd30*/  @P0 IADD3 R75, PT, PT, R75, -0x7f000001, RZ ;  /* 0x80ffffff4b4b0810 */ /* 0x000fe20007ffe0ff */
[----:B------:R-:W-:Y:S02]  /*dd40*/  ISETP.GE.U32.AND P0, PT, R60, 0x7f000001, PT ;  /* 0x7f0000013c00780c */ /* 0x000fe40003f06070 */
[----:B------:R-:W-:-:S04]  /*dd50*/  IMAD R59, R16, 0x7effffff, RZ ;  /* 0x7effffff103b7824 */ /* 0x000fc800078e02ff */
[----:B------:R-:W-:-:S04]  /*dd60*/  IMAD.HI.U32 R58, R59, 0x7f000001, R16 ;  /* 0x7f0000013b3a7827 */ /* 0x000fc800078e0010 */
[----:B------:R-:W-:Y:S01]  /*dd70*/  IMAD.WIDE.U32 R16, R74, UR7, RZ ;  /* 0x000000074a107c25 */ /* 0x000fe2000f8e00ff */
[----:B------:R-:W-:-:S03]  /*dd80*/  @P1 IADD3 R62, PT, PT, R62, -0x7f000001, RZ ;  /* 0x80ffffff3e3e1810 */ /* 0x000fc60007ffe0ff */
[----:B------:R-:W-:Y:S01]  /*dd90*/  IMAD R59, R16, 0x7effffff, RZ ;  /* 0x7effffff103b7824 */ /* 0x000fe200078e02ff */
[----:B------:R-:W-:Y:S01]  /*dda0*/  @P0 IADD3 R60, PT, PT, R60, -0x7f000001, RZ ;  /* 0x80ffffff3c3c0810 */ /* 0x000fe20007ffe0ff */
[----:B------:R-:W-:Y:S02]  /*ddb0*/  ISETP.GE.U32.AND P0, PT, R52, 0x7f000001, PT ;  /* 0x7f0000013400780c */ /* 0x000fe40003f06070 */
[----:B------:R-:W-:Y:S01]  /*ddc0*/  IMAD.HI.U32 R59, R59, 0x7f000001, R16 ;  /* 0x7f0000013b3b7827 */ /* 0x000fe200078e0010 */
[----:B------:R-:W-:-:S03]  /*ddd0*/  IADD3 R62, PT, PT, R75, R62, RZ ;  /* 0x0000003e4b3e7210 */ /* 0x000fc60007ffe0ff */
[----:B------:R-:W-:Y:S01]  /*dde0*/  IMAD.WIDE.U32 R16, R15, UR6, RZ ;  /* 0x000000060f107c25 */ /* 0x000fe2000f8e00ff */
[----:B------:R-:W-:-:S03]  /*ddf0*/  IADD3 R60, PT, PT, R43, R60, RZ ;  /* 0x0000003c2b3c7210 */ /* 0x000fc60007ffe0ff */
[----:B------:R-:W-:-:S04]  /*de00*/  IMAD R75, R16, 0x7effffff, RZ ;  /* 0x7effffff104b7824 */ /* 0x000fc800078e02ff */
[----:B------:R-:W-:Y:S01]  /*de10*/  IMAD.HI.U32 R72, R75, 0x7f000001, R16 ;  /* 0x7f0000014b487827 */ /* 0x000fe200078e0010 */
[----:B------:R-:W-:-:S03]  /*de20*/  @P0 IADD3 R52, PT, PT, R52, -0x7f000001, RZ ;  /* 0x80ffffff34340810 */ /* 0x000fc60007ffe0ff */
[----:B------:R-:W-:Y:S01]  /*de30*/  IMAD.WIDE.U32 R16, R49, UR7, RZ ;  /* 0x0000000731107c25 */ /* 0x000fe2000f8e00ff */
[----:B------:R-:W-:Y:S01]  /*de40*/  ISETP.GE.U32.AND P0, PT, R60, 0x7f000001, PT ;  /* 0x7f0000013c00780c */ /* 0x000fe20003f06070 */
[----:B------:R-:W-:Y:S02]  /*de50*/  ISETP.GE.U32.AND P1, PT, R19, 0x7f000001, PT ;  /* 0x7f0000011300780c */ /* 0x000fe40003f26070 */
[----:B------:R-:W-:-:S04]  /*de60*/  IMAD R43, R16, 0x7effffff, RZ ;  /* 0x7effffff102b7824 */ /* 0x000fc800078e02ff */
[----:B------:R-:W-:Y:S01]  /*de70*/  IMAD.HI.U32 R43, R43, 0x7f000001, R16 ;  /* 0x7f0000012b2b7827 */ /* 0x000fe200078e0010 */
[----:B------:R-:W-:-:S03]  /*de80*/  IADD3 R76, PT, PT, R47, R52, RZ ;  /* 0x000000342f4c7210 */ /* 0x000fc60007ffe0ff */
[----:B------:R-:W-:-:S04]  /*de90*/  IMAD.WIDE.U32 R16, R70, UR8, RZ ;  /* 0x0000000846107c25 */ /* 0x000fc8000f8e00ff */
[----:B------:R-:W-:Y:S01]  /*dea0*/  IMAD R47, R16, 0x7effffff, RZ ;  /* 0x7effffff102f7824 */ /* 0x000fe200078e02ff */
[----:B------:R-:W-:Y:S02]  /*deb0*/  @P0 IADD3 R60, PT, PT, R60, -0x7f000001, RZ ;  /* 0x80ffffff3c3c0810 */ /* 0x000fe40007ffe0ff */
[----:B------:R-:W-:Y:S01]  /*dec0*/  @P1 IADD3 R19, PT, PT, R19, -0x7f000001, RZ ;  /* 0x80ffffff13131810 */ /* 0x000fe20007ffe0ff */
[----:B------:R-:W-:-:S04]  /*ded0*/  IMAD.HI.U32 R47, R47, 0x7f000001, R16 ;  /* 0x7f0000012f2f7827 */ /* 0x000fc800078e0010 */
[----:B------:R-:W-:Y:S01]  /*dee0*/  IMAD.WIDE.U32 R16, R74, UR8, RZ ;  /* 0x000000084a107c25 */ /* 0x000fe2000f8e00ff */
[----:B------:R-:W-:-:S03]  /*def0*/  IADD3 R52, PT, PT, R60, R19, RZ ;  /* 0x000000133c347210 */ /* 0x000fc60007ffe0ff */
[----:B------:R-:W-:-:S04]  /*df00*/  IMAD R19, R16, 0x7effffff, RZ ;  /* 0x7effffff10137824 */ /* 0x000fc800078e02ff */
[----:B------:R-:W-:-:S04]  /*df10*/  IMAD.HI.U32 R19, R19, 0x7f000001, R16 ;  /* 0x7f00000113137827 */ /* 0x000fc800078e0010 */
[----:B------:R-:W-:Y:S01]  /*df20*/  IMAD.WIDE.U32 R16, R70, UR7, RZ ;  /* 0x0000000746107c25 */ /* 0x000fe2000f8e00ff */
[----:B------:R-:W-:-:S03]  /*df30*/  ISETP.GE.U32.AND P0, PT, R76, 0x7f000001, PT ;  /* 0x7f0000014c00780c */ /* 0x000fc60003f06070 */
[----:B------:R-:W-:Y:S01]  /*df40*/  IMAD R75, R16, 0x7effffff, RZ ;  /* 0x7effffff104b7824 */ /* 0x000fe200078e02ff */
[----:B------:R-:W-:-:S03]  /*df50*/  ISETP.GE.U32.AND P1, PT, R53, 0x7f000001, PT ;  /* 0x7f0000013500780c */ /* 0x000fc60003f26070 */
[----:B------:R-:W-:-:S04]  /*df60*/  IMAD.HI.U32 R75, R75, 0x7f000001, R16 ;  /* 0x7f0000014b4b7827 */ /* 0x000fc800078e0010 */
[----:B------:R-:W-:-:S04]  /*df70*/  IMAD.WIDE.U32 R16, R70, UR9, RZ ;  /* 0x0000000946107c25 */ /* 0x000fc8000f8e00ff */
[----:B------:R-:W-:Y:S01]  /*df80*/  IMAD R77, R16, 0x7effffff, RZ ;  /* 0x7effffff104d7824 */ /* 0x000fe200078e02ff */
[----:B------:R-:W-:-:S03]  /*df90*/  @P0 IADD3 R76, PT, PT, R76, -0x7f000001, RZ ;  /* 0x80ffffff4c4c0810 */ /* 0x000fc60007ffe0ff */
[----:B------:R-:W-:Y:S01]  /*dfa0*/  IMAD.HI.U32 R60, R77, 0x7f000001, R16 ;  /* 0x7f0000014d3c7827 */ /* 0x000fe200078e0010 */
[----:B------:R-:W-:-:S03]  /*dfb0*/  @P1 IADD3 R53, PT, PT, R53, -0x7f000001, RZ ;  /* 0x80ffffff35351810 */ /* 0x000fc60007ffe0ff */
[----:B------:R-:W-:-:S04]  /*dfc0*/  IMAD.WIDE.U32 R16, R74, UR6, RZ ;  /* 0x000000064a107c25 */ /* 0x000fc8000f8e00ff */
[----:B------:R-:W-:Y:S01]  /*dfd0*/  IMAD R77, R16, 0x7effffff, RZ ;  /* 0x7effffff104d7824 */ /* 0x000fe200078e02ff */
[----:B------:R-:W-:Y:S01]  /*dfe0*/  IADD3 R53, PT, PT, R76, R53, RZ ;  /* 0x000000354c357210 */ /* 0x000fe20007ffe0ff */
[----:B------:R-:W-:Y:S02]  /*dff0*/  ISETP.GE.U32.AND P0, PT, R63, 0x7f000001, PT ;  /* 0x7f0000013f00780c */ /* 0x000fe40003f06070 */
[----:B------:R-:W-:-:S04]  /*e000*/  IMAD.HI.U32 R76, R77, 0x7f000001, R16 ;  /* 0x7f0000014d4c7827 */ /* 0x000fc800078e0010 */
[----:B------:R-:W-:-:S04]  /*e010*/  IMAD.WIDE.U32 R16, R74, UR9, RZ ;  /* 0x000000094a107c25 */ /* 0x000fc8000f8e00ff */
[----:B------:R-:W-:-:S04]  /*e020*/  IMAD R77, R16, 0x7effffff, RZ ;  /* 0x7effffff104d7824 */ /* 0x000fc800078e02ff */
[----:B------:R-:W-:Y:S01]  /*e030*/  IMAD.HI.U32 R77, R77, 0x7f000001, R16 ;  /* 0x7f0000014d4d7827 */ /* 0x000fe200078e0010 */
[----:B------:R-:W-:-:S04]  /*e040*/  @P0 IADD3 R63, PT, PT, R63, -0x7f000001, RZ ;  /* 0x80ffffff3f3f0810 */ /* 0x000fc80007ffe0ff */
[----:B------:R-:W-:Y:S01]  /*e050*/  ISETP.GE.U32.AND P2, PT, R77, 0x7f000001, PT ;  /* 0x7f0000014d00780c */ /* 0x000fe20003f46070 */
[----:B------:R-:W-:Y:S01]  /*e060*/  IADD3 R63, PT, PT, R46, R63, RZ ;  /* 0x0000003f2e3f7210 */ /* 0x000fe20007ffe0ff */
[----:B------:R-:W-:-:S04]  /*e070*/  ISETP.GE.U32.AND P1, PT, R48, 0x7f000001, PT ;  /* 0x7f0000013000780c */ /* 0x000fc80003f26070 */
[----:B------:R-:W-:-:S07]  /*e080*/  ISETP.GE.U32.AND P0, PT, R63, 0x7f000001, PT ;  /* 0x7f0000013f00780c */ /* 0x000fce0003f06070 */
[----:B------:R-:W-:-:S05]  /*e090*/  @P2 IADD3 R77, PT, PT, R77, -0x7f000001, RZ ;  /* 0x80ffffff4d4d2810 */ /* 0x000fca0007ffe0ff */
[----:B------:R-:W-:Y:S01]  /*e0a0*/  IMAD.WIDE.U32 R16, R77, 0x5fffffa, RZ ;  /* 0x05fffffa4d107825 */ /* 0x000fe200078e00ff */
[----:B------:R-:W-:-:S03]  /*e0b0*/  @P0 IADD3 R63, PT, PT, R63, -0x7f000001, RZ ;  /* 0x80ffffff3f3f0810 */ /* 0x000fc60007ffe0ff */
[----:B------:R-:W-:Y:S01]  /*e0c0*/  IMAD R77, R77, 0x6, RZ ;  /* 0x000000064d4d7824 */ /* 0x000fe200078e02ff */
[----:B------:R-:W-:-:S03]  /*e0d0*/  @P1 IADD3 R48, PT, PT, R48, -0x7f000001, RZ ;  /* 0x80ffffff30301810 */ /* 0x000fc60007ffe0ff */
[----:B------:R-:W-:-:S04]  /*e0e0*/  IMAD.HI.U32 R46, R77, 0x7f000001, R16 ;  /* 0x7f0000014d2e7827 */ /* 0x000fc800078e0010 */
        /* <DEDUP_REMOVED lines=9> */
[----:B------:R-:W-:-:S04]  /*e180*/  IMAD.WIDE.U32 R16, R49, UR9, RZ ;  /* 0x0000000931107c25 */ /* 0x000fc8000f8e00ff */
[----:B------:R-:W-:-:S04]  /*e190*/  IMAD R49, R16, 0x7effffff, RZ ;  /* 0x7effffff10317824 */ /* 0x000fc800078e02ff */
[----:B------:R-:W-:-:S05]  /*e1a0*/  IMAD.HI.U32 R49, R49, 0x7f000001, R16 ;  /* 0x7f00000131317827 */ /* 0x000fca00078e0010 */
[----:B------:R-:W-:-:S13]  /*e1b0*/  ISETP.GE.U32.AND P0, PT, R49, 0x7f000001, PT ;  /* 0x7f0000013100780c */ /* 0x000fda0003f06070 */
[----:B------:R-:W-:Y:S01]  /*e1c0*/  @P0 IADD3 R49, PT, PT, R49, -0x7f000001, RZ ;  /* 0x80ffffff31310810 */ /* 0x000fe20007ffe0ff */
[----:B------:R-:W-:-:S13]  /*e1d0*/  ISETP.GE.U32.AND P0, PT, R62, 0x7f000001, PT ;  /* 0x7f0000013e00780c */ /* 0x000fda0003f06070 */
[----:B------:R-:W-:Y:S01]  /*e1e0*/  @P0 IADD3 R62, PT, PT, R62, -0x7f000001, RZ ;  /* 0x80ffffff3e3e0810 */ /* 0x000fe20007ffe0ff */
[----:B------:R-:W-:-:S13]  /*e1f0*/  ISETP.GE.U32.AND P0, PT, R52, 0x7f000001, PT ;  /* 0x7f0000013400780c */ /* 0x000fda0003f06070 */
[----:B------:R-:W-:-:S04]  /*e200*/  @P0 IADD3 R52, PT, PT, R52, -0x7f000001, RZ ;  /* 0x80ffffff34340810 */ /* 0x000fc80007ffe0ff */
[----:B------:R-:W-:-:S05]  /*e210*/  IADD3 R52, PT, PT, R52, UR11, RZ ;  /* 0x0000000b34347c10 */ /* 0x000fca000fffe0ff */
[----:B------:R-:W-:Y:S01]  /*e220*/  ISETP.GE.U32.AND P0, PT, R52, 0x7f000001, PT ;  /* 0x7f0000013400780c */ /* 0x000fe20003f06070 */
[----:B------:R-:W-:-:S05]  /*e230*/  IADD3 R62, PT, PT, R62, UR10, RZ ;  /* 0x0000000a3e3e7c10 */ /* 0x000fca000fffe0ff */
[----:B------:R-:W-:Y:S01]  /*e240*/  ISETP.GE.U32.AND P1, PT, R62, 0x7f000001, PT ;  /* 0x7f0000013e00780c */ /* 0x000fe20003f26070 */
[----:B------:R-:W-:-:S06]  /*e250*/  IMAD.WIDE.U32 R16, R49, 0x5fffffa, RZ ;  /* 0x05fffffa31107825 */ /* 0x000fcc00078e00ff */
[----:B------:R-:W-:Y:S01]  /*e260*/  @P0 IADD3 R52, PT, PT, R52, -0x7f000001, RZ ;  /* 0x80ffffff34340810 */ /* 0x000fe20007ffe0ff */
[----:B------:R-:W-:-:S03]  /*e270*/  IMAD R63, R49, 0x6, RZ ;  /* 0x00000006313f7824 */ /* 0x000fc600078e02ff */
[----:B------:R-:W-:Y:S02]  /*e280*/  IADD3 R49, PT, PT, R52, UR11, RZ ;  /* 0x0000000b34317c10 */ /* 0x000fe4000fffe0ff */
[----:B------:R-:W-:-:S03]  /*e290*/  @P1 IADD3 R62, PT, PT, R62, -0x7f000001, RZ ;  /* 0x80ffffff3e3e1810 */ /* 0x000fc60007ffe0ff */
[----:B------:R-:W-:Y:S01]  /*e2a0*/  ISETP.GE.U32.AND P0, PT, R49, 0x7f000001, PT ;  /* 0x7f0000013100780c */ /* 0x000fe20003f06070 */
[----:B------:R-:W-:Y:S01]  /*e2b0*/  IADD3 R48, PT, PT, R62, UR10, RZ ;  /* 0x0000000a3e307c10 */ /* 0x000fe2000fffe0ff */
[----:B------:R-:W-:-:S04]  /*e2c0*/  IMAD.HI.U32 R63, R63, 0x7f000001, R16 ;  /* 0x7f0000013f3f7827 */ /* 0x000fc800078e0010 */
[----:B------:R-:W-:Y:S01]  /*e2d0*/  ISETP.GE.U32.AND P1, PT, R48, 0x7f000001, PT ;  /* 0x7f0000013000780c */ /* 0x000fe20003f26070 */
[----:B------:R-:W-:-:S06]  /*e2e0*/  IMAD.WIDE.U32 R16, R15, UR9, RZ ;  /* 0x000000090f107c25 */ /* 0x000fcc000f8e00ff */
[----:B------:R-:W-:Y:S01]  /*e2f0*/  @P0 IADD3 R49, PT, PT, R49, -0x7f000001, RZ ;  /* 0x80ffffff31310810 */ /* 0x000fe20007ffe0ff */
[----:B------:R-:W-:-:S03]  /*e300*/  IMAD R15, R16, 0x7effffff, RZ ;  /* 0x7effffff100f7824 */ /* 0x000fc600078e02ff */
[----:B------:R-:W-:Y:S01]  /*e310*/  IADD3 R49, PT, PT, R49, UR11, RZ ;  /* 0x0000000b31317c10 */ /* 0x000fe2000fffe0ff */
[----:B------:R-:W-:Y:S01]  /*e320*/  IMAD.HI.U32 R15, R15, 0x7f000001, R16 ;  /* 0x7f0000010f0f7827 */ /* 0x000fe200078e0010 */
[----:B------:R-:W-:-:S03]  /*e330*/  @P1 IADD3 R48, PT, PT, R48, -0x7f000001, RZ ;  /* 0x80ffffff30301810 */ /* 0x000fc60007ffe0ff */
[----:B------:R-:W-:Y:S01]  /*e340*/  ISETP.GE.U32.AND P0, PT, R49, 0x7f000001, PT ;  /* 0x7f0000013100780c */ /* 0x000fe20003f06070 */
[----:B------:R-:W-:Y:S01]  /*e350*/  ISETP.GE.U32.AND P2, PT, R15, 0x7f000001, PT ;  /* 0x7f0000010f00780c */ /* 0x000fe20003f46070 */
[----:B------:R-:W-:Y:S01]  /*e360*/  IADD3 R48, PT, PT, R48, UR10, RZ ;  /* 0x0000000a30307c10 */ /* 0x000fe2000fffe0ff */
[----:B------:R-:W-:-:S04]  /*e370*/  ISETP.GE.U32.AND P3, PT, R58, 0x7f000001, PT ;  /* 0x7f0000013a00780c */ /* 0x000fc80003f66070 */
[----:B------:R-:W-:-:S06]  /*e380*/  ISETP.GE.U32.AND P1, PT, R48, 0x7f000001, PT ;  /* 0x7f0000013000780c */ /* 0x000fcc0003f26070 */
[----:B------:R-:W-:Y:S01]  /*e390*/  @P0 IADD3 R49, PT, PT, R49, -0x7f000001, RZ ;  /* 0x80ffffff31310810 */ /* 0x000fe20007ffe0ff */
[----:B------:R-:W-:Y:S01]  /*e3a0*/  ISETP.GE.U32.AND P0, PT, R53, 0x7f000001, PT ;  /* 0x7f0000013500780c */ /* 0x000fe20003f06070 */
[----:B------:R-:W-:Y:S01]  /*e3b0*/  @P2 IADD3 R15, PT, PT, R15, -0x7f000001, RZ ;  /* 0x80ffffff0f0f2810 */ /* 0x000fe20007ffe0ff */
[----:B------:R-:W-:Y:S01]  /*e3c0*/  ISETP.GE.U32.AND P2, PT, R76, 0x7f000001, PT ;  /* 0x7f0000014c00780c */ /* 0x000fe20003f46070 */
[----:B------:R-:W-:-:S03]  /*e3d0*/  @P3 IADD3 R58, PT, PT, R58, -0x7f000001, RZ ;  /* 0x80ffffff3a3a3810 */ /* 0x000fc60007ffe0ff */
[----:B------:R-:W-:Y:S02]  /*e3e0*/  @P1 IADD3 R48, PT, PT, R48, -0x7f000001, RZ ;  /* 0x80ffffff30301810 */ /* 0x000fe40007ffe0ff */
[----:B------:R-:W-:-:S05]  /*e3f0*/  ISETP.GE.U32.AND P1, PT, R58, 0x7f000001, PT ;  /* 0x7f0000013a00780c */ /* 0x000fca0003f26070 */
[----:B------:R-:W-:Y:S01]  /*e400*/  @P0 IADD3 R53, PT, PT, R53, -0x7f000001, RZ ;  /* 0x80ffffff35350810 */ /* 0x000fe20007ffe0ff */
[----:B------:R-:W-:Y:S01]  /*e410*/  ISETP.GE.U32.AND P0, PT, R74, 0x7f000001, PT ;  /* 0x7f0000014a00780c */ /* 0x000fe20003f06070 */
[----:B------:R-:W-:Y:S02]  /*e420*/  @P2 IADD3 R76, PT, PT, R76, -0x7f000001, RZ ;  /* 0x80ffffff4c4c2810 */ /* 0x000fe40007ffe0ff */
[----:B------:R-:W-:-:S03]  /*e430*/  IADD3 R53, PT, PT, R53, UR12, RZ ;  /* 0x0000000c35357c10 */ /* 0x000fc6000fffe0ff */
[----:B------:R-:W-:Y:S01]  /*e440*/  ISETP.GE.U32.AND P2, PT, R76, 0x7f000001, PT ;  /* 0x7f0000014c00780c */ /* 0x000fe20003f46070 */
[----:B------:R-:W-:Y:S01]  /*e450*/  @P1 IADD3 R58, PT, PT, R58, -0x7f000001, RZ ;  /* 0x80ffffff3a3a1810 */ /* 0x000fe20007ffe0ff */
[----:B------:R-:W-:-:S05]  /*e460*/  ISETP.GE.U32.AND P1, PT, R53, 0x7f000001, PT ;  /* 0x7f0000013500780c */ /* 0x000fca0003f26070 */
[----:B------:R-:W-:-:S04]  /*e470*/  @P0 IADD3 R74, PT, PT, R74, -0x7f000001, RZ ;  /* 0x80ffffff4a4a0810 */ /* 0x000fc80007ffe0ff */
[----:B------:R-:W-:Y:S02]  /*e480*/  IADD3 R74, PT, PT, R74, UR13, RZ ;  /* 0x0000000d4a4a7c10 */ /* 0x000fe4000fffe0ff */
[----:B------:R-:W-:Y:S01]  /*e490*/  @P2 IADD3 R76, PT, PT, R76, -0x7f000001, RZ ;  /* 0x80ffffff4c4c2810 */ /* 0x000fe20007ffe0ff */
[----:B------:R-:W-:Y:S02]  /*e4a0*/  ISETP.GE.U32.AND P2, PT, R59, 0x7f000001, PT ;  /* 0x7f0000013b00780c */ /* 0x000fe40003f46070 */
[----:B------:R-:W-:Y:S01]  /*e4b0*/  ISETP.GE.U32.AND P0, PT, R74, 0x7f000001, PT ;  /* 0x7f0000014a00780c */ /* 0x000fe20003f06070 */
[----:B------:R-:W-:Y:S01]  /*e4c0*/  @P1 IADD3 R53, PT, PT, R53, -0x7f000001, RZ ;  /* 0x80ffffff35351810 */ /* 0x000fe20007ffe0ff */
[----:B------:R-:W-:-:S03]  /*e4d0*/  ISETP.GE.U32.AND P4, PT, R75, 0x7f000001, PT ;  /* 0x7f0000014b00780c */ /* 0x000fc60003f86070 */
[----:B------:R-:W-:-:S06]  /*e4e0*/  IADD3 R53, PT, PT, R53, UR12, RZ ;  /* 0x0000000c35357c10 */ /* 0x000fcc000fffe0ff */
[----:B------:R-:W-:Y:S01]  /*e4f0*/  @P2 IADD3 R59, PT, PT, R59, -0x7f000001, RZ ;  /* 0x80ffffff3b3b2810 */ /* 0x000fe20007ffe0ff */
[----:B------:R-:W-:Y:S01]  /*e500*/  ISETP.GE.U32.AND P1, PT, R53, 0x7f000001, PT ;  /* 0x7f0000013500780c */ /* 0x000fe20003f26070 */
[----:B------:R-:W-:Y:S02]  /*e510*/  @P0 IADD3 R74, PT, PT, R74, -0x7f000001, RZ ;  /* 0x80ffffff4a4a0810 */ /* 0x000fe40007ffe0ff */
[----:B------:R-:W-:Y:S02]  /*e520*/  IADD3 R62, PT, PT, R58, R59, RZ ;  /* 0x0000003b3a3e7210 */ /* 0x000fe40007ffe0ff */
[----:B------:R-:W-:Y:S02]  /*e530*/  IADD3 R74, PT, PT, R74, UR13, RZ ;  /* 0x0000000d4a4a7c10 */ /* 0x000fe4000fffe0ff */
[----:B------:R-:W-:Y:S01]  /*e540*/  @P4 IADD3 R75, PT, PT, R75, -0x7f000001, RZ ;  /* 0x80ffffff4b4b4810 */ /* 0x000fe20007ffe0ff */
[----:B------:R-:W-:Y:S01]  /*e550*/  ISETP.GE.U32.AND P4, PT, R47, 0x7f000001, PT ;  /* 0x7f0000012f00780c */ /* 0x000fe20003f86070 */
[----:B------:R-:W-:Y:S01]  /*e560*/  ISETP.GE.U32.AND P3, PT, R62, 0x7f000001, PT ;  /* 0x7f0000013e00780c */ /* 0x000fe20003f66070 */
[----:B------:R-:W-:-:S03]  /*e570*/  ISETP.GE.U32.AND P0, PT, R74, 0x7f000001, PT ;  /* 0x7f0000014a00780c */ /* 0x000fc60003f06070 */
[----:B------:R-:W-:Y:S01]  /*e580*/  @P1 IADD3 R53, PT, PT, R53, -0x7f000001, RZ ;  /* 0x80ffffff35351810 */ /* 0x000fe20007ffe0ff */
[----:B------:R-:W-:Y:S01]  /*e590*/  IMAD.WIDE.U32 R16, R15, 0x5fffffa, RZ ;  /* 0x05fffffa0f107825 */ /* 0x000fe200078e00ff */
[----:B------:R-:W-:Y:S02]  /*e5a0*/  ISETP.GE.U32.AND P2, PT, R44, 0x7f000001, PT ;  /* 0x7f0000012c00780c */ /* 0x000fe40003f46070 */
[----:B------:R-:W-:Y:S01]  /*e5b0*/  IADD3 R53, PT, PT, R53, UR12, RZ ;  /* 0x0000000c35357c10 */ /* 0x000fe2000fffe0ff */
[----:B------:R-:W-:-:S03]  /*e5c0*/  IMAD R15, R15, 0x6, RZ ;  /* 0x000000060f0f7824 */ /* 0x000fc600078e02ff */
[----:B------:R-:W-:Y:S01]  /*e5d0*/  @P4 IADD3 R47, PT, PT, R47, -0x7f000001, RZ ;  /* 0x80ffffff2f2f4810 */ /* 0x000fe20007ffe0ff */
[----:B------:R-:W-:Y:S01]  /*e5e0*/  ISETP.GE.U32.AND P1, PT, R53, 0x7f000001, PT ;  /* 0x7f0000013500780c */ /* 0x000fe20003f26070 */
[----:B------:R-:W-:Y:S01]  /*e5f0*/  @P3 IADD3 R62, PT, PT, R62, -0x7f000001, RZ ;  /* 0x80ffffff3e3e3810 */ /* 0x000fe20007ffe0ff */
[----:B------:R-:W-:Y:S01]  /*e600*/  IMAD.HI.U32 R15, R15, 0x7f000001, R16 ;  /* 0x7f0000010f0f7827 */ /* 0x000fe200078e0010 */
[----:B------:R-:W-:-:S03]  /*e610*/  @P0 IADD3 R74, PT, PT, R74, -0x7f000001, RZ ;  /* 0x80ffffff4a4a0810 */ /* 0x000fc60007ffe0ff */
[----:B------:R-:W-:Y:S01]  /*e620*/  IMAD.WIDE.U32 R16, R48, UR7, RZ ;  /* 0x0000000730107c25 */ /* 0x000fe2000f8e00ff */
[----:B------:R-:W-:Y:S02]  /*e630*/  IADD3 R62, PT, PT, R62, R47, RZ ;  /* 0x0000002f3e3e7210 */ /* 0x000fe40007ffe0ff */
[----:B------:R-:W-:Y:S01]  /*e640*/  IADD3 R47, PT, PT, R74, UR13, RZ ;  /* 0x0000000d4a2f7c10 */ /* 0x000fe2000fffe0ff */
[----:B------:R-:W-:Y:S01]  /*e650*/  IMAD R77, R16, 0x7effffff, RZ ;  /* 0x7effffff104d7824 */ /* 0x000fe200078e02ff */
[----:B------:R-:W-:-:S03]  /*e660*/  @P2 IADD3 R44, PT, PT, R44, -0x7f000001, RZ ;  /* 0x80ffffff2c2c2810 */ /* 0x000fc60007ffe0ff */
[----:B------:R-:W-:Y:S01]  /*e670*/  ISETP.GE.U32.AND P0, PT, R47, 0x7f000001, PT ;  /* 0x7f0000012f00780c */ /* 0x000fe20003f06070 */
[----:B------:R-:W-:Y:S01]  /*e680*/  IMAD.HI.U32 R52, R77, 0x7f000001, R16 ;  /* 0x7f0000014d347827 */ /* 0x000fe200078e0010 */
[----:B------:R-:W-:-:S03]  /*e690*/  @P1 IADD3 R53, PT, PT, R53, -0x7f000001, RZ ;  /* 0x80ffffff35351810 */ /* 0x000fc60007ffe0ff */
[----:B------:R-:W-:Y:S01]  /*e6a0*/  IMAD.WIDE.U32 R16, R49, UR7, RZ ;  /* 0x0000000731107c25 */ /* 0x000fe2000f8e00ff */
[----:B------:R-:W-:Y:S01]  /*e6b0*/  ISETP.GE.U32.AND P1, PT, R44, 0x7f000001, PT ;  /* 0x7f0000012c00780c */ /* 0x000fe20003f26070 */
[----:B------:R-:W-:Y:S02]  /*e6c0*/  ISETP.GE.U32.AND P2, PT, R55, 0x7f000001, PT ;  /* 0x7f0000013700780c */ /* 0x000fe40003f46070 */
[----:B------:R-:W-:-:S04]  /*e6d0*/  IMAD R59, R16, 0x7effffff, RZ ;  /* 0x7effffff103b7824 */ /* 0x000fc800078e02ff */
[----:B------:R-:W-:-:S04]  /*e6e0*/  IMAD.HI.U32 R58, R59, 0x7f000001, R16 ;  /* 0x7f0000013b3a7827 */ /* 0x000fc800078e0010 */
[----:B------:R-:W-:Y:S01]  /*e6f0*/  IMAD.WIDE.U32 R16, R53, UR7, RZ ;  /* 0x0000000735107c25 */ /* 0x000fe2000f8e00ff */
[----:B------:R-:W-:-:S03]  /*e700*/  @P0 IADD3 R47, PT, PT, R47, -0x7f000001, RZ ;  /* 0x80ffffff2f2f0810 */ /* 0x000fc60007ffe0ff */
[----:B------:R-:W-:Y:S01]  /*e710*/  IMAD R59, R16, 0x7effffff, RZ ;  /* 0x7effffff103b7824 */ /* 0x000fe200078e02ff */
[----:B------:R-:W-:Y:S02]  /*e720*/  @P1 IADD3 R44, PT, PT, R44, -0x7f000001, RZ ;  /* 0x80ffffff2c2c1810 */ /* 0x000fe40007ffe0ff */
[----:B------:R-:W-:Y:S01]  /*e730*/  @P2 IADD3 R55, PT, PT, R55, -0x7f000001, RZ ;  /* 0x80ffffff37372810 */ /* 0x000fe20007ffe0ff */
[----:B------:R-:W-:-:S04]  /*e740*/  IMAD.HI.U32 R59, R59, 0x7f000001, R16 ;  /* 0x7f0000013b3b7827 */ /* 0x000fc800078e0010 */
[----:B------:R-:W-:Y:S01]  /*e750*/  IMAD.WIDE.U32 R16, R47, UR7, RZ ;  /* 0x000000072f107c25 */ /* 0x000fe2000f8e00ff */
[----:B------:R-:W-:-:S03]  /*e760*/  IADD3 R74, PT, PT, R44, R55, RZ ;  /* 0x000000372c4a7210 */ /* 0x000fc60007ffe0ff */
[----:B------:R-:W-:-:S04]  /*e770*/  IMAD R55, R16, 0x7effffff, RZ ;  /* 0x7effffff10377824 */ /* 0x000fc800078e02ff */
[----:B------:R-:W-:-:S05]  /*e780*/  IMAD.HI.U32 R55, R55, 0x7f000001, R16 ;  /* 0x7f00000137377827 */ /* 0x000fca00078e0010 */
[----:B------:R-:W-:Y:S01]  /*e790*/  ISETP.GE.U32.AND P0, PT, R55, 0x7f000001, PT ;  /* 0x7f0000013700780c */ /* 0x000fe20003f06070 */
[----:B------:R-:W-:Y:S01]  /*e7a0*/  IADD3 R75, PT, PT, R76, R75, RZ ;  /* 0x0000004b4c4b7210 */ /* 0x000fe20007ffe0ff */
[----:B------:R-:W-:-:S11]  /*e7b0*/  ISETP.GE.U32.AND P1, PT, R70, 0x7f000001, PT ;  /* 0x7f0000014600780c */ /* 0x000fd60003f26070 */
[----:B------:R-:W-:Y:S01]  /*e7c0*/  @P0 IADD3 R55, PT, PT, R55, -0x7f000001, RZ ;  /* 0x80ffffff37370810 */ /* 0x000fe20007ffe0ff */
[----:B------:R-:W-:Y:S01]  /*e7d0*/  ISETP.GE.U32.AND P0, PT, R75, 0x7f000001, PT ;  /* 0x7f0000014b00780c */ /* 0x000fe20003f06070 */
[----:B------:R-:W-:Y:S01]  /*e7e0*/  @P1 IADD3 R70, PT, PT, R70, -0x7f000001, RZ ;  /* 0x80ffffff46461810 */ /* 0x000fe20007ffe0ff */
[----:B------:R-:W-:Y:S02]  /*e7f0*/  ISETP.GE.U32.AND P1, PT, R61, 0x7f000001, PT ;  /* 0x7f0000013d00780c */ /* 0x000fe40003f26070 */
[----:B------:R-:W-:-:S04]  /*e800*/  IMAD.WIDE.U32 R16, R55, 0x5fffffa, RZ ;  /* 0x05fffffa37107825 */ /* 0x000fc800078e00ff */
[----:B------:R-:W-:-:S05]  /*e810*/  IMAD R55, R55, 0x6, RZ ;  /* 0x0000000637377824 */ /* 0x000fca00078e02ff */
[----:B------:R-:W-:Y:S01]  /*e820*/  @P0 IADD3 R75, PT, PT, R75, -0x7f000001, RZ ;  /* 0x80ffffff4b4b0810 */ /* 0x000fe20007ffe0ff */
[----:B------:R-:W-:Y:S01]  /*e830*/  ISETP.GE.U32.AND P0, PT, R74, 0x7f000001, PT ;  /* 0x7f0000014a00780c */ /* 0x000fe20003f06070 */
[----:B------:R-:W-:-:S04]  /*e840*/  IMAD.HI.U32 R44, R55, 0x7f000001, R16 ;  /* 0x7f000001372c7827 */ /* 0x000fc800078e0010 */
[----:B------:R-:W-:Y:S01]  /*e850*/  IMAD.WIDE.U32 R16, R48, UR6, RZ ;  /* 0x0000000630107c25 */ /* 0x000fe2000f8e00ff */
[----:B------:R-:W-:-:S03]  /*e860*/  IADD3 R70, PT, PT, R75, R70, RZ ;  /* 0x000000464b467210 */ /* 0x000fc60007ffe0ff */
[----:B------:R-:W-:Y:S01]  /*e870*/  IMAD R75, R16, 0x7effffff, RZ ;  /* 0x7effffff104b7824 */ /* 0x000fe200078e02ff */
[----:B------:R-:W-:-:S03]  /*e880*/  @P1 IADD3 R61, PT, PT, R61, -0x7f000001, RZ ;  /* 0x80ffffff3d3d1810 */ /* 0x000fc60007ffe0ff */
[----:B------:R-:W-:Y:S01]  /*e890*/  @P0 IADD3 R74, PT, PT, R74, -0x7f000001, RZ ;  /* 0x80ffffff4a4a0810 */ /* 0x000fe20007ffe0ff */
[----:B------:R-:W-:-:S04]  /*e8a0*/  IMAD.HI.U32 R75, R75, 0x7f000001, R16 ;  /* 0x7f0000014b4b7827 */ /* 0x000fc800078e0010 */
[----:B------:R-:W-:Y:S01]  /*e8b0*/  IMAD.WIDE.U32 R16, R53, UR8, RZ ;  /* 0x0000000835107c25 */ /* 0x000fe2000f8e00ff */
[----:B------:R-:W-:-:S03]  /*e8c0*/  IADD3 R55, PT, PT, R74, R61, RZ ;  /* 0x0000003d4a377210 */ /* 0x000fc60007ffe0ff */
        /* <DEDUP_REMOVED lines=15> */
[----:B------:R-:W-:Y:S01]  /*e9c0*/  ISETP.GE.U32.AND P0, PT, R63, 0x7f000001, PT ;  /* 0x7f0000013f00780c */ /* 0x000fe20003f06070 */
[----:B------:R-:W-:Y:S01]  /*e9d0*/  ISETP.GE.U32.AND P2, PT, R70, 0x7f000001, PT ;  /* 0x7f0000014600780c */ /* 0x000fe20003f46070 */
[----:B------:R-:W-:-:S11]  /*e9e0*/  ISETP.GE.U32.AND P1, PT, R46, 0x7f000001, PT ;  /* 0x7f0000012e00780c */ /* 0x000fd60003f26070 */
[----:B------:R-:W-:Y:S01]  /*e9f0*/  @P0 IADD3 R63, PT, PT, R63, -0x7f000001, RZ ;  /* 0x80ffffff3f3f0810 */ /* 0x000fe20007ffe0ff */
[----:B------:R-:W-:Y:S01]  /*ea00*/  ISETP.GE.U32.AND P0, PT, R55, 0x7f000001, PT ;  /* 0x7f0000013700780c */ /* 0x000fe20003f06070 */
[----:B------:R-:W-:-:S03]  /*ea10*/  @P2 IADD3 R70, PT, PT, R70, -0x7f000001, RZ ;  /* 0x80ffffff46462810 */ /* 0x000fc60007ffe0ff */
[----:B------:R-:W-:Y:S01]  /*ea20*/  IMAD.WIDE.U32 R16, R63, 0x5fffffa, RZ ;  /* 0x05fffffa3f107825 */ /* 0x000fe200078e00ff */
[----:B------:R-:W-:-:S03]  /*ea30*/  @P1 IADD3 R46, PT, PT, R46, -0x7f000001, RZ ;  /* 0x80ffffff2e2e1810 */ /* 0x000fc60007ffe0ff */
[----:B------:R-:W-:-:S04]  /*ea40*/  IMAD R63, R63, 0x6, RZ ;  /* 0x000000063f3f7824 */ /* 0x000fc800078e02ff */
[----:B------:R-:W-:Y:S01]  /*ea50*/  IMAD.HI.U32 R63, R63, 0x7f000001, R16 ;  /* 0x7f0000013f3f7827 */ /* 0x000fe200078e0010 */
[----:B------:R-:W-:-:S03]  /*ea60*/  @P0 IADD3 R55, PT, PT, R55, -0x7f000001, RZ ;  /* 0x80ffffff37370810 */ /* 0x000fc60007ffe0ff */
[----:B------:R-:W-:Y:S01]  /*ea70*/  IMAD.WIDE.U32 R16, R70, R47, RZ ;  /* 0x0000002f46107225 */ /* 0x000fe200078e00ff */
[----:B------:R-:W-:-:S03]  /*ea80*/  IADD3 R46, PT, PT, R55, R46, RZ ;  /* 0x0000002e372e7210 */ /* 0x000fc60007ffe0ff */
[----:B------:R-:W-:-:S04]  /*ea90*/  IMAD R55, R16, 0x7effffff, RZ ;  /* 0x7effffff10377824 */ /* 0x000fc800078e02ff */
[----:B------:R-:W-:-:S05]  /*eaa0*/  IMAD.HI.U32 R55, R55, 0x7f000001, R16 ;  /* 0x7f00000137377827 */ /* 0x000fca00078e0010 */
[----:B------:R-:W-:Y:S01]  /*eab0*/  ISETP.GE.U32.AND P0, PT, R55, 0x7f000001, PT ;  /* 0x7f0000013700780c */ /* 0x000fe20003f06070 */
[----:B------:R-:W-:-:S12]  /*eac0*/  ISETP.GE.U32.AND P2, PT, R15, 0x7f000001, PT ;  /* 0x7f0000010f00780c */ /* 0x000fd80003f46070 */
[----:B------:R-:W-:Y:S01]  /*ead0*/  @P0 IADD3 R55, PT, PT, R55, -0x7f000001, RZ ;  /* 0x80ffffff37370810 */ /* 0x000fe20007ffe0ff */
[----:B------:R-:W-:Y:S01]  /*eae0*/  ISETP.GE.U32.AND P0, PT, R62, 0x7f000001, PT ;  /* 0x7f0000013e00780c */ /* 0x000fe20003f06070 */
[----:B------:R-:W-:Y:S01]  /*eaf0*/  @P2 IADD3 R15, PT, PT, R15, -0x7f000001, RZ ;  /* 0x80ffffff0f0f2810 */ /* 0x000fe20007ffe0ff */
[----:B------:R-:W-:Y:S02]  /*eb00*/  ISETP.GE.U32.AND P1, PT, R46, 0x7f000001, PT ;  /* 0x7f0000012e00780c */ /* 0x000fe40003f26070 */
[----:B------:R-:W-:-:S09]  /*eb10*/  IMAD.WIDE.U32 R16, R55, 0x5fffffa, RZ ;  /* 0x05fffffa37107825 */ /* 0x000fd200078e00ff */
[----:B------:R-:W-:Y:S01]  /*eb20*/  @P0 IADD3 R62, PT, PT, R62, -0x7f000001, RZ ;  /* 0x80ffffff3e3e0810 */ /* 0x000fe20007ffe0ff */
[----:B------:R-:W-:-:S03]  /*eb30*/  IMAD R55, R55, 0x6, RZ ;  /* 0x0000000637377824 */ /* 0x000fc600078e02ff */
[----:B------:R-:W-:Y:S01]  /*eb40*/  IADD3 R62, PT, PT, R62, R15, RZ ;  /* 0x0000000f3e3e7210 */ /* 0x000fe20007ffe0ff */
[----:B------:R-:W-:-:S04]  /*eb50*/  IMAD.HI.U32 R74, R55, 0x7f000001, R16 ;  /* 0x7f000001374a7827 */ /* 0x000fc800078e0010 */
[----:B------:R-:W-:Y:S01]  /*eb60*/  ISETP.GE.U32.AND P0, PT, R62, 0x7f000001, PT ;  /* 0x7f0000013e00780c */ /* 0x000fe20003f06070 */
[----:B------:R-:W-:Y:S01]  /*eb70*/  IMAD.WIDE.U32 R54, R18, R54, RZ ;  /* 0x0000003612367225 */ /* 0x000fe200078e00ff */
[----:B------:R-:W-:-:S03]  /*eb80*/  @P1 IADD3 R46, PT, PT, R46, -0x7f000001, RZ ;  /* 0x80ffffff2e2e1810 */ /* 0x000fc60007ffe0ff */
[----:B------:R-:W-:Y:S02]  /*eb90*/  IMAD R15, R54, 0x7effffff, RZ ;  /* 0x7effffff360f7824 */ /* 0x000fe400078e02ff */
[----:B------:R-:W-:-:S04]  /*eba0*/  IMAD.WIDE.U32 R16, R46, R48, RZ ;  /* 0x000000302e107225 */ /* 0x000fc800078e00ff */
[----:B------:R-:W-:Y:S02]  /*ebb0*/  IMAD.HI.U32 R55, R15, 0x7f000001, R54 ;  /* 0x7f0000010f377827 */ /* 0x000fe400078e0036 */
[----:B------:R-:W-:Y:S02]  /*ebc0*/  @P0 IADD3 R62, PT, PT, R62, -0x7f000001, RZ ;  /* 0x80ffffff3e3e0810 */ /* 0x000fe40007ffe0ff */
[----:B------:R-:W-:-:S04]  /*ebd0*/  IMAD R15, R16, 0x7effffff, RZ ;  /* 0x7effffff100f7824 */ /* 0x000fc800078e02ff */
[----:B------:R-:W-:-:S04]  /*ebe0*/  IMAD.HI.U32 R15, R15, 0x7f000001, R16 ;  /* 0x7f0000010f0f7827 */ /* 0x000fc800078e0010 */
[----:B------:R-:W-:Y:S01]  /*ebf0*/  IMAD.WIDE.U32 R16, R62, R53, RZ ;  /* 0x000000353e107225 */ /* 0x000fe200078e00ff */
[----:B------:R-:W-:-:S03]  /*ec00*/  ISETP.GE.U32.AND P0, PT, R72, 0x7f000001, PT ;  /* 0x7f0000014800780c */ /* 0x000fc60003f06070 */
[----:B------:R-:W-:-:S04]  /*ec10*/  IMAD R77, R16, 0x7effffff, RZ ;  /* 0x7effffff104d7824 */ /* 0x000fc800078e02ff */
[----:B------:R-:W-:-:S05]  /*ec20*/  IMAD.HI.U32 R77, R77, 0x7f000001, R16 ;  /* 0x7f0000014d4d7827 */ /* 0x000fca00078e0010 */
[----:B------:R-:W-:Y:S01]  /*ec30*/  ISETP.GE.U32.AND P2, PT, R77, 0x7f000001, PT ;  /* 0x7f0000014d00780c */ /* 0x000fe20003f46070 */
[----:B------:R-:W-:Y:S01]  /*ec40*/  @P0 IADD3 R72, PT, PT, R72, -0x7f000001, RZ ;  /* 0x80ffffff48480810 */ /* 0x000fe20007ffe0ff */
        /* <DEDUP_REMOVED lines=12> */
[----:B------:R-:W-:Y:S01]  /*ed10*/  ISETP.GE.U32.AND P0, PT, R17, 0x7f000001, PT ;  /* 0x7f0000011100780c */ /* 0x000fe20003f06070 */
[----:B------:R-:W-:-:S12]  /*ed20*/  ISETP.GE.U32.AND P1, PT, R52, 0x7f000001, PT ;  /* 0x7f0000013400780c */ /* 0x000fd80003f26070 */
[----:B------:R-:W-:-:S05]  /*ed30*/  @P0 IADD3 R17, PT, PT, R17, -0x7f000001, RZ ;  /* 0x80ffffff11110810 */ /* 0x000fca0007ffe0ff */
[----:B------:R-:W-:Y:S01]  /*ed40*/  ISETP.GE.U32.AND P0, PT, R17, 0x7f000001, PT ;  /* 0x7f0000011100780c */ /* 0x000fe20003f06070 */
[----:B------:R-:W-:-:S12]  /*ed50*/  @P1 IADD3 R52, PT, PT, R52, -0x7f000001, RZ ;  /* 0x80ffffff34341810 */ /* 0x000fd80007ffe0ff */
[----:B------:R-:W-:-:S04]  /*ed60*/  @P0 IADD3 R17, PT, PT, R17, -0x7f000001, RZ ;  /* 0x80ffffff11110810 */ /* 0x000fc80007ffe0ff */
[----:B------:R-:W-:Y:S01]  /*ed70*/  IADD3 R52, PT, PT, R17, R52, RZ ;  /* 0x0000003411347210 */ /* 0x000fe20007ffe0ff */
[----:B------:R-:W-:-:S04]  /*ed80*/  IMAD.WIDE.U32 R16, R53, UR6, RZ ;  /* 0x0000000635107c25 */ /* 0x000fc8000f8e00ff */
        /* <DEDUP_REMOVED lines=9> */
[----:B------:R-:W-:Y:S01]  /*ee20*/  IMAD.WIDE.U32 R16, R47, UR6, RZ ;  /* 0x000000062f107c25 */ /* 0x000fe2000f8e00ff */
[----:B------:R-:W-:Y:S01]  /*ee30*/  ISETP.GE.U32.AND P1, PT, R59, 0x7f000001, PT ;  /* 0x7f0000013b00780c */ /* 0x000fe20003f26070 */
[----:B------:R-:W-:Y:S01]  /*ee40*/  ISETP.GE.U32.AND P3, PT, R50, 0x7f000001, PT ;  /* 0x7f0000013200780c */ /* 0x000fe20003f66070 */
[----:B------:R-:W-:Y:S01]  /*ee50*/  IADD3 R25, PT, PT, R25, UR13, RZ ;  /* 0x0000000d19197c10 */ /* 0x000fe2000fffe0ff */
[----:B------:R-:W-:Y:S01]  /*ee60*/  IMAD R43, R16, 0x7effffff, RZ ;  /* 0x7effffff102b7824 */ /* 0x000fe200078e02ff */
[----:B------:R-:W-:Y:S02]  /*ee70*/  IADD3 R23, PT, PT, R23, UR10, RZ ;  /* 0x0000000a17177c10 */ /* 0x000fe4000fffe0ff */
[----:B------:R-:W-:Y:S02]  /*ee80*/  IADD3 R3, PT, PT, R20, UR11, RZ ;  /* 0x0000000b14037c10 */ /* 0x000fe4000fffe0ff */
[----:B------:R-:W-:Y:S01]  /*ee90*/  IADD3 R41, PT, PT, R41, UR13, RZ ;  /* 0x0000000d29297c10 */ /* 0x000fe2000fffe0ff */
[----:B------:R-:W-:Y:S01]  /*eea0*/  IMAD.HI.U32 R16, R43, 0x7f000001, R16 ;  /* 0x7f0000012b107827 */ /* 0x000fe200078e0010 */
[----:B------:R-:W0:Y:S04]  /*eeb0*/  LDCU.64 UR6, c[0x0][0x488] ;  /* 0x00009100ff0677ac */ /* 0x000e280008000a00 */
[----:B------:R-:W-:-:S13]  /*eec0*/  ISETP.GE.U32.AND P0, PT, R16, 0x7f000001, PT ;  /* 0x7f0000011000780c */ /* 0x000fda0003f06070 */
[----:B------:R-:W-:-:S05]  /*eed0*/  @P0 IADD3 R16, PT, PT, R16, -0x7f000001, RZ ;  /* 0x80ffffff10100810 */ /* 0x000fca0007ffe0ff */
[----:B------:R-:W-:Y:S01]  /*eee0*/  ISETP.GE.U32.AND P0, PT, R16, 0x7f000001, PT ;  /* 0x7f0000011000780c */ /* 0x000fe20003f06070 */
[----:B------:R-:W-:Y:S01]  /*eef0*/  @P1 IADD3 R59, PT, PT, R59, -0x7f000001, RZ ;  /* 0x80ffffff3b3b1810 */ /* 0x000fe20007ffe0ff */
[----:B------:R-:W-:-:S11]  /*ef00*/  ISETP.GE.U32.AND P1, PT, R58, 0x7f000001, PT ;  /* 0x7f0000013a00780c */ /* 0x000fd60003f26070 */
[----:B------:R-:W-:Y:S01]  /*ef10*/  @P0 IADD3 R16, PT, PT, R16, -0x7f000001, RZ ;  /* 0x80ffffff10100810 */ /* 0x000fe20007ffe0ff */
[----:B------:R-:W-:Y:S01]  /*ef20*/  ISETP.GE.U32.AND P0, PT, R75, 0x7f000001, PT ;  /* 0x7f0000014b00780c */ /* 0x000fe20003f06070 */
[----:B------:R-:W-:Y:S01]  /*ef30*/  @P1 IADD3 R58, PT, PT, R58, -0x7f000001, RZ ;  /* 0x80ffffff3a3a1810 */ /* 0x000fe20007ffe0ff */
[----:B------:R-:W-:Y:S01]  /*ef40*/  ISETP.GE.U32.AND P1, PT, R44, 0x7f000001, PT ;  /* 0x7f0000012c00780c */ /* 0x000fe20003f26070 */
[----:B------:R-:W-:Y:S01]  /*ef50*/  IADD3 R54, PT, PT, R16, R59, RZ ;  /* 0x0000003b10367210 */ /* 0x000fe20007ffe0ff */
[----:B------:R-:W-:-:S09]  /*ef60*/  IMAD.WIDE.U32 R16, R48, UR8, RZ ;  /* 0x0000000830107c25 */ /* 0x000fd2000f8e00ff */
[----:B------:R-:W-:-:S05]  /*ef70*/  @P0 IADD3 R75, PT, PT, R75, -0x7f000001, RZ ;  /* 0x80ffffff4b4b0810 */ /* 0x000fca0007ffe0ff */
[----:B------:R-:W-:Y:S01]  /*ef80*/  ISETP.GE.U32.AND P0, PT, R75, 0x7f000001, PT ;  /* 0x7f0000014b00780c */ /* 0x000fe20003f06070 */
[----:B------:R-:W-:Y:S01]  /*ef90*/  IMAD R43, R16, 0x7effffff, RZ ;  /* 0x7effffff102b7824 */ /* 0x000fe200078e02ff */
[----:B------:R-:W-:Y:S01]  /*efa0*/  @P1 IADD3 R44, PT, PT, R44, -0x7f000001, RZ ;  /* 0x80ffffff2c2c1810 */ /* 0x000fe20007ffe0ff */
[----:B------:R-:W-:Y:S02]  /*efb0*/  ISETP.GE.U32.AND P1, PT, R19, 0x7f000001, PT ;  /* 0x7f0000011300780c */ /* 0x000fe40003f26070 */
[----:B------:R-:W-:-:S04]  /*efc0*/  IMAD.HI.U32 R43, R43, 0x7f000001, R16 ;  /* 0x7f0000012b2b7827 */ /* 0x000fc800078e0010 */
[----:B------:R-:W-:-:S04]  /*efd0*/  IMAD.WIDE.U32 R16, R49, UR8, RZ ;  /* 0x0000000831107c25 */ /* 0x000fc8000f8e00ff */
[----:B------:R-:W-:Y:S01]  /*efe0*/  @P0 IADD3 R75, PT, PT, R75, -0x7f000001, RZ ;  /* 0x80ffffff4b4b0810 */ /* 0x000fe20007ffe0ff */
[----:B------:R-:W-:Y:S01]  /*eff0*/  ISETP.GE.U32.AND P0, PT, R72, 0x7f000001, PT ;  /* 0x7f0000014800780c */ /* 0x000fe20003f06070 */
[----:B------:R-:W-:Y:S01]  /*f000*/  IMAD R59, R16, 0x7effffff, RZ ;  /* 0x7effffff103b7824 */ /* 0x000fe200078e02ff */
[----:B------:R-:W-:-:S03]  /*f010*/  ISETP.GE.U32.AND P2, PT, R43, 0x7f000001, PT ;  /* 0x7f0000012b00780c */ /* 0x000fc60003f46070 */
[----:B------:R-:W-:Y:S01]  /*f020*/  IMAD.HI.U32 R77, R59, 0x7f000001, R16 ;  /* 0x7f0000013b4d7827 */ /* 0x000fe200078e0010 */
[----:B------:R-:W-:-:S04]  /*f030*/  @P1 IADD3 R19, PT, PT, R19, -0x7f000001, RZ ;  /* 0x80ffffff13131810 */ /* 0x000fc80007ffe0ff */
[----:B------:R-:W-:-:S03]  /*f040*/  ISETP.GE.U32.AND P1, PT, R77, 0x7f000001, PT ;  /* 0x7f0000014d00780c */ /* 0x000fc60003f26070 */
[----:B------:R-:W-:Y:S01]  /*f050*/  @P0 IADD3 R72, PT, PT, R72, -0x7f000001, RZ ;  /* 0x80ffffff48480810 */ /* 0x000fe20007ffe0ff */
[----:B------:R-:W-:Y:S01]  /*f060*/  ISETP.GE.U32.AND P0, PT, R54, 0x7f000001, PT ;  /* 0x7f0000013600780c */ /* 0x000fe20003f06070 */
[----:B------:R-:W-:Y:S01]  /*f070*/  @P2 IADD3 R43, PT, PT, R43, -0x7f000001, RZ ;  /* 0x80ffffff2b2b2810 */ /* 0x000fe20007ffe0ff */
[----:B------:R-:W-:-:S03]  /*f080*/  IMAD.WIDE.U32 R16, R48, UR9, RZ ;  /* 0x0000000930107c25 */ /* 0x000fc6000f8e00ff */
[----:B------:R-:W-:Y:S02]  /*f090*/  IADD3 R43, PT, PT, R58, R43, RZ ;  /* 0x0000002b3a2b7210 */ /* 0x000fe40007ffe0ff */
[----:B------:R-:W-:Y:S02]  /*f0a0*/  IADD3 R58, PT, PT, R75, R44, RZ ;  /* 0x0000002c4b3a7210 */ /* 0x000fe40007ffe0ff */
[----:B------:R-:W-:Y:S01]  /*f0b0*/  @P1 IADD3 R77, PT, PT, R77, -0x7f000001, RZ ;  /* 0x80ffffff4d4d1810 */ /* 0x000fe20007ffe0ff */
[----:B------:R-:W-:-:S03]  /*f0c0*/  ISETP.GE.U32.AND P1, PT, R61, 0x7f000001, PT ;  /* 0x7f0000013d00780c */ /* 0x000fc60003f26070 */
[----:B------:R-:W-:Y:S01]  /*f0d0*/  @P0 IADD3 R54, PT, PT, R54, -0x7f000001, RZ ;  /* 0x80ffffff36360810 */ /* 0x000fe20007ffe0ff */
[----:B------:R-:W-:Y:S01]  /*f0e0*/  ISETP.GE.U32.AND P0, PT, R58, 0x7f000001, PT ;  /* 0x7f0000013a00780c */ /* 0x000fe20003f06070 */
[----:B------:R-:W-:-:S04]  /*f0f0*/  IMAD R59, R16, 0x7effffff, RZ ;  /* 0x7effffff103b7824 */ /* 0x000fc800078e02ff */
[----:B------:R-:W-:Y:S01]  /*f100*/  IMAD.HI.U32 R44, R59, 0x7f000001, R16 ;  /* 0x7f0000013b2c7827 */ /* 0x000fe200078e0010 */
[----:B------:R-:W-:-:S03]  /*f110*/  IADD3 R59, PT, PT, R72, R19, RZ ;  /* 0x00000013483b7210 */ /* 0x000fc60007ffe0ff */
[----:B------:R-:W-:Y:S01]  /*f120*/  IMAD.WIDE.U32 R16, R46, R53, RZ ;  /* 0x000000352e107225 */ /* 0x000fe200078e00ff */
[----:B------:R-:W-:Y:S01]  /*f130*/  @P1 IADD3 R61, PT, PT, R61, -0x7f000001, RZ ;  /* 0x80ffffff3d3d1810 */ /* 0x000fe20007ffe0ff */
[----:B------:R-:W-:Y:S01]  /*f140*/  ISETP.GE.U32.AND P1, PT, R60, 0x7f000001, PT ;  /* 0x7f0000013c00780c */ /* 0x000fe20003f26070 */
[----:B------:R-:W-:Y:S01]  /*f150*/  ISETP.GE.U32.AND P2, PT, R15, 0x7f000001, PT ;  /* 0x7f0000010f00780c */ /* 0x000fe20003f46070 */
[----:B------:R-:W-:Y:S01]  /*f160*/  IMAD R19, R16, 0x7effffff, RZ ;  /* 0x7effffff10137824 */ /* 0x000fe200078e02ff */
[----:B------:R-:W-:Y:S01]  /*f170*/  @P0 IADD3 R58, PT, PT, R58, -0x7f000001, RZ ;  /* 0x80ffffff3a3a0810 */ /* 0x000fe20007ffe0ff */
[----:B------:R-:W-:Y:S02]  /*f180*/  ISETP.GE.U32.AND P0, PT, R59, 0x7f000001, PT ;  /* 0x7f0000013b00780c */ /* 0x000fe40003f06070 */
[----:B------:R-:W-:-:S04]  /*f190*/  IMAD.HI.U32 R72, R19, 0x7f000001, R16 ;  /* 0x7f00000113487827 */ /* 0x000fc800078e0010 */
[----:B------:R-:W-:Y:S01]  /*f1a0*/  IMAD.WIDE.U32 R16, R70, R49, RZ ;  /* 0x0000003146107225 */ /* 0x000fe200078e00ff */
[----:B------:R-:W-:-:S03]  /*f1b0*/  IADD3 R19, PT, PT, R54, R77, RZ ;  /* 0x0000004d36137210 */ /* 0x000fc60007ffe0ff */
[----:B------:R-:W-:Y:S01]  /*f1c0*/  IMAD R75, R16, 0x7effffff, RZ ;  /* 0x7effffff104b7824 */ /* 0x000fe200078e02ff */
[----:B------:R-:W-:Y:S02]  /*f1d0*/  @P1 IADD3 R60, PT, PT, R60, -0x7f000001, RZ ;  /* 0x80ffffff3c3c1810 */ /* 0x000fe40007ffe0ff */
[----:B------:R-:W-:Y:S01]  /*f1e0*/  @P2 IADD3 R15, PT, PT, R15, -0x7f000001, RZ ;  /* 0x80ffffff0f0f2810 */ /* 0x000fe20007ffe0ff */
[----:B------:R-:W-:Y:S01]  /*f1f0*/  ISETP.GE.U32.AND P1, PT, R72, 0x7f000001, PT ;  /* 0x7f0000014800780c */ /* 0x000fe20003f26070 */
[----:B------:R-:W-:Y:S01]  /*f200*/  IMAD.HI.U32 R77, R75, 0x7f000001, R16 ;  /* 0x7f0000014b4d7827 */ /* 0x000fe200078e0010 */
[----:B------:R-:W-:-:S03]  /*f210*/  @P0 IADD3 R59, PT, PT, R59, -0x7f000001, RZ ;  /* 0x80ffffff3b3b0810 */ /* 0x000fc60007ffe0ff */
[----:B------:R-:W-:Y:S01]  /*f220*/  IMAD.WIDE.U32 R16, R46, R47, RZ ;  /* 0x0000002f2e107225 */ /* 0x000fe200078e00ff */
[----:B------:R-:W-:Y:S01]  /*f230*/  IADD3 R54, PT, PT, R58, R61, RZ ;  /* 0x0000003d3a367210 */ /* 0x000fe20007ffe0ff */
[----:B------:R-:W-:Y:S02]  /*f240*/  ISETP.GE.U32.AND P0, PT, R15, 0x7f000001, PT ;  /* 0x7f0000010f00780c */ /* 0x000fe40003f06070 */
[----:B------:R-:W-:-:S04]  /*f250*/  IMAD R61, R16, 0x7effffff, RZ ;  /* 0x7effffff103d7824 */ /* 0x000fc800078e02ff */
[----:B------:R-:W-:Y:S01]  /*f260*/  IMAD.HI.U32 R61, R61, 0x7f000001, R16 ;  /* 0x7f0000013d3d7827 */ /* 0x000fe200078e0010 */
[----:B------:R-:W-:-:S04]  /*f270*/  @P1 IADD3 R72, PT, PT, R72, -0x7f000001, RZ ;  /* 0x80ffffff48481810 */ /* 0x000fc80007ffe0ff */
[----:B------:R-:W-:Y:S02]  /*f280*/  ISETP.GE.U32.AND P1, PT, R61, 0x7f000001, PT ;  /* 0x7f0000013d00780c */ /* 0x000fe40003f26070 */
[----:B------:R-:W-:Y:S01]  /*f290*/  @P0 IADD3 R15, PT, PT, R15, -0x7f000001, RZ ;  /* 0x80ffffff0f0f0810 */ /* 0x000fe20007ffe0ff */
[----:B------:R-:W-:Y:S01]  /*f2a0*/  ISETP.GE.U32.AND P0, PT, R72, 0x7f000001, PT ;  /* 0x7f0000014800780c */ /* 0x000fe20003f06070 */
[----:B------:R-:W-:Y:S01]  /*f2b0*/  ISETP.GE.U32.AND P2, PT, R74, 0x7f000001, PT ;  /* 0x7f0000014a00780c */ /* 0x000fe20003f46070 */
[----:B------:R-:W-:Y:S01]  /*f2c0*/  IMAD.WIDE.U32 R16, R70, R53, RZ ;  /* 0x0000003546107225 */ /* 0x000fe200078e00ff */
[----:B------:R-:W-:-:S03]  /*f2d0*/  IADD3 R60, PT, PT, R59, R60, RZ ;  /* 0x0000003c3b3c7210 */ /* 0x000fc60007ffe0ff */
[----:B------:R-:W-:-:S04]  /*f2e0*/  IMAD R59, R16, 0x7effffff, RZ ;  /* 0x7effffff103b7824 */ /* 0x000fc800078e02ff */
[----:B------:R-:W-:-:S03]  /*f2f0*/  @P1 IADD3 R61, PT, PT, R61, -0x7f000001, RZ ;  /* 0x80ffffff3d3d1810 */ /* 0x000fc60007ffe0ff */
[----:B------:R-:W-:Y:S02]  /*f300*/  @P0 IADD3 R72, PT, PT, R72, -0x7f000001, RZ ;  /* 0x80ffffff48480810 */ /* 0x000fe40007ffe0ff */
[----:B------:R-:W-:Y:S01]  /*f310*/  ISETP.GE.U32.AND P0, PT, R61, 0x7f000001, PT ;  /* 0x7f0000013d00780c */ /* 0x000fe20003f06070 */
[----:B------:R-:W-:Y:S01]  /*f320*/  @P2 IADD3 R74, PT, PT, R74, -0x7f000001, RZ ;  /* 0x80ffffff4a4a2810 */ /* 0x000fe20007ffe0ff */
[----:B------:R-:W-:Y:S01]  /*f330*/  IMAD.HI.U32 R76, R59, 0x7f000001, R16 ;  /* 0x7f0000013b4c7827 */ /* 0x000fe200078e0010 */
[----:B------:R-:W-:-:S03]  /*f340*/  ISETP.GE.U32.AND P2, PT, R77, 0x7f000001, PT ;  /* 0x7f0000014d00780c */ /* 0x000fc60003f46070 */
[----:B------:R-:W-:Y:S01]  /*f350*/  IMAD.WIDE.U32 R16, R62, R48, RZ ;  /* 0x000000303e107225 */ /* 0x000fe200078e00ff */
[----:B------:R-:W-:Y:S01]  /*f360*/  IADD3 R75, PT, PT, R15, R74, RZ ;  /* 0x0000004a0f4b7210 */ /* 0x000fe20007ffe0ff */
[----:B------:R-:W-:Y:S02]  /*f370*/  ISETP.GE.U32.AND P1, PT, R76, 0x7f000001, PT ;  /* 0x7f0000014c00780c */ /* 0x000fe40003f26070 */
[----:B------:R-:W-:-:S03]  /*f380*/  IMAD R15, R16, 0x7effffff, RZ ;  /* 0x7effffff100f7824 */ /* 0x000fc600078e02ff */
[----:B------:R-:W-:Y:S01]  /*f390*/  @P0 IADD3 R61, PT, PT, R61, -0x7f000001, RZ ;  /* 0x80ffffff3d3d0810 */ /* 0x000fe20007ffe0ff */
[----:B------:R-:W-:Y:S01]  /*f3a0*/  IMAD.HI.U32 R15, R15, 0x7f000001, R16 ;  /* 0x7f0000010f0f7827 */ /* 0x000fe200078e0010 */
[----:B------:R-:W-:Y:S01]  /*f3b0*/  ISETP.GE.U32.AND P0, PT, R60, 0x7f000001, PT ;  /* 0x7f0000013c00780c */ /* 0x000fe20003f06070 */
[----:B------:R-:W-:Y:S02]  /*f3c0*/  @P2 IADD3 R77, PT, PT, R77, -0x7f000001, RZ ;  /* 0x80ffffff4d4d2810 */ /* 0x000fe40007ffe0ff */
[----:B------:R-:W-:-:S04]  /*f3d0*/  IMAD.WIDE.U32 R16, R62, R49, RZ ;  /* 0x000000313e107225 */ /* 0x000fc800078e00ff */
[----:B------:R-:W-:Y:S01]  /*f3e0*/  IMAD R59, R16, 0x7effffff, RZ ;  /* 0x7effffff103b7824 */ /* 0x000fe200078e02ff */
[----:B------:R-:W-:Y:S02]  /*f3f0*/  IADD3 R58, PT, PT, R72, R77, RZ ;  /* 0x0000004d483a7210 */ /* 0x000fe40007ffe0ff */
[----:B------:R-:W-:Y:S01]  /*f400*/  @P1 IADD3 R76, PT, PT, R76, -0x7f000001, RZ ;  /* 0x80ffffff4c4c1810 */ /* 0x000fe20007ffe0ff */
[----:B------:R-:W-:-:S04]  /*f410*/  IMAD.HI.U32 R72, R59, 0x7f000001, R16 ;  /* 0x7f0000013b487827 */ /* 0x000fc800078e0010 */
[----:B------:R-:W-:Y:S01]  /*f420*/  IMAD.WIDE.U32 R16, R70, R48, RZ ;  /* 0x0000003046107225 */ /* 0x000fe200078e00ff */
[----:B------:R-:W-:Y:S02]  /*f430*/  IADD3 R59, PT, PT, R61, R76, RZ ;  /* 0x0000004c3d3b7210 */ /* 0x000fe40007ffe0ff */
[----:B------:R-:W-:Y:S01]  /*f440*/  @P0 IADD3 R60, PT, PT, R60, -0x7f000001, RZ ;  /* 0x80ffffff3c3c0810 */ /* 0x000fe20007ffe0ff */
        /* <DEDUP_REMOVED lines=13> */
[----:B------:R-:W-:Y:S01]  /*f520*/  ISETP.GE.U32.AND P1, PT, R18, 0x7f000001, PT ;  /* 0x7f0000011200780c */ /* 0x000fe20003f26070 */
[----:B------:R-:W-:Y:S01]  /*f530*/  @P0 IADD3 R75, PT, PT, R75, -0x7f000001, RZ ;  /* 0x80ffffff4b4b0810 */ /* 0x000fe20007ffe0ff */
[----:B------:R-:W-:-:S10]  /*f540*/  ISETP.GE.U32.AND P0, PT, R61, 0x7f000001, PT ;  /* 0x7f0000013d00780c */ /* 0x000fd40003f06070 */
[----:B------:R-:W-:Y:S02]  /*f550*/  @P2 IADD3 R49, PT, PT, R49, -0x7f000001, RZ ;  /* 0x80ffffff31312810 */ /* 0x000fe40007ffe0ff */
[----:B------:R-:W-:Y:S02]  /*f560*/  @P1 IADD3 R18, PT, PT, R18, -0x7f000001, RZ ;  /* 0x80ffffff12121810 */ /* 0x000fe40007ffe0ff */
[----:B------:R-:W-:Y:S01]  /*f570*/  @P0 IADD3 R61, PT, PT, R61, -0x7f000001, RZ ;  /* 0x80ffffff3d3d0810 */ /* 0x000fe20007ffe0ff */
        /* <DEDUP_REMOVED lines=38> */
[----:B------:R-:W-:-:S12]  /*f7e0*/  IADD3 R61, PT, PT, R61, R74, RZ ;  /* 0x0000004a3d3d7210 */ /* 0x000fd80007ffe0ff */
        /* <DEDUP_REMOVED lines=25> */
[----:B------:R-:W-:Y:S02]  /*f980*/  IMAD.WIDE.U32 R16, R60, R47, RZ ;  /* 0x0000002f3c107225 */ /* 0x000fe400078e00ff */
[----:B------:R-:W2:Y:S01]  /*f990*/  LDL R47, [R1+0x110] ;  /* 0x00011000012f7983 */ /* 0x000ea20000100800 */
[----:B------:R-:W-:Y:S01]  /*f9a0*/  ISETP.GE.U32.AND P0, PT, R69, 0x7f000001, PT ;  /* 0x7f0000014500780c */ /* 0x000fe20003f06070 */
[----:B------:R-:W-:-:S12]  /*f9b0*/  IMAD R61, R16, 0x7effffff, RZ ;  /* 0x7effffff103d7824 */ /* 0x000fd800078e02ff */
[----:B------:R-:W-:-:S05]  /*f9c0*/  @P0 IADD3 R69, PT, PT, R69, -0x7f000001, RZ ;  /* 0x80ffffff45450810 */ /* 0x000fca0007ffe0ff */
[----:B------:R-:W-:Y:S01]  /*f9d0*/  ISETP.GE.U32.AND P0, PT, R69, 0x7f000001, PT ;  /* 0x7f0000014500780c */ /* 0x000fe20003f06070 */
[----:B------:R-:W-:Y:S01]  /*f9e0*/  ISETP.GE.U32.AND P1, PT, R68, 0x7f000001, PT ;  /* 0x7f0000014400780c */ /* 0x000fe20003f26070 */
[----:B------:R-:W-:-:S11]  /*f9f0*/  IMAD.HI.U32 R61, R61, 0x7f000001, R16 ;  /* 0x7f0000013d3d7827 */ /* 0x000fd600078e0010 */
[----:B------:R-:W-:Y:S01]  /*fa00*/  @P0 IADD3 R69, PT, PT, R69, -0x7f000001, RZ ;  /* 0x80ffffff45450810 */ /* 0x000fe20007ffe0ff */
[----:B------:R-:W-:Y:S01]  /*fa10*/  ISETP.GE.U32.AND P0, PT, R61, 0x7f000001, PT ;  /* 0x7f0000013d00780c */ /* 0x000fe20003f06070 */
[----:B------:R-:W-:Y:S01]  /*fa20*/  @P1 IADD3 R68, PT, PT, R68, -0x7f000001, RZ ;  /* 0x80ffffff44441810 */ /* 0x000fe20007ffe0ff */
[----:B------:R-:W-:Y:S01]  /*fa30*/  ISETP.GE.U32.AND P1, PT, R18, 0x7f000001, PT ;  /* 0x7f0000011200780c */ /* 0x000fe20003f26070 */
[----:B------:R-:W-:-:S10]  /*fa40*/  ISETP.GE.U32.AND P2, PT, R78, 0x7f000001, PT ;  /* 0x7f0000014e00780c */ /* 0x000fd40003f46070 */
[----:B------:R-:W-:Y:S01]  /*fa50*/  @P0 IADD3 R61, PT, PT, R61, -0x7f000001, RZ ;  /* 0x80ffffff3d3d0810 */ /* 0x000fe20007ffe0ff */
[----:B------:R-:W-:Y:S01]  /*fa60*/  ISETP.GE.U32.AND P0, PT, R53, 0x7f000001, PT ;  /* 0x7f0000013500780c */ /* 0x000fe20003f06070 */
[----:B------:R-:W-:Y:S01]  /*fa70*/  @P1 IADD3 R18, PT, PT, R18, -0x7f000001, RZ ;  /* 0x80ffffff12121810 */ /* 0x000fe20007ffe0ff */
[----:B------:R-:W-:Y:S01]  /*fa80*/  ISETP.GE.U32.AND P1, PT, R72, 0x7f000001, PT ;  /* 0x7f0000014800780c */ /* 0x000fe20003f26070 */
[----:B------:R-:W-:-:S10]  /*fa90*/  @P2 IADD3 R78, PT, PT, R78, -0x7f000001, RZ ;  /* 0x80ffffff4e4e2810 */ /* 0x000fd40007ffe0ff */
[----:B------:R-:W-:Y:S01]  /*faa0*/  @P0 IADD3 R53, PT, PT, R53, -0x7f000001, RZ ;  /* 0x80ffffff35350810 */ /* 0x000fe20007ffe0ff */
[----:B------:R-:W-:Y:S01]  /*fab0*/  ISETP.GE.U32.AND P0, PT, R59, 0x7f000001, PT ;  /* 0x7f0000013b00780c */ /* 0x000fe20003f06070 */
[----:B------:R-:W-:Y:S01]  /*fac0*/  @P1 IADD3 R72, PT, PT, R72, -0x7f000001, RZ ;  /* 0x80ffffff48481810 */ /* 0x000fe20007ffe0ff */
[----:B------:R-:W-:Y:S01]  /*fad0*/  ISETP.GE.U32.AND P1, PT, R15, 0x7f000001, PT ;  /* 0x7f0000010f00780c */ /* 0x000fe20003f26070 */
[----:B------:R-:W-:Y:S02]  /*fae0*/  IADD3 R76, PT, PT, R69, R68, RZ ;  /* 0x00000044454c7210 */ /* 0x000fe40007ffe0ff */
[----:B------:R-:W-:Y:S01]  /*faf0*/  IADD3 R69, PT, PT, R53, R78, RZ ;  /* 0x0000004e35457210 */ /* 0x000fe20007ffe0ff */
[----:B------:R-:W-:-:S07]  /*fb00*/  IMAD.WIDE.U32 R16, R61, 0x5fffffa, RZ ;  /* 0x05fffffa3d107825 */ /* 0x000fce00078e00ff */
[----:B------:R-:W-:Y:S01]  /*fb10*/  @P0 IADD3 R59, PT, PT, R59, -0x7f000001, RZ ;  /* 0x80ffffff3b3b0810 */ /* 0x000fe20007ffe0ff */
[----:B------:R-:W-:Y:S01]  /*fb20*/  ISETP.GE.U32.AND P0, PT, R58, 0x7f000001, PT ;  /* 0x7f0000013a00780c */ /* 0x000fe20003f06070 */
[----:B------:R-:W-:Y:S01]  /*fb30*/  ISETP.GE.U32.AND P2, PT, R69, 0x7f000001, PT ;  /* 0x7f0000014500780c */ /* 0x000fe20003f46070 */
[----:B------:R-:W-:Y:S01]  /*fb40*/  IMAD R61, R61, 0x6, RZ ;  /* 0x000000063d3d7824 */ /* 0x000fe200078e02ff */
[----:B------:R-:W-:Y:S02]  /*fb50*/  @P1 IADD3 R15, PT, PT, R15, -0x7f000001, RZ ;  /* 0x80ffffff0f0f1810 */ /* 0x000fe40007ffe0ff */
[----:B------:R-:W-:Y:S01]  /*fb60*/  IADD3 R59, PT, PT, R59, R72, RZ ;  /* 0x000000483b3b7210 */ /* 0x000fe20007ffe0ff */
[----:B------:R-:W-:Y:S01]  /*fb70*/  ISETP.GE.U32.AND P1, PT, R48, 0x7f000001, PT ;  /* 0x7f0000013000780c */ /* 0x000fe20003f26070 */
[----:B------:R-:W-:-:S04]  /*fb80*/  IMAD.HI.U32 R61, R61, 0x7f000001, R16 ;  /* 0x7f0000013d3d7827 */ /* 0x000fc800078e0010 */
[----:B------:R-:W-:Y:S02]  /*fb90*/  IMAD.WIDE.U32 R16, R18, R29, RZ ;  /* 0x0000001d12107225 */ /* 0x000fe400078e00ff */
[----:B------:R-:W-:Y:S01]  /*fba0*/  @P0 IADD3 R58, PT, PT, R58, -0x7f000001, RZ ;  /* 0x80ffffff3a3a0810 */ /* 0x000fe20007ffe0ff */
[----:B------:R-:W-:Y:S01]  /*fbb0*/  ISETP.GE.U32.AND P0, PT, R59, 0x7f000001, PT ;  /* 0x7f0000013b00780c */ /* 0x000fe20003f06070 */
[----:B------:R-:W-:Y:S01]  /*fbc0*/  IMAD R53, R16, 0x7effffff, RZ ;  /* 0x7effffff10357824 */ /* 0x000fe200078e02ff */
[----:B------:R-:W-:-:S03]  /*fbd0*/  @P2 IADD3 R69, PT, PT, R69, -0x7f000001, RZ ;  /* 0x80ffffff45452810 */ /* 0x000fc60007ffe0ff */
[----:B------:R-:W-:Y:S01]  /*fbe0*/  @P1 IADD3 R48, PT, PT, R48, -0x7f000001, RZ ;  /* 0x80ffffff30301810 */ /* 0x000fe20007ffe0ff */
[----:B------:R-:W-:Y:S01]  /*fbf0*/  IMAD.HI.U32 R53, R53, 0x7f000001, R16 ;  /* 0x7f00000135357827 */ /* 0x000fe200078e0010 */
[----:B------:R-:W-:Y:S01]  /*fc00*/  IADD3 R72, PT, PT, R58, R15, RZ ;  /* 0x0000000f3a487210 */ /* 0x000fe20007ffe0ff */
[----:B------:R-:W-:Y:S02]  /*fc10*/  ISETP.GE.U32.AND P1, PT, R61, 0x7f000001, PT ;  /* 0x7f0000013d00780c */ /* 0x000fe40003f26070 */
[----:B------:R-:W-:-:S04]  /*fc20*/  IMAD.WIDE.U32 R16, R69, R24, RZ ;  /* 0x0000001845107225 */ /* 0x000fc800078e00ff */
[----:B------:R-:W-:Y:S01]  /*fc30*/  IMAD R75, R16, 0x7effffff, RZ ;  /* 0x7effffff104b7824 */ /* 0x000fe200078e02ff */
[----:B------:R-:W-:Y:S01]  /*fc40*/  @P0 IADD3 R59, PT, PT, R59, -0x7f000001, RZ ;  /* 0x80ffffff3b3b0810 */ /* 0x000fe20007ffe0ff */
[----:B------:R-:W-:Y:S02]  /*fc50*/  ISETP.GE.U32.AND P0, PT, R72, 0x7f000001, PT ;  /* 0x7f0000014800780c */ /* 0x000fe40003f06070 */
[----:B------:R-:W-:-:S04]  /*fc60*/  IMAD.HI.U32 R68, R75, 0x7f000001, R16 ;  /* 0x7f0000014b447827 */ /* 0x000fc800078e0010 */
[----:B------:R-:W-:Y:S01]  /*fc70*/  IMAD.WIDE.U32 R16, R18, R30, RZ ;  /* 0x0000001e12107225 */ /* 0x000fe200078e00ff */
[----:B------:R-:W-:Y:S01]  /*fc80*/  @P1 IADD3 R61, PT, PT, R61, -0x7f000001, RZ ;  /* 0x80ffffff3d3d1810 */ /* 0x000fe20007ffe0ff */
[----:B------:R-:W-:Y:S02]  /*fc90*/  ISETP.GE.U32.AND P1, PT, R66, 0x7f000001, PT ;  /* 0x7f0000014200780c */ /* 0x000fe40003f26070 */
[----:B------:R-:W-:-:S04]  /*fca0*/  IMAD R15, R16, 0x7effffff, RZ ;  /* 0x7effffff100f7824 */ /* 0x000fc800078e02ff */
[----:B------:R-:W-:Y:S01]  /*fcb0*/  IMAD.HI.U32 R15, R15, 0x7f000001, R16 ;  /* 0x7f0000010f0f7827 */ /* 0x000fe200078e0010 */
[----:B------:R-:W-:Y:S01]  /*fcc0*/  @P0 IADD3 R72, PT, PT, R72, -0x7f000001, RZ ;  /* 0x80ffffff48480810 */ /* 0x000fe20007ffe0ff */
[----:B------:R-:W-:Y:S02]  /*fcd0*/  ISETP.GE.U32.AND P0, PT, R71, 0x7f000001, PT ;  /* 0x7f0000014700780c */ /* 0x000fe40003f06070 */
[----:B------:R-:W-:Y:S01]  /*fce0*/  IMAD.WIDE.U32 R16, R69, R29, RZ ;  /* 0x0000001d45107225 */ /* 0x000fe200078e00ff */
[----:B------:R-:W-:-:S03]  /*fcf0*/  IADD3 R48, PT, PT, R59, R48, RZ ;  /* 0x000000303b307210 */ /* 0x000fc60007ffe0ff */
[----:B------:R-:W-:Y:S01]  /*fd00*/  IMAD R59, R16, 0x7effffff, RZ ;  /* 0x7effffff103b7824 */ /* 0x000fe200078e02ff */
[----:B------:R-:W-:-:S03]  /*fd10*/  @P1 IADD3 R66, PT, PT, R66, -0x7f000001, RZ ;  /* 0x80ffffff42421810 */ /* 0x000fc60007ffe0ff */
[----:B------:R-:W-:Y:S01]  /*fd20*/  IMAD.HI.U32 R58, R59, 0x7f000001, R16 ;  /* 0x7f0000013b3a7827 */ /* 0x000fe200078e0010 */
[----:B------:R-:W-:-:S03]  /*fd30*/  ISETP.GE.U32.AND P1, PT, R56, 0x7f000001, PT ;  /* 0x7f0000013800780c */ /* 0x000fc60003f26070 */
[----:B------:R-:W-:Y:S01]  /*fd40*/  IMAD.WIDE.U32 R16, R18, R24, RZ ;  /* 0x0000001812107225 */ /* 0x000fe200078e00ff */
[----:B------:R-:W-:-:S03]  /*fd50*/  @P0 IADD3 R71, PT, PT, R71, -0x7f000001, RZ ;  /* 0x80ffffff47470810 */ /* 0x000fc60007ffe0ff */
[----:B------:R-:W-:Y:S01]  /*fd60*/  IMAD R59, R16, 0x7effffff, RZ ;  /* 0x7effffff103b7824 */ /* 0x000fe200078e02ff */
[----:B------:R-:W-:-:S03]  /*fd70*/  ISETP.GE.U32.AND P0, PT, R73, 0x7f000001, PT ;  /* 0x7f0000014900780c */ /* 0x000fc60003f06070 */
[----:B------:R-:W-:Y:S01]  /*fd80*/  IMAD.HI.U32 R59, R59, 0x7f000001, R16 ;  /* 0x7f0000013b3b7827 */ /* 0x000fe200078e0010 */
[----:B------:R-:W-:-:S03]  /*fd90*/  IADD3 R72, PT, PT, R72, R61, RZ ;  /* 0x0000003d48487210 */ /* 0x000fc60007ffe0ff */
[----:B------:R-:W-:Y:S01]  /*fda0*/  IMAD.WIDE.U32 R16, R18, R31, RZ ;  /* 0x0000001f12107225 */ /* 0x000fe200078e00ff */
[----:B------:R-:W-:-:S03]  /*fdb0*/  @P1 IADD3 R56, PT, PT, R56, -0x7f000001, RZ ;  /* 0x80ffffff38381810 */ /* 0x000fc60007ffe0ff */
[----:B------:R-:W-:Y:S01]  /*fdc0*/  IMAD R61, R16, 0x7effffff, RZ ;  /* 0x7effffff103d7824 */ /* 0x000fe200078e02ff */
[----:B------:R-:W-:Y:S01]  /*fdd0*/  ISETP.GE.U32.AND P1, PT, R64, 0x7f000001, PT ;  /* 0x7f0000014000780c */ /* 0x000fe20003f26070 */
[----:B------:R-:W-:Y:S02]  /*fde0*/  ISETP.GE.U32.AND P2, PT, R72, 0x7f000001, PT ;  /* 0x7f0000014800780c */ /* 0x000fe40003f46070 */
[----:B------:R-:W-:Y:S01]  /*fdf0*/  IMAD.HI.U32 R18, R61, 0x7f000001, R16 ;  /* 0x7f0000013d127827 */ /* 0x000fe200078e0010 */
[----:B------:R-:W-:-:S03]  /*fe00*/  @P0 IADD3 R73, PT, PT, R73, -0x7f000001, RZ ;  /* 0x80ffffff49490810 */ /* 0x000fc60007ffe0ff */
[----:B------:R-:W-:Y:S01]  /*fe10*/  IMAD.WIDE.U32 R16, R69, R30, RZ ;  /* 0x0000001e45107225 */ /* 0x000fe200078e00ff */
[----:B------:R-:W-:-:S03]  /*fe20*/  ISETP.GE.U32.AND P0, PT, R67, 0x7f000001, PT ;  /* 0x7f0000014300780c */ /* 0x000fc60003f06070 */
[----:B------:R-:W-:-:S04]  /*fe30*/  IMAD R61, R16, 0x7effffff, RZ ;  /* 0x7effffff103d7824 */ /* 0x000fc800078e02ff */
[----:B------:R-:W-:Y:S01]  /*fe40*/  IMAD.HI.U32 R61, R61, 0x7f000001, R16 ;  /* 0x7f0000013d3d7827 */ /* 0x000fe200078e0010 */
[----:B------:R-:W-:-:S03]  /*fe50*/  @P1 IADD3 R64, PT, PT, R64, -0x7f000001, RZ ;  /* 0x80ffffff40401810 */ /* 0x000fc60007ffe0ff */
[----:B------:R-:W-:Y:S01]  /*fe60*/  IMAD.WIDE.U32 R16, R69, R31, RZ ;  /* 0x0000001f45107225 */ /* 0x000fe200078e00ff */
[----:B------:R-:W-:Y:S01]  /*fe70*/  ISETP.GE.U32.AND P1, PT, R65, 0x7f000001, PT ;  /* 0x7f0000014100780c */ /* 0x000fe20003f26070 */
[----:B------:R-:W-:Y:S02]  /*fe80*/  @P2 IADD3 R72, PT, PT, R72, -0x7f000001, RZ ;  /* 0x80ffffff48482810 */ /* 0x000fe40007ffe0ff */
[----:B------:R-:W-:Y:S01]  /*fe90*/  IMAD R69, R16, 0x7effffff, RZ ;  /* 0x7effffff10457824 */ /* 0x000fe200078e02ff */
[----:B------:R-:W-:Y:S02]  /*fea0*/  IADD3 R71, PT, PT, R71, R66, RZ ;  /* 0x0000004247477210 */ /* 0x000fe40007ffe0ff */
[----:B------:R-:W-:Y:S01]  /*feb0*/  @P0 IADD3 R67, PT, PT, R67, -0x7f000001, RZ ;  /* 0x80ffffff43430810 */ /* 0x000fe20007ffe0ff */
[----:B------:R-:W-:Y:S01]  /*fec0*/  ISETP.GE.U32.AND P0, PT, R76, 0x7f000001, PT ;  /* 0x7f0000014c00780c */ /* 0x000fe20003f06070 */
[----:B------:R-:W-:-:S04]  /*fed0*/  IMAD.HI.U32 R66, R69, 0x7f000001, R16 ;  /* 0x7f00000145427827 */ /* 0x000fc800078e0010 */
[----:B------:R-:W-:Y:S01]  /*fee0*/  IMAD.WIDE.U32 R16, R72, R30, RZ ;  /* 0x0000001e48107225 */ /* 0x000fe200078e00ff */
[----:B------:R-:W-:-:S03]  /*fef0*/  IADD3 R82, PT, PT, R73, R56, RZ ;  /* 0x0000003849527210 */ /* 0x000fc60007ffe0ff */
[----:B------:R-:W-:Y:S01]  /*ff00*/  IMAD R69, R16, 0x7effffff, RZ ;  /* 0x7effffff10457824 */ /* 0x000fe200078e02ff */
[----:B------:R-:W-:Y:S01]  /*ff10*/  @P1 IADD3 R65, PT, PT, R65, -0x7f000001, RZ ;  /* 0x80ffffff41411810 */ /* 0x000fe20007ffe0ff */
[----:B------:R-:W-:Y:S02]  /*ff20*/  ISETP.GE.U32.AND P1, PT, R51, 0x7f000001, PT ;  /* 0x7f0000013300780c */ /* 0x000fe40003f26070 */
[----:B------:R-:W-:Y:S01]  /*ff30*/  IMAD.HI.U32 R56, R69, 0x7f000001, R16 ;  /* 0x7f00000145387827 */ /* 0x000fe200078e0010 */
[----:B------:R-:W-:-:S03]  /*ff40*/  IADD3 R78, PT, PT, R67, R64, RZ ;  /* 0x00000040434e7210 */ /* 0x000fc60007ffe0ff */
[----:B------:R-:W-:Y:S01]  /*ff50*/  IMAD.WIDE.U32 R16, R72, R24, RZ ;  /* 0x0000001848107225 */ /* 0x000fe200078e00ff */
[----:B------:R-:W-:Y:S01]  /*ff60*/  @P0 IADD3 R76, PT, PT, R76, -0x7f000001, RZ ;  /* 0x80ffffff4c4c0810 */ /* 0x000fe20007ffe0ff */
[----:B------:R-:W-:Y:S02]  /*ff70*/  ISETP.GE.U32.AND P0, PT, R82, 0x7f000001, PT ;  /* 0x7f0000015200780c */ /* 0x000fe40003f06070 */
[----:B------:R-:W-:Y:S01]  /*ff80*/  IMAD R67, R16, 0x7effffff, RZ ;  /* 0x7effffff10437824 */ /* 0x000fe200078e02ff */
[----:B------:R-:W-:-:S03]  /*ff90*/  ISETP.GE.U32.AND P2, PT, R48, 0x7f000001, PT ;  /* 0x7f0000013000780c */ /* 0x000fc60003f46070 */
[----:B------:R-:W-:Y:S01]  /*ffa0*/  IMAD.HI.U32 R64, R67, 0x7f000001, R16 ;  /* 0x7f00000143407827 */ /* 0x000fe200078e0010 */
[----:B------:R-:W-:-:S03]  /*ffb0*/  IADD3 R76, PT, PT, R76, R65, RZ ;  /* 0x000000414c4c7210 */ /* 0x000fc60007ffe0ff */
[----:B------:R-:W-:Y:S01]  /*ffc0*/  IMAD.WIDE.U32 R16, R72, R29, RZ ;  /* 0x0000001d48107225 */ /* 0x000fe200078e00ff */
[----:B------:R-:W-:Y:S01]  /*ffd0*/  @P1 IADD3 R51, PT, PT, R51, -0x7f000001, RZ ;  /* 0x80ffffff33331810 */ /* 0x000fe20007ffe0ff */
[----:B------:R-:W-:Y:S02]  /*ffe0*/  ISETP.GE.U32.AND P1, PT, R57, 0x7f000001, PT ;  /* 0x7f0000013900780c */ /* 0x000fe40003f26070 */
[----:B------:R-:W-:Y:S01]  /*fff0*/  IMAD R65, R16, 0x7effffff, RZ ;  /* 0x7effffff10417824 */ /* 0x000fe200078e02ff */
[----:B------:R-:W-:Y:S01]  /*10000*/  @P0 IADD3 R82, PT, PT, R82, -0x7f000001, RZ ;  /* 0x80ffffff52520810 */ /* 0x000fe20007ffe0ff */
[----:B------:R-:W-:Y:S02]  /*10010*/  ISETP.GE.U32.AND P0, PT, R76, 0x7f000001, PT ;  /* 0x7f0000014c00780c */ /* 0x000fe40003f06070 */
[----:B------:R-:W-:-:S04]  /*10020*/  IMAD.HI.U32 R65, R65, 0x7f000001, R16 ;  /* 0x7f00000141417827 */ /* 0x000fc800078e0010 */
[----:B------:R-:W-:Y:S01]  /*10030*/  IMAD.WIDE.U32 R16, R72, R31, RZ ;  /* 0x0000001f48107225 */ /* 0x000fe200078e00ff */
[----:B------:R-:W-:-:S03]  /*10040*/  @P2 IADD3 R48, PT, PT, R48, -0x7f000001, RZ ;  /* 0x80ffffff30302810 */ /* 0x000fc60007ffe0ff */
[----:B------:R-:W-:Y:S01]  /*10050*/  IMAD R67, R16, 0x7effffff, RZ ;  /* 0x7effffff10437824 */ /* 0x000fe200078e02ff */
[----:B------:R-:W-:Y:S01]  /*10060*/  @P1 IADD3 R57, PT, PT, R57, -0x7f000001, RZ ;  /* 0x80ffffff39391810 */ /* 0x000fe20007ffe0ff */
[----:B------:R-:W-:Y:S02]  /*10070*/  ISETP.GE.U32.AND P1, PT, R78, 0x7f000001, PT ;  /* 0x7f0000014e00780c */ /* 0x000fe40003f26070 */
[----:B------:R-:W-:-:S04]  /*10080*/  IMAD.HI.U32 R67, R67, 0x7f000001, R16 ;  /* 0x7f00000143437827 */ /* 0x000fc800078e0010 */
[----:B------:R-:W-:Y:S01]  /*10090*/  IMAD.WIDE.U32 R16, R48, R29, RZ ;  /* 0x0000001d30107225 */ /* 0x000fe200078e00ff */
[----:B------:R-:W-:-:S03]  /*100a0*/  @P0 IADD3 R76, PT, PT, R76, -0x7f000001, RZ ;  /* 0x80ffffff4c4c0810 */ /* 0x000fc60007ffe0ff */
[----:B------:R-:W-:Y:S01]  /*100b0*/  IMAD R69, R16, 0x7effffff, RZ ;  /* 0x7effffff10457824 */ /* 0x000fe200078e02ff */
[----:B------:R-:W-:-:S03]  /*100c0*/  ISETP.GE.U32.AND P0, PT, R71, 0x7f000001, PT ;  /* 0x7f0000014700780c */ /* 0x000fc60003f06070 */
[----:B------:R-:W-:Y:S01]  /*100d0*/  IMAD.HI.U32 R69, R69, 0x7f000001, R16 ;  /* 0x7f00000145457827 */ /* 0x000fe200078e0010 */
[----:B------:R-:W-:Y:S02]  /*100e0*/  IADD3 R16, PT, PT, R76, R57, RZ ;  /* 0x000000394c107210 */ /* 0x000fe40007ffe0ff */
[----:B------:R-:W-:-:S03]  /*100f0*/  @P1 IADD3 R78, PT, PT, R78, -0x7f000001, RZ ;  /* 0x80ffffff4e4e1810 */ /* 0x000fc60007ffe0ff */
[----:B------:R-:W-:Y:S01]  /*10100*/  ISETP.GE.U32.AND P1, PT, R16, 0x7f000001, PT ;  /* 0x7f0000011000780c */ /* 0x000fe20003f26070 */
[----:B------:R-:W-:-:S03]  /*10110*/  @P3 IADD3 R50, PT, PT, R50, -0x7f000001, RZ ;  /* 0x80ffffff32323810 */ /* 0x000fc60007ffe0ff */
[----:B------:R-:W-:Y:S02]  /*10120*/  @P0 IADD3 R71, PT, PT, R71, -0x7f000001, RZ ;  /* 0x80ffffff47470810 */ /* 0x000fe40007ffe0ff */
[----:B------:R-:W-:Y:S02]  /*10130*/  IADD3 R82, PT, PT, R82, R51, RZ ;  /* 0x0000003352527210 */ /* 0x000fe40007ffe0ff */
[----:B------:R-:W3:Y:S01]  /*10140*/  LDL R51, [R1+0x118] ;  /* 0x0001180001337983 */ /* 0x000ee20000100800 */
[----:B------:R-:W-:-:S03]  /*10150*/  IADD3 R50, PT, PT, R71, R50, RZ ;  /* 0x0000003247327210 */ /* 0x000fc60007ffe0ff */
[----:B------:R-:W4:Y:S01]  /*10160*/  LDL R71, [R1+0x11c] ;  /* 0x00011c0001477983 */ /* 0x000f220000100800 */
[----:B------:R-:W-:-:S04]  /*10170*/  @P1 IADD3 R16, PT, PT, R16, -0x7f000001, RZ ;  /* 0x80ffffff10101810 */ /* 0x000fc80007ffe0ff */
[----:B--2---:R-:W-:Y:S01]  /*10180*/  IADD3 R76, PT, PT, R16, R47, RZ ;  /* 0x0000002f104c7210 */ /* 0x004fe20007ffe0ff */
[----:B------:R-:W-:-:S04]  /*10190*/  IMAD.WIDE.U32 R16, R48, R24, RZ ;  /* 0x0000001830107225 */ /* 0x000fc800078e00ff */
[----:B------:R-:W-:-:S04]  /*101a0*/  IMAD R57, R16, 0x7effffff, RZ ;  /* 0x7effffff10397824 */ /* 0x000fc800078e02ff */
[----:B------:R-:W-:-:S04]  /*101b0*/  IMAD.HI.U32 R57, R57, 0x7f000001, R16 ;  /* 0x7f00000139397827 */ /* 0x000fc800078e0010 */
[----:B------:R-:W-:-:S04]  /*101c0*/  IMAD.WIDE.U32 R16, R48, R30, RZ ;  /* 0x0000001e30107225 */ /* 0x000fc800078e00ff */
[----:B------:R-:W-:-:S04]  /*101d0*/  IMAD R47, R16, 0x7effffff, RZ ;  /* 0x7effffff102f7824 */ /* 0x000fc800078e02ff */
[----:B------:R-:W-:Y:S02]  /*101e0*/  IMAD.HI.U32 R72, R47, 0x7f000001, R16 ;  /* 0x7f0000012f487827 */ /* 0x000fe400078e0010 */
[----:B------:R-:W2:Y:S01]  /*101f0*/  LDL.64 R16, [R1+0x100] ;  /* 0x0001000001107983 */ /* 0x000ea20000100a00 */
[----:B------:R-:W-:-:S13]  /*10200*/  ISETP.GE.U32.AND P2, PT, R45, 0x7f000001, PT ;  /* 0x7f0000012d00780c */ /* 0x000fda0003f46070 */
[----:B------:R-:W-:-:S04]  /*10210*/  @P2 IADD3 R45, PT, PT, R45, -0x7f000001, RZ ;  /* 0x80ffffff2d2d2810 */ /* 0x000fc80007ffe0ff */
[----:B------:R-:W-:-:S05]  /*10220*/  IADD3 R45, PT, PT, R78, R45, RZ ;  /* 0x0000002d4e2d7210 */ /* 0x000fca0007ffe0ff */
[----:B------:R-:W-:Y:S01]  /*10230*/  ISETP.GE.U32.AND P0, PT, R45, 0x7f000001, PT ;  /* 0x7f0000012d00780c */ /* 0x000fe20003f06070 */
[----:B------:R-:W-:Y:S01]  /*10240*/  ISETP.GE.U32.AND P1, PT, R50, 0x7f000001, PT ;  /* 0x7f0000013200780c */ /* 0x000fe20003f26070 */
[----:B------:R-:W-:Y:S01]  /*10250*/  ISETP.GE.U32.AND P4, PT, R49, 0x7f000001, PT ;  /* 0x7f0000013100780c */ /* 0x000fe20003f86070 */
[----:B------:R-:W-:-:S10]  /*10260*/  ISETP.GE.U32.AND P5, PT, R74, 0x7f000001, PT ;  /* 0x7f0000014a00780c */ /* 0x000fd40003fa6070 */
[----:B------:R-:W-:Y:S01]  /*10270*/  @P0 IADD3 R45, PT, PT, R45, -0x7f000001, RZ ;  /* 0x80ffffff2d2d0810 */ /* 0x000fe20007ffe0ff */
[----:B------:R-:W-:Y:S01]  /*10280*/  ISETP.GE.U32.AND P0, PT, R82, 0x7f000001, PT ;  /* 0x7f0000015200780c */ /* 0x000fe20003f06070 */
[----:B------:R-:W-:Y:S01]  /*10290*/  ISETP.GE.U32.AND P3, PT, R52, 0x7f000001, PT ;  /* 0x7f0000013400780c */ /* 0x000fe20003f66070 */
[----:B------:R-:W-:Y:S02]  /*102a0*/  @P1 IADD3 R50, PT, PT, R50, -0x7f000001, RZ ;  /* 0x80ffffff32321810 */ /* 0x000fe40007ffe0ff */
[----:B------:R-:W-:-:S09]  /*102b0*/  IADD3 R78, PT, PT, R45, R80, RZ ;  /* 0x000000502d4e7210 */ /* 0x000fd20007ffe0ff */
[----:B------:R-:W-:Y:S02]  /*102c0*/  @P0 IADD3 R82, PT, PT, R82, -0x7f000001, RZ ;  /* 0x80ffffff52520810 */ /* 0x000fe40007ffe0ff */
[----:B------:R-:W-:Y:S02]  /*102d0*/  @P4 IADD3 R49, PT, PT, R49, -0x7f000001, RZ ;  /* 0x80ffffff31314810 */ /* 0x000fe40007ffe0ff */
[----:B------:R-:W-:Y:S02]  /*102e0*/  @P5 IADD3 R74, PT, PT, R74, -0x7f000001, RZ ;  /* 0x80ffffff4a4a5810 */ /* 0x000fe40007ffe0ff */
[----:B------:R-:W-:Y:S01]  /*102f0*/  @P3 IADD3 R52, PT, PT, R52, -0x7f000001, RZ ;  /* 0x80ffffff34343810 */ /* 0x000fe20007ffe0ff */
[----:B------:R-:W-:Y:S01]  /*10300*/  ISETP.GE.U32.AND P6, PT, R76, 0x7f000001, PT ;  /* 0x7f0000014c00780c */ /* 0x000fe20003fc6070 */
[----:B------:R-:W-:Y:S01]  /*10310*/  ISETP.GE.U32.AND P5, PT, R78, 0x7f000001, PT ;  /* 0x7f0000014e00780c */ /* 0x000fe20003fa6070 */
[----:B------:R-:W-:Y:S01]  /*10320*/  ISETP.GE.U32.AND P2, PT, R43, 0x7f000001, PT ;  /* 0x7f0000012b00780c */ /* 0x000fe20003f46070 */
[----:B------:R1:W-:Y:S04]  /*10330*/  STL [R1+0x110], R76 ;  /* 0x0001104c01007387 */ /* 0x0003e80000100800 */
[----:B------:R0:W-:Y:S06]  /*10340*/  STL [R1+0x114], R78 ;  /* 0x0001144e01007387 */ /* 0x0001ec0000100800 */
[----:B-1----:R-:W-:-:S02]  /*10350*/  @P6 IADD3 R76, PT, PT, R76, -0x7f000001, RZ ;  /* 0x80ffffff4c4c6810 */ /* 0x002fc40007ffe0ff */
[----:B0-----:R-:W-:Y:S02]  /*10360*/  @P5 IADD3 R78, PT, PT, R78, -0x7f000001, RZ ;  /* 0x80ffffff4e4e5810 */ /* 0x001fe40007ffe0ff */
[----:B------:R-:W-:Y:S01]  /*10370*/  @P2 IADD3 R43, PT, PT, R43, -0x7f000001, RZ ;  /* 0x80ffffff2b2b2810 */ /* 0x000fe20007ffe0ff */
[----:B------:R0:W-:Y:S04]  /*10380*/  STL [R1+0x110], R76 ;  /* 0x0001104c01007387 */ /* 0x0001e80000100800 */
[----:B------:R-:W-:Y:S01]  /*10390*/  STL [R1+0x114], R78 ;  /* 0x0001144e01007387 */ /* 0x000fe20000100800 */
[----:B------:R-:W-:Y:S01]  /*103a0*/  IADD3 R84, PT, PT, R43, R74, RZ ;  /* 0x0000004a2b547210 */ /* 0x000fe20007ffe0ff */
[----:B------:R-:W-:Y:S01]  /*103b0*/  ISETP.GE.U32.AND P2, PT, R55, 0x7f000001, PT ;  /* 0x7f0000013700780c */ /* 0x000fe20003f46070 */
[----:B------:R-:W-:Y:S01]  /*103c0*/  ISETP.GE.U32.AND P1, PT, R44, 0x7f000001, PT ;  /* 0x7f0000012c00780c */ /* 0x000fe20003f26070 */
[----:B------:R-:W-:-:S11]  /*103d0*/  ISETP.GE.U32.AND P0, PT, R19, 0x7f000001, PT ;  /* 0x7f0000011300780c */ /* 0x000fd60003f06070 */
[----:B------:R-:W-:Y:S02]  /*103e0*/  @P2 IADD3 R55, PT, PT, R55, -0x7f000001, RZ ;  /* 0x80ffffff37372810 */ /* 0x000fe40007ffe0ff */
[----:B------:R-:W-:Y:S02]  /*103f0*/  @P1 IADD3 R44, PT, PT, R44, -0x7f000001, RZ ;  /* 0x80ffffff2c2c1810 */ /* 0x000fe40007ffe0ff */
[----:B------:R-:W-:Y:S01]  /*10400*/  @P0 IADD3 R19, PT, PT, R19, -0x7f000001, RZ ;  /* 0x80ffffff13130810 */ /* 0x000fe20007ffe0ff */
[----:B------:R-:W-:Y:S01]  /*10410*/  ISETP.GE.U32.AND P2, PT, R63, 0x7f000001, PT ;  /* 0x7f0000013f00780c */ /* 0x000fe20003f46070 */
[----:B------:R-:W-:Y:S02]  /*10420*/  ISETP.GE.U32.AND P0, PT, R54, 0x7f000001, PT ;  /* 0x7f0000013600780c */ /* 0x000fe40003f06070 */
[----:B------:R-:W-:-:S05]  /*10430*/  IADD3 R74, PT, PT, R19, R44, RZ ;  /* 0x0000002c134a7210 */ /* 0x000fca0007ffe0ff */
[----:B------:R-:W-:-:S05]  /*10440*/  ISETP.GE.U32.AND P1, PT, R74, 0x7f000001, PT ;  /* 0x7f0000014a00780c */ /* 0x000fca0003f26070 */
[----:B------:R-:W-:Y:S02]  /*10450*/  @P2 IADD3 R63, PT, PT, R63, -0x7f000001, RZ ;  /* 0x80ffffff3f3f2810 */ /* 0x000fe40007ffe0ff */
[----:B------:R-:W-:-:S04]  /*10460*/  @P0 IADD3 R54, PT, PT, R54, -0x7f000001, RZ ;  /* 0x80ffffff36360810 */ /* 0x000fc80007ffe0ff */
[----:B0-----:R-:W-:Y:S01]  /*10470*/  IADD3 R76, PT, PT, R54, R63, RZ ;  /* 0x0000003f364c7210 */ /* 0x001fe20007ffe0ff */
[----:B------:R-:W-:Y:S01]  /*10480*/  IMAD.WIDE.U32 R62, R55, R62, RZ ;  /* 0x0000003e373e7225 */ /* 0x000fe200078e00ff */
[----:B------:R-:W-:-:S03]  /*10490*/  @P1 IADD3 R74, PT, PT, R74, -0x7f000001, RZ ;  /* 0x80ffffff4a4a1810 */ /* 0x000fc60007ffe0ff */
[----:B------:R-:W-:-:S13]  /*104a0*/  ISETP.GE.U32.AND P0, PT, R76, 0x7f000001, PT ;  /* 0x7f0000014c00780c */ /* 0x000fda0003f06070 */
[----:B------:R-:W-:Y:S02]  /*104b0*/  @P0 IADD3 R76, PT, PT, R76, -0x7f000001, RZ ;  /* 0x80ffffff4c4c0810 */ /* 0x000fe40007ffe0ff */
[----:B---3--:R-:W-:Y:S02]  /*104c0*/  IADD3 R80, PT, PT, R50, R51, RZ ;  /* 0x0000003332507210 */ /* 0x008fe40007ffe0ff */
[----:B----4-:R-:W-:-:S03]  /*104d0*/  IADD3 R82, PT, PT, R82, R71, RZ ;  /* 0x0000004752527210 */ /* 0x010fc60007ffe0ff */
[----:B------:R-:W-:Y:S02]  /*104e0*/  ISETP.GE.U32.AND P4, PT, R80, 0x7f000001, PT ;  /* 0x7f0000015000780c */ /* 0x000fe40003f86070 */
[----:B------:R-:W-:Y:S01]  /*104f0*/  ISETP.GE.U32.AND P3, PT, R82, 0x7f000001, PT ;  /* 0x7f0000015200780c */ /* 0x000fe20003f66070 */
[----:B------:R0:W-:Y:S04]  /*10500*/  STL [R1+0x118], R80 ;  /* 0x0001185001007387 */ /* 0x0001e80000100800 */
[----:B------:R1:W-:Y:S01]  /*10510*/  STL [R1+0x11c], R82 ;  /* 0x00011c5201007387 */ /* 0x0003e20000100800 */
[----:B------:R-:W-:-:S05]  /*10520*/  IADD3 R50, PT, PT, R52, R49, RZ ;  /* 0x0000003134327210 */ /* 0x000fca0007ffe0ff */
[----:B0-----:R-:W-:Y:S02]  /*10530*/  @P4 IADD3 R80, PT, PT, R80, -0x7f000001, RZ ;  /* 0x80ffffff50504810 */ /* 0x001fe40007ffe0ff */
[----:B-1----:R-:W-:-:S03]  /*10540*/  @P3 IADD3 R82, PT, PT, R82, -0x7f000001, RZ ;  /* 0x80ffffff52523810 */ /* 0x002fc60007ffe0ff */
[----:B------:R-:W-:Y:S04]  /*10550*/  STL [R1+0x118], R80 ;  /* 0x0001185001007387 */ /* 0x000fe80000100800 */
[----:B------:R-:W-:Y:S01]  /*10560*/  STL [R1+0x11c], R82 ;  /* 0x00011c5201007387 */ /* 0x000fe20000100800 */
[----:B------:R-:W-:Y:S01]  /*10570*/  ISETP.GE.U32.AND P3, PT, R84, 0x7f000001, PT ;  /* 0x7f0000015400780c */ /* 0x000fe20003f66070 */
[----:B------:R-:W-:Y:S01]  /*10580*/  IMAD.WIDE.U32 R70, R55, R70, RZ ;  /* 0x0000004637467225 */ /* 0x000fe200078e00ff */
[----:B------:R-:W-:-:S03]  /*10590*/  ISETP.GE.U32.AND P6, PT, R50, 0x7f000001, PT ;  /* 0x7f0000013200780c */ /* 0x000fc60003fc6070 */
[----:B------:R-:W-:-:S04]  /*105a0*/  IMAD R47, R70, 0x7effffff, RZ ;  /* 0x7effffff462f7824 */ /* 0x000fc800078e02ff */
[----:B------:R-:W-:Y:S01]  /*105b0*/  IMAD.HI.U32 R70, R47, 0x7f000001, R70 ;  /* 0x7f0000012f467827 */ /* 0x000fe200078e0046 */
[----:B--2---:R-:W2:Y:S04]  /*105c0*/  LD.E R52, desc[UR14][R16.64+0xc0] ;  /* 0x0000c00e10347980 */ /* 0x004ea8000c101900 */
[----:B------:R-:W3:Y:S04]  /*105d0*/  LD.E R43, desc[UR14][R16.64+0xc4] ;  /* 0x0000c40e102b7980 */ /* 0x000ee8000c101900 */
[----:B------:R-:W4:Y:S01]  /*105e0*/  LD.E R71, desc[UR14][R16.64+0xc8] ;  /* 0x0000c80e10477980 */ /* 0x000f22000c101900 */
[----:B------:R-:W-:-:S02]  /*105f0*/  @P3 IADD3 R84, PT, PT, R84, -0x7f000001, RZ ;  /* 0x80ffffff54543810 */ /* 0x000fc40007ffe0ff */
[----:B------:R-:W-:-:S03]  /*10600*/  @P6 IADD3 R50, PT, PT, R50, -0x7f000001, RZ ;  /* 0x80ffffff32326810 */ /* 0x000fc60007ffe0ff */
[----:B------:R-:W-:-:S04]  /*10610*/  IMAD.WIDE.U32 R44, R55, R84, RZ ;  /* 0x00000054372c7225 */ /* 0x000fc800078e00ff */
[----:B------:R-:W-:Y:S02]  /*10620*/  IMAD R47, R44, 0x7effffff, RZ ;  /* 0x7effffff2c2f7824 */ /* 0x000fe400078e02ff */
[----:B------:R-:W-:-:S04]  /*10630*/  IMAD.WIDE.U32 R50, R55, R50, RZ ;  /* 0x0000003237327225 */ /* 0x000fc800078e00ff */
[----:B------:R-:W-:-:S04]  /*10640*/  IMAD.HI.U32 R54, R47, 0x7f000001, R44 ;  /* 0x7f0000012f367827 */ /* 0x000fc800078e002c */
[----:B------:R-:W-:Y:S02]  /*10650*/  IMAD R47, R62, 0x7effffff, RZ ;  /* 0x7effffff3e2f7824 */ /* 0x000fe400078e02ff */
[----:B------:R-:W-:Y:S02]  /*10660*/  IMAD R19, R50, 0x7effffff, RZ ;  /* 0x7effffff32137824 */ /* 0x000fe400078e02ff */
[----:B------:R-:W-:-:S04]  /*10670*/  IMAD.WIDE.U32 R44, R55, R74, RZ ;  /* 0x0000004a372c7225 */ /* 0x000fc800078e00ff */
[----:B------:R-:W-:-:S04]  /*10680*/  IMAD.HI.U32 R62, R47, 0x7f000001, R62 ;  /* 0x7f0000012f3e7827 */ /* 0x000fc800078e003e */
[----:B------:R-:W-:-:S04]  /*10690*/  IMAD.HI.U32 R19, R19, 0x7f000001, R50 ;  /* 0x7f00000113137827 */ /* 0x000fc800078e0032 */
[----:B------:R-:W-:Y:S02]  /*106a0*/  IMAD R47, R44, 0x7effffff, RZ ;  /* 0x7effffff2c2f7824 */ /* 0x000fe400078e02ff */
[----:B------:R-:W-:-:S04]  /*106b0*/  IMAD.WIDE.U32 R50, R55, R60, RZ ;  /* 0x0000003c37327225 */ /* 0x000fc800078e00ff */
[----:B------:R-:W-:-:S04]  /*106c0*/  IMAD.HI.U32 R60, R47, 0x7f000001, R44 ;  /* 0x7f0000012f3c7827 */ /* 0x000fc800078e002c */
[----:B------:R-:W-:Y:S02]  /*106d0*/  IMAD R45, R50, 0x7effffff, RZ ;  /* 0x7effffff322d7824 */ /* 0x000fe400078e02ff */
[----:B------:R-:W-:Y:S01]  /*106e0*/  IMAD.WIDE.U32 R46, R55, R46, RZ ;  /* 0x0000002e372e7225 */ /* 0x000fe200078e00ff */
[----:B------:R-:W-:-:S03]  /*106f0*/  ISETP.GE.U32.AND P2, PT, R19, 0x7f000001, PT ;  /* 0x7f0000011300780c */ /* 0x000fc60003f46070 */
[----:B------:R-:W-:-:S04]  /*10700*/  IMAD.HI.U32 R50, R45, 0x7f000001, R50 ;  /* 0x7f0000012d327827 */ /* 0x000fc800078e0032 */
[----:B------:R-:W-:Y:S02]  /*10710*/  IMAD.WIDE.U32 R44, R55, R76, RZ ;  /* 0x0000004c372c7225 */ /* 0x000fe400078e00ff */
[----:B------:R0:W2:Y:S01]  /*10720*/  LD.E R55, desc[UR14][R16.64+0xcc] ;  /* 0x0000cc0e10377980 */ /* 0x0000a2000c101900 */
[----:B------:R-:W-:Y:S01]  /*10730*/  ISETP.GE.U32.AND P5, PT, R70, 0x7f000001, PT ;  /* 0x7f0000014600780c */ /* 0x000fe20003fa6070 */
[----:B------:R-:W-:Y:S01]  /*10740*/  ISETP.GE.U32.AND P3, PT, R54, 0x7f000001, PT ;  /* 0x7f0000013600780c */ /* 0x000fe20003f66070 */
[----:B------:R-:W-:Y:S01]  /*10750*/  ISETP.GE.U32.AND P1, PT, R60, 0x7f000001, PT ;  /* 0x7f0000013c00780c */ /* 0x000fe20003f26070 */
[----:B------:R-:W-:Y:S01]  /*10760*/  ISETP.GE.U32.AND P0, PT, R62, 0x7f000001, PT ;  /* 0x7f0000013e00780c */ /* 0x000fe20003f06070 */
[----:B------:R-:W-:Y:S01]  /*10770*/  IMAD R51, R44, 0x7effffff, RZ ;  /* 0x7effffff2c337824 */ /* 0x000fe200078e02ff */
[----:B------:R-:W-:-:S03]  /*10780*/  @P2 IADD3 R19, PT, PT, R19, -0x7f000001, RZ ;  /* 0x80ffffff13132810 */ /* 0x000fc60007ffe0ff */
[----:B------:R-:W-:-:S04]  /*10790*/  IMAD.HI.U32 R51, R51, 0x7f000001, R44 ;  /* 0x7f00000133337827 */ /* 0x000fc800078e002c */
[----:B------:R-:W-:Y:S01]  /*107a0*/  IMAD R45, R46, 0x7effffff, RZ ;  /* 0x7effffff2e2d7824 */ /* 0x000fe200078e02ff */
[----:B------:R-:W-:Y:S02]  /*107b0*/  @P5 IADD3 R70, PT, PT, R70, -0x7f000001, RZ ;  /* 0x80ffffff46465810 */ /* 0x000fe40007ffe0ff */
[----:B------:R-:W-:Y:S01]  /*107c0*/  @P3 IADD3 R54, PT, PT, R54, -0x7f000001, RZ ;  /* 0x80ffffff36363810 */ /* 0x000fe20007ffe0ff */
[----:B------:R-:W-:Y:S01]  /*107d0*/  ISETP.GE.U32.AND P5, PT, R19, 0x7f000001, PT ;  /* 0x7f0000011300780c */ /* 0x000fe20003fa6070 */
[----:B------:R-:W-:Y:S01]  /*107e0*/  IMAD.HI.U32 R46, R45, 0x7f000001, R46 ;  /* 0x7f0000012d2e7827 */ /* 0x000fe200078e002e */
[----:B------:R-:W-:Y:S01]  /*107f0*/  ISETP.GE.U32.AND P4, PT, R51, 0x7f000001, PT ;  /* 0x7f0000013300780c */ /* 0x000fe20003f86070 */
[----:B------:R-:W-:Y:S01]  /*10800*/  @P1 IADD3 R60, PT, PT, R60, -0x7f000001, RZ ;  /* 0x80ffffff3c3c1810 */ /* 0x000fe20007ffe0ff */
[----:B------:R-:W-:Y:S01]  /*10810*/  ISETP.GE.U32.AND P6, PT, R50, 0x7f000001, PT ;  /* 0x7f0000013200780c */ /* 0x000fe20003fc6070 */
[----:B------:R-:W-:Y:S01]  /*10820*/  ISETP.GE.U32.AND P2, PT, R66, 0x7f000001, PT ;  /* 0x7f0000014200780c */ /* 0x000fe20003f46070 */
[----:B------:R-:W-:Y:S01]  /*10830*/  ISETP.GE.U32.AND P1, PT, R54, 0x7f000001, PT ;  /* 0x7f0000013600780c */ /* 0x000fe20003f26070 */
[----:B------:R-:W-:Y:S01]  /*10840*/  @P0 IADD3 R62, PT, PT, R62, -0x7f000001, RZ ;  /* 0x80ffffff3e3e0810 */ /* 0x000fe20007ffe0ff */
[----:B------:R-:W-:Y:S01]  /*10850*/  ISETP.GE.U32.AND P0, PT, R70, 0x7f000001, PT ;  /* 0x7f0000014600780c */ /* 0x000fe20003f06070 */
[----:B------:R-:W-:-:S04]  /*10860*/  ISETP.GE.U32.AND P3, PT, R46, 0x7f000001, PT ;  /* 0x7f0000012e00780c */ /* 0x000fc80003f66070 */
[----:B------:R-:W-:Y:S02]  /*10870*/  @P5 IADD3 R19, PT, PT, R19, -0x7f000001, RZ ;  /* 0x80ffffff13135810 */ /* 0x000fe40007ffe0ff */
[----:B------:R-:W-:Y:S01]  /*10880*/  @P4 IADD3 R51, PT, PT, R51, -0x7f000001, RZ ;  /* 0x80ffffff33334810 */ /* 0x000fe20007ffe0ff */
[----:B------:R-:W-:Y:S01]  /*10890*/  ISETP.GE.U32.AND P4, PT, R62, 0x7f000001, PT ;  /* 0x7f0000013e00780c */ /* 0x000fe20003f86070 */
[----:B------:R-:W-:Y:S02]  /*108a0*/  @P6 IADD3 R50, PT, PT, R50, -0x7f000001, RZ ;  /* 0x80ffffff32326810 */ /* 0x000fe40007ffe0ff */
[----:B------:R-:W-:Y:S02]  /*108b0*/  @P2 IADD3 R66, PT, PT, R66, -0x7f000001, RZ ;  /* 0x80ffffff42422810 */ /* 0x000fe40007ffe0ff */
[----:B------:R-:W-:Y:S01]  /*108c0*/  @P1 IADD3 R54, PT, PT, R54, -0x7f000001, RZ ;  /* 0x80ffffff36361810 */ /* 0x000fe20007ffe0ff */
        /* <DEDUP_REMOVED lines=8> */
[----:B------:R-:W-:-:S04]  /*10950*/  ISETP.GE.U32.AND P4, PT, R70, 0x7f000001, PT ;  /* 0x7f0000014600780c */ /* 0x000fc80003f86070 */
        /* <DEDUP_REMOVED lines=8> */
[----:B------:R-:W-:Y:S01]  /*109e0*/  @P3 IADD3 R50, PT, PT, R50, -0x7f000001, RZ ;  /* 0x80ffffff32323810 */ /* 0x000fe20007ffe0ff */
[----:B------:R-:W-:Y:S01]  /*109f0*/  ISETP.GE.U32.AND P3, PT, R62, 0x7f000001, PT ;  /* 0x7f0000013e00780c */ /* 0x000fe20003f66070 */
[----:B------:R-:W-:Y:S01]  /*10a00*/  IMAD R47, R48, 0x7effffff, RZ ;  /* 0x7effffff302f7824 */ /* 0x000fe200078e02ff */
[----:B------:R-:W-:Y:S01]  /*10a10*/  @P5 IADD3 R67, PT, PT, R67, -0x7f000001, RZ ;  /* 0x80ffffff43435810 */ /* 0x000fe20007ffe0ff */
[----:B------:R-:W-:-:S02]  /*10a20*/  ISETP.GE.U32.AND P5, PT, R54, 0x7f000001, PT ;  /* 0x7f0000013600780c */ /* 0x000fc40003fa6070 */
[----:B------:R-:W-:Y:S01]  /*10a30*/  IMAD.HI.U32 R73, R47, 0x7f000001, R48 ;  /* 0x7f0000012f497827 */ /* 0x000fe200078e0030 */
[----:B------:R-:W-:Y:S02]  /*10a40*/  @P2 IADD3 R72, PT, PT, R72, -0x7f000001, RZ ;  /* 0x80ffffff48482810 */ /* 0x000fe40007ffe0ff */
[----:B------:R-:W-:Y:S01]  /*10a50*/  @P1 IADD3 R15, PT, PT, R15, -0x7f000001, RZ ;  /* 0x80ffffff0f0f1810 */ /* 0x000fe20007ffe0ff */
[----:B0-----:R-:W-:Y:S01]  /*10a60*/  IMAD.WIDE.U32 R16, R66, 0x5fffffa, RZ ;  /* 0x05fffffa42107825 */ /* 0x001fe200078e00ff */
[----:B------:R-:W-:Y:S01]  /*10a70*/  @P4 IADD3 R70, PT, PT, R70, -0x7f000001, RZ ;  /* 0x80ffffff46464810 */ /* 0x000fe20007ffe0ff */
[----:B------:R-:W-:Y:S01]  /*10a80*/  ISETP.GE.U32.AND P2, PT, R53, 0x7f000001, PT ;  /* 0x7f0000013500780c */ /* 0x000fe20003f46070 */
[----:B------:R-:W-:Y:S01]  /*10a90*/  ISETP.GE.U32.AND P4, PT, R73, 0x7f000001, PT ;  /* 0x7f0000014900780c */ /* 0x000fe20003f86070 */
[----:B------:R-:W-:Y:S01]  /*10aa0*/  IMAD R45, R66, 0x6, RZ ;  /* 0x00000006422d7824 */ /* 0x000fe200078e02ff */
[----:B------:R-:W-:Y:S02]  /*10ab0*/  @P6 IADD3 R60, PT, PT, R60, -0x7f000001, RZ ;  /* 0x80ffffff3c3c6810 */ /* 0x000fe40007ffe0ff */
[----:B------:R-:W-:Y:S01]  /*10ac0*/  @P0 IADD3 R69, PT, PT, R69, -0x7f000001, RZ ;  /* 0x80ffffff45450810 */ /* 0x000fe20007ffe0ff */
[----:B------:R-:W-:Y:S01]  /*10ad0*/  ISETP.GE.U32.AND P6, PT, R46, 0x7f000001, PT ;  /* 0x7f0000012e00780c */ /* 0x000fe20003fc6070 */
[----:B------:R-:W-:Y:S01]  /*10ae0*/  ISETP.GE.U32.AND P0, PT, R18, 0x7f000001, PT ;  /* 0x7f0000011200780c */ /* 0x000fe20003f06070 */
[----:B------:R-:W-:Y:S01]  /*10af0*/  @P3 IADD3 R62, PT, PT, R62, -0x7f000001, RZ ;  /* 0x80ffffff3e3e3810 */ /* 0x000fe20007ffe0ff */
[----:B------:R-:W-:Y:S01]  /*10b00*/  IMAD.HI.U32 R48, R45, 0x7f000001, R16 ;  /* 0x7f0000012d307827 */ /* 0x000fe200078e0010 */
[----:B------:R-:W-:Y:S01]  /*10b10*/  ISETP.GE.U32.AND P3, PT, R15, 0x7f000001, PT ;  /* 0x7f0000010f00780c */ /* 0x000fe20003f66070 */
[----:B------:R-:W-:-:S02]  /*10b20*/  @P5 IADD3 R54, PT, PT, R54, -0x7f000001, RZ ;  /* 0x80ffffff36365810 */ /* 0x000fc40007ffe0ff */
[----:B------:R-:W-:Y:S01]  /*10b30*/  IMAD.WIDE.U32 R16, R67, 0x5fffffa, RZ ;  /* 0x05fffffa43107825 */ /* 0x000fe200078e00ff */
[----:B------:R-:W-:Y:S01]  /*10b40*/  ISETP.GE.U32.AND P5, PT, R51, 0x7f000001, PT ;  /* 0x7f0000013300780c */ /* 0x000fe20003fa6070 */
[----:B------:R-:W-:Y:S02]  /*10b50*/  ISETP.GE.U32.AND P1, PT, R58, 0x7f000001, PT ;  /* 0x7f0000013a00780c */ /* 0x000fe40003f26070 */
[----:B------:R-:W-:-:S04]  /*10b60*/  IMAD.WIDE.U32 R44, R56, 0x5fffffa, RZ ;  /* 0x05fffffa382c7825 */ /* 0x000fc800078e00ff */
[----:B------:R-:W-:Y:S02]  /*10b70*/  IMAD R67, R67, 0x6, RZ ;  /* 0x0000000643437824 */ /* 0x000fe400078e02ff */
[----:B------:R-:W-:Y:S02]  /*10b80*/  IMAD R47, R56, 0x6, RZ ;  /* 0x00000006382f7824 */ /* 0x000fe400078e02ff */
[----:B------:R-:W-:Y:S01]  /*10b90*/  IMAD.HI.U32 R66, R67, 0x7f000001, R16 ;  /* 0x7f00000143427827 */ /* 0x000fe200078e0010 */
[----:B------:R-:W-:Y:S02]  /*10ba0*/  @P2 IADD3 R53, PT, PT, R53, -0x7f000001, RZ ;  /* 0x80ffffff35352810 */ /* 0x000fe40007ffe0ff */
[----:B------:R-:W-:Y:S01]  /*10bb0*/  @P4 IADD3 R73, PT, PT, R73, -0x7f000001, RZ ;  /* 0x80ffffff49494810 */ /* 0x000fe20007ffe0ff */
[----:B------:R-:W-:Y:S01]  /*10bc0*/  IMAD R63, R72, 0x6, RZ ;  /* 0x00000006483f7824 */ /* 0x000fe200078e02ff */
[----:B------:R-:W-:Y:S01]  /*10bd0*/  @P6 IADD3 R46, PT, PT, R46, -0x7f000001, RZ ;  /* 0x80ffffff2e2e6810 */ /* 0x000fe20007ffe0ff */
[----:B------:R-:W-:Y:S01]  /*10be0*/  IMAD.WIDE.U32 R16, R72, 0x5fffffa, RZ ;  /* 0x05fffffa48107825 */ /* 0x000fe200078e00ff */
[----:B------:R-:W-:-:S02]  /*10bf0*/  @P0 IADD3 R18, PT, PT, R18, -0x7f000001, RZ ;  /* 0x80ffffff12120810 */ /* 0x000fc40007ffe0ff */
[----:B------:R-:W-:Y:S01]  /*10c00*/  @P3 IADD3 R15, PT, PT, R15, -0x7f000001, RZ ;  /* 0x80ffffff0f0f3810 */ /* 0x000fe20007ffe0ff */
[----:B------:R-:W-:Y:S01]  /*10c10*/  IMAD R49, R69, 0x6, RZ ;  /* 0x0000000645317824 */ /* 0x000fe200078e02ff */
[----:B------:R-:W-:Y:S01]  /*10c20*/  @P5 IADD3 R51, PT, PT, R51, -0x7f000001, RZ ;  /* 0x80ffffff33335810 */ /* 0x000fe20007ffe0ff */
[----:B------:R-:W-:Y:S01]  /*10c30*/  IMAD.HI.U32 R47, R47, 0x7f000001, R44 ;  /* 0x7f0000012f2f7827 */ /* 0x000fe200078e002c */
[----:B------:R-:W-:Y:S01]  /*10c40*/  @P1 IADD3 R58, PT, PT, R58, -0x7f000001, RZ ;  /* 0x80ffffff3a3a1810 */ /* 0x000fe20007ffe0ff */
[----:B------:R-:W4:Y:S02]  /*10c50*/  LDL R56, [R1+0x110] ;  /* 0x0001100001387983 */ /* 0x000f240000100800 */
[----:B------:R-:W-:Y:S01]  /*10c60*/  IMAD.WIDE.U32 R44, R69, 0x5fffffa, RZ ;  /* 0x05fffffa452c7825 */ /* 0x000fe200078e00ff */
[----:B------:R-:W-:Y:S01]  /*10c70*/  ISETP.GE.U32.AND P0, PT, R68, 0x7f000001, PT ;  /* 0x7f0000014400780c */ /* 0x000fe20003f06070 */
[----:B------:R-:W-:Y:S02]  /*10c80*/  ISETP.GE.U32.AND P3, PT, R53, 0x7f000001, PT ;  /* 0x7f0000013500780c */ /* 0x000fe40003f66070 */
[----:B------:R-:W-:Y:S01]  /*10c90*/  IMAD.HI.U32 R63, R63, 0x7f000001, R16 ;  /* 0x7f0000013f3f7827 */ /* 0x000fe200078e0010 */
[----:B------:R-:W-:Y:S01]  /*10ca0*/  ISETP.GE.U32.AND P5, PT, R46, 0x7f000001, PT ;  /* 0x7f0000012e00780c */ /* 0x000fe20003fa6070 */
[----:B------:R-:W-:-:S02]  /*10cb0*/  ISETP.GE.U32.AND P1, PT, R18, 0x7f000001, PT ;  /* 0x7f0000011200780c */ /* 0x000fc40003f26070 */
[----:B------:R-:W-:-:S04]  /*10cc0*/  IMAD.WIDE.U32 R16, R73, 0x5fffffa, RZ ;  /* 0x05fffffa49107825 */ /* 0x000fc800078e00ff */
[----:B------:R-:W-:-:S04]  /*10cd0*/  IMAD.HI.U32 R49, R49, 0x7f000001, R44 ;  /* 0x7f00000131317827 */ /* 0x000fc800078e002c */
[----:B------:R-:W-:-:S04]  /*10ce0*/  IMAD R45, R73, 0x6, RZ ;  /* 0x00000006492d7824 */ /* 0x000fc800078e02ff */
[----:B------:R-:W-:Y:S01]  /*10cf0*/  IMAD.HI.U32 R67, R45, 0x7f000001, R16 ;  /* 0x7f0000012d437827 */ /* 0x000fe200078e0010 */
[----:B------:R-:W-:Y:S01]  /*10d00*/  IADD3 R45, PT, PT, R15, R58, RZ ;  /* 0x0000003a0f2d7210 */ /* 0x000fe20007ffe0ff */
[----:B------:R-:W4:Y:S01]  /*10d10*/  LDL R16, [R1+0x114] ;  /* 0x0001140001107983 */ /* 0x000f220000100800 */
[----:B------:R-:W-:-:S03]  /*10d20*/  ISETP.GE.U32.AND P6, PT, R59, 0x7f000001, PT ;  /* 0x7f0000013b00780c */ /* 0x000fc60003fc6070 */
[----:B------:R-:W4:Y:S04]  /*10d30*/  LDL R17, [R1+0x118] ;  /* 0x0001180001117983 */ /* 0x000f280000100800 */
[----:B------:R-:W4:Y:S01]  /*10d40*/  LDL R15, [R1+0x11c] ;  /* 0x00011c00010f7983 */ /* 0x000f220000100800 */
        /* <DEDUP_REMOVED lines=10> */
[----:B------:R-:W-:-:S04]  /*10df0*/  @P6 IADD3 R59, PT, PT, R59, -0x7f000001, RZ ;  /* 0x80ffffff3b3b6810 */ /* 0x000fc80007ffe0ff */
[----:B------:R-:W-:Y:S02]  /*10e00*/  @P0 IADD3 R64, PT, PT, R64, -0x7f000001, RZ ;  /* 0x80ffffff40400810 */ /* 0x000fe40007ffe0ff */
[----:B------:R-:W-:Y:S02]  /*10e10*/  @P3 IADD3 R45, PT, PT, R45, -0x7f000001, RZ ;  /* 0x80ffffff2d2d3810 */ /* 0x000fe40007ffe0ff */
[----:B------:R-:W-:Y:S01]  /*10e20*/  @P2 IADD3 R61, PT, PT, R61, -0x7f000001, RZ ;  /* 0x80ffffff3d3d2810 */ /* 0x000fe20007ffe0ff */
[----:B------:R-:W-:Y:S01]  /*10e30*/  ISETP.GE.U32.AND P6, PT, R59, 0x7f000001, PT ;  /* 0x7f0000013b00780c */ /* 0x000fe20003fc6070 */
[----:B------:R-:W-:Y:S01]  /*10e40*/  ISETP.GE.U32.AND P2, PT, R65, 0x7f000001, PT ;  /* 0x7f0000014100780c */ /* 0x000fe20003f46070 */
[----:B------:R-:W-:Y:S02]  /*10e50*/  @P5 IADD3 R60, PT, PT, R60, -0x7f000001, RZ ;  /* 0x80ffffff3c3c5810 */ /* 0x000fe40007ffe0ff */
[----:B------:R-:W-:Y:S01]  /*10e60*/  @P1 IADD3 R48, PT, PT, R48, -0x7f000001, RZ ;  /* 0x80ffffff30301810 */ /* 0x000fe20007ffe0ff */
[----:B------:R-:W-:Y:S01]  /*10e70*/  ISETP.GE.U32.AND P1, PT, R54, 0x7f000001, PT ;  /* 0x7f0000013600780c */ /* 0x000fe20003f26070 */
[----:B------:R-:W-:-:S02]  /*10e80*/  IADD3 R64, PT, PT, R45, R64, RZ ;  /* 0x000000402d407210 */ /* 0x000fc40007ffe0ff */
[----:B------:R-:W-:Y:S01]  /*10e90*/  @P4 IADD3 R19, PT, PT, R19, -0x7f000001, RZ ;  /* 0x80ffffff13134810 */ /* 0x000fe20007ffe0ff */
[----:B------:R-:W4:Y:S01]  /*10ea0*/  LDL.64 R44, [R1+0x100] ;  /* 0x00010000012c7983 */ /* 0x000f220000100a00 */
[----:B------:R-:W-:Y:S01]  /*10eb0*/  ISETP.GE.U32.AND P4, PT, R50, 0x7f000001, PT ;  /* 0x7f0000013200780c */ /* 0x000fe20003f86070 */
[----:B------:R-:W-:Y:S01]  /*10ec0*/  ISETP.GE.U32.AND P0, PT, R60, 0x7f000001, PT ;  /* 0x7f0000013c00780c */ /* 0x000fe20003f06070 */
[----:B------:R-:W-:Y:S01]  /*10ed0*/  IADD3 R18, PT, PT, R18, R61, RZ ;  /* 0x0000003d12127210 */ /* 0x000fe20007ffe0ff */
[----:B------:R-:W-:Y:S01]  /*10ee0*/  ISETP.GE.U32.AND P3, PT, R51, 0x7f000001, PT ;  /* 0x7f0000013300780c */ /* 0x000fe20003f66070 */
[----:B------:R-:W-:Y:S02]  /*10ef0*/  @P6 IADD3 R59, PT, PT, R59, -0x7f000001, RZ ;  /* 0x80ffffff3b3b6810 */ /* 0x000fe40007ffe0ff */
[----:B------:R-:W-:Y:S01]  /*10f00*/  @P2 IADD3 R65, PT, PT, R65, -0x7f000001, RZ ;  /* 0x80ffffff41412810 */ /* 0x000fe20007ffe0ff */
[----:B------:R-:W-:Y:S01]  /*10f10*/  ISETP.GE.U32.AND P6, PT, R18, 0x7f000001, PT ;  /* 0x7f0000011200780c */ /* 0x000fe20003fc6070 */
[----:B------:R-:W-:Y:S01]  /*10f20*/  ISETP.GE.U32.AND P2, PT, R66, 0x7f000001, PT ;  /* 0x7f0000014200780c */ /* 0x000fe20003f46070 */
[----:B------:R-:W-:-:S04]  /*10f30*/  @P1 IADD3 R54, PT, PT, R54, -0x7f000001, RZ ;  /* 0x80ffffff36361810 */ /* 0x000fc80007ffe0ff */
[----:B------:R-:W-:Y:S02]  /*10f40*/  @P4 IADD3 R50, PT, PT, R50, -0x7f000001, RZ ;  /* 0x80ffffff32324810 */ /* 0x000fe40007ffe0ff */
[----:B------:R-:W-:Y:S01]  /*10f50*/  @P0 IADD3 R60, PT, PT, R60, -0x7f000001, RZ ;  /* 0x80ffffff3c3c0810 */ /* 0x000fe20007ffe0ff */
[----:B------:R-:W-:Y:S01]  /*10f60*/  ISETP.GE.U32.AND P4, PT, R19, 0x7f000001, PT ;  /* 0x7f0000011300780c */ /* 0x000fe20003f86070 */
[----:B------:R-:W-:Y:S01]  /*10f70*/  ISETP.GE.U32.AND P0, PT, R54, 0x7f000001, PT ;  /* 0x7f0000013600780c */ /* 0x000fe20003f06070 */
[----:B------:R-:W-:Y:S01]  /*10f80*/  IADD3 R53, PT, PT, R53, R68, RZ ;  /* 0x0000004435357210 */ /* 0x000fe20007ffe0ff */
[----:B------:R-:W-:Y:S01]  /*10f90*/  ISETP.GE.U32.AND P5, PT, R70, 0x7f000001, PT ;  /* 0x7f0000014600780c */ /* 0x000fe20003fa6070 */
[----:B------:R-:W-:Y:S01]  /*10fa0*/  ISETP.GE.U32.AND P1, PT, R46, 0x7f000001, PT ;  /* 0x7f0000012e00780c */ /* 0x000fe20003f26070 */
[----:B------:R-:W-:Y:S02]  /*10fb0*/  @P6 IADD3 R18, PT, PT, R18, -0x7f000001, RZ ;  /* 0x80ffffff12126810 */ /* 0x000fe40007ffe0ff */
[----:B------:R-:W-:-:S02]  /*10fc0*/  @P2 IADD3 R66, PT, PT, R66, -0x7f000001, RZ ;  /* 0x80ffffff42422810 */ /* 0x000fc40007ffe0ff */
[----:B------:R-:W-:Y:S01]  /*10fd0*/  @P3 IADD3 R51, PT, PT, R51, -0x7f000001, RZ ;  /* 0x80ffffff33333810 */ /* 0x000fe20007ffe0ff */
[----:B------:R-:W-:Y:S01]  /*10fe0*/  ISETP.GE.U32.AND P6, PT, R53, 0x7f000001, PT ;  /* 0x7f0000013500780c */ /* 0x000fe20003fc6070 */
[----:B------:R-:W-:Y:S01]  /*10ff0*/  ISETP.GE.U32.AND P2, PT, R47, 0x7f000001, PT ;  /* 0x7f0000012f00780c */ /* 0x000fe20003f46070 */
[----:B------:R-:W-:Y:S01]  /*11000*/  ISETP.GE.U32.AND P3, PT, R62, 0x7f000001, PT ;  /* 0x7f0000013e00780c */ /* 0x000fe20003f66070 */
[----:B------:R-:W-:Y:S02]  /*11010*/  IADD3 R48, PT, PT, R59, R48, RZ ;  /* 0x000000303b307210 */ /* 0x000fe40007ffe0ff */
[----:B------:R-:W-:Y:S02]  /*11020*/  @P4 IADD3 R19, PT, PT, R19, -0x7f000001, RZ ;  /* 0x80ffffff13134810 */ /* 0x000fe40007ffe0ff */
[----:B------:R-:W-:Y:S01]  /*11030*/  @P0 IADD3 R54, PT, PT, R54, -0x7f000001, RZ ;  /* 0x80ffffff36360810 */ /* 0x000fe20007ffe0ff */
[----:B------:R-:W-:Y:S01]  /*11040*/  ISETP.GE.U32.AND P0, PT, R51, 0x7f000001, PT ;  /* 0x7f0000013300780c */ /* 0x000fe20003f06070 */
[----:B------:R-:W-:-:S02]  /*11050*/  @P5 IADD3 R70, PT, PT, R70, -0x7f000001, RZ ;  /* 0x80ffffff46465810 */ /* 0x000fc40007ffe0ff */
[----:B------:R-:W-:Y:S02]  /*11060*/  @P1 IADD3 R46, PT, PT, R46, -0x7f000001, RZ ;  /* 0x80ffffff2e2e1810 */ /* 0x000fe40007ffe0ff */
[----:B------:R-:W-:Y:S01]  /*11070*/  IADD3 R19, PT, PT, R19, UR11, RZ ;  /* 0x0000000b13137c10 */ /* 0x000fe2000fffe0ff */
[----:B------:R-:W-:Y:S01]  /*11080*/  ISETP.GE.U32.AND P5, PT, R48, 0x7f000001, PT ;  /* 0x7f0000013000780c */ /* 0x000fe20003fa6070 */
[----:B------:R-:W-:Y:S01]  /*11090*/  ISETP.GE.U32.AND P1, PT, R50, 0x7f000001, PT ;  /* 0x7f0000013200780c */ /* 0x000fe20003f26070 */
[----:B------:R-:W-:Y:S02]  /*110a0*/  @P6 IADD3 R53, PT, PT, R53, -0x7f000001, RZ ;  /* 0x80ffffff35356810 */ /* 0x000fe40007ffe0ff */
[----:B------:R-:W-:Y:S02]  /*110b0*/  @P2 IADD3 R47, PT, PT, R47, -0x7f000001, RZ ;  /* 0x80ffffff2f2f2810 */ /* 0x000fe40007ffe0ff */
[----:B------:R-:W-:Y:S01]  /*110c0*/  @P3 IADD3 R62, PT, PT, R62, -0x7f000001, RZ ;  /* 0x80ffffff3e3e3810 */ /* 0x000fe20007ffe0ff */
[----:B------:R-:W-:Y:S01]  /*110d0*/  ISETP.GE.U32.AND P2, PT, R46, 0x7f000001, PT ;  /* 0x7f0000012e00780c */ /* 0x000fe20003f46070 */
[----:B------:R-:W-:Y:S01]  /*110e0*/  ISETP.GE.U32.AND P3, PT, R19, 0x7f000001, PT ;  /* 0x7f0000011300780c */ /* 0x000fe20003f66070 */
[----:B------:R-:W-:Y:S01]  /*110f0*/  ISETP.GE.U32.AND P4, PT, R70, 0x7f000001, PT ;  /* 0x7f0000014600780c */ /* 0x000fe20003f86070 */
[----:B------:R-:W-:Y:S01]  /*11100*/  ISETP.GE.U32.AND P6, PT, R60, 0x7f000001, PT ;  /* 0x7f0000013c00780c */ /* 0x000fe20003fc6070 */
[----:B------:R-:W-:-:S02]  /*11110*/  IADD3 R58, PT, PT, R53, R66, RZ ;  /* 0x00000042353a7210 */ /* 0x000fc40007ffe0ff */
[----:B------:R-:W-:Y:S02]  /*11120*/  @P0 IADD3 R51, PT, PT, R51, -0x7f000001, RZ ;  /* 0x80ffffff33330810 */ /* 0x000fe40007ffe0ff */
[----:B------:R-:W-:Y:S01]  /*11130*/  IADD3 R53, PT, PT, R54, UR12, RZ ;  /* 0x0000000c36357c10 */ /* 0x000fe2000fffe0ff */
[----:B------:R-:W-:Y:S01]  /*11140*/  ISETP.GE.U32.AND P0, PT, R57, 0x7f000001, PT ;  /* 0x7f0000013900780c */ /* 0x000fe20003f06070 */
[----:B------:R-:W-:Y:S02]  /*11150*/  @P5 IADD3 R48, PT, PT, R48, -0x7f000001, RZ ;  /* 0x80ffffff30305810 */ /* 0x000fe40007ffe0ff */
[----:B------:R-:W-:Y:S01]  /*11160*/  IADD3 R18, PT, PT, R18, R65, RZ ;  /* 0x0000004112127210 */ /* 0x000fe20007ffe0ff */
[----:B------:R-:W-:Y:S01]  /*11170*/  ISETP.GE.U32.AND P5, PT, R53, 0x7f000001, PT ;  /* 0x7f0000013500780c */ /* 0x000fe20003fa6070 */
[----:B------:R-:W-:Y:S02]  /*11180*/  @P1 IADD3 R50, PT, PT, R50, -0x7f000001, RZ ;  /* 0x80ffffff32321810 */ /* 0x000fe40007ffe0ff */
[----:B------:R-:W-:-:S02]  /*11190*/  @P2 IADD3 R46, PT, PT, R46, -0x7f000001, RZ ;  /* 0x80ffffff2e2e2810 */ /* 0x000fc40007ffe0ff */
[----:B------:R-:W-:Y:S01]  /*111a0*/  @P3 IADD3 R19, PT, PT, R19, -0x7f000001, RZ ;  /* 0x80ffffff13133810 */ /* 0x000fe20007ffe0ff */
[----:B------:R-:W-:Y:S01]  /*111b0*/  ISETP.GE.U32.AND P1, PT, R62, 0x7f000001, PT ;  /* 0x7f0000013e00780c */ /* 0x000fe20003f26070 */
[----:B------:R-:W-:Y:S02]  /*111c0*/  @P6 IADD3 R60, PT, PT, R60, -0x7f000001, RZ ;  /* 0x80ffffff3c3c6810 */ /* 0x000fe40007ffe0ff */
[----:B------:R-:W-:Y:S01]  /*111d0*/  @P4 IADD3 R70, PT, PT, R70, -0x7f000001, RZ ;  /* 0x80ffffff46464810 */ /* 0x000fe20007ffe0ff */
[----:B------:R-:W-:Y:S01]  /*111e0*/  ISETP.GE.U32.AND P2, PT, R58, 0x7f000001, PT ;  /* 0x7f0000013a00780c */ /* 0x000fe20003f46070 */
[----:B------:R-:W-:Y:S01]  /*111f0*/  ISETP.GE.U32.AND P3, PT, R63, 0x7f000001, PT ;  /* 0x7f0000013f00780c */ /* 0x000fe20003f66070 */
[----:B------:R-:W-:Y:S01]  /*11200*/  ISETP.GE.U32.AND P4, PT, R18, 0x7f000001, PT ;  /* 0x7f0000011200780c */ /* 0x000fe20003f86070 */
[----:B------:R-:W-:Y:S02]  /*11210*/  IADD3 R48, PT, PT, R48, R47, RZ ;  /* 0x0000002f30307210 */ /* 0x000fe40007ffe0ff */
[----:B------:R-:W-:-:S02]  /*11220*/  @P0 IADD3 R57, PT, PT, R57, -0x7f000001, RZ ;  /* 0x80ffffff39390810 */ /* 0x000fc40007ffe0ff */
[----:B------:R-:W-:Y:S01]  /*11230*/  IADD3 R47, PT, PT, R60, UR13, RZ ;  /* 0x0000000d3c2f7c10 */ /* 0x000fe2000fffe0ff */
[----:B------:R-:W-:Y:S01]  /*11240*/  ISETP.GE.U32.AND P0, PT, R64, 0x7f000001, PT ;  /* 0x7f0000014000780c */ /* 0x000fe20003f06070 */
[----:B------:R-:W-:Y:S02]  /*11250*/  IADD3 R51, PT, PT, R51, UR10, RZ ;  /* 0x0000000a33337c10 */ /* 0x000fe4000fffe0ff */
[----:B------:R-:W-:Y:S01]  /*11260*/  @P5 IADD3 R53, PT, PT, R53, -0x7f000001, RZ ;  /* 0x80ffffff35355810 */ /* 0x000fe20007ffe0ff */
[----:B------:R-:W-:Y:S01]  /*11270*/  ISETP.GE.U32.AND P6, PT, R50, 0x7f000001, PT ;  /* 0x7f0000013200780c */ /* 0x000fe20003fc6070 */
[----:B------:R-:W-:Y:S01]  /*11280*/  ISETP.GE.U32.AND P5, PT, R47, 0x7f000001, PT ;  /* 0x7f0000012f00780c */ /* 0x000fe20003fa6070 */
[----:B------:R-:W-:Y:S01]  /*11290*/  @P1 IADD3 R62, PT, PT, R62, -0x7f000001, RZ ;  /* 0x80ffffff3e3e1810 */ /* 0x000fe20007ffe0ff */
[----:B------:R-:W-:Y:S01]  /*112a0*/  ISETP.GE.U32.AND P1, PT, R51, 0x7f000001, PT ;  /* 0x7f0000013300780c */ /* 0x000fe20003f26070 */
[----:B------:R-:W-:Y:S02]  /*112b0*/  @P2 IADD3 R58, PT, PT, R58, -0x7f000001, RZ ;  /* 0x80ffffff3a3a2810 */ /* 0x000fe40007ffe0ff */
[----:B------:R-:W-:-:S02]  /*112c0*/  @P3 IADD3 R63, PT, PT, R63, -0x7f000001, RZ ;  /* 0x80ffffff3f3f3810 */ /* 0x000fc40007ffe0ff */
[----:B------:R-:W-:Y:S01]  /*112d0*/  @P4 IADD3 R18, PT, PT, R18, -0x7f000001, RZ ;  /* 0x80ffffff12124810 */ /* 0x000fe20007ffe0ff */
[----:B------:R-:W-:Y:S01]  /*112e0*/  ISETP.GE.U32.AND P2, PT, R49, 0x7f000001, PT ;  /* 0x7f0000013100780c */ /* 0x000fe20003f46070 */
[----:B------:R-:W-:Y:S01]  /*112f0*/  ISETP.GE.U32.AND P3, PT, R48, 0x7f000001, PT ;  /* 0x7f0000013000780c */ /* 0x000fe20003f66070 */
[----:B------:R-:W-:Y:S01]  /*11300*/  IADD3 R19, PT, PT, R19, R70, RZ ;  /* 0x0000004613137210 */ /* 0x000fe20007ffe0ff */
[----:B------:R-:W-:Y:S01]  /*11310*/  ISETP.GE.U32.AND P4, PT, R67, 0x7f000001, PT ;  /* 0x7f0000014300780c */ /* 0x000fe20003f86070 */
[----:B------:R-:W-:-:S03]  /*11320*/  @P0 IADD3 R64, PT, PT, R64, -0x7f000001, RZ ;  /* 0x80ffffff40400810 */ /* 0x000fc60007ffe0ff */
[----:B------:R-:W-:Y:S01]  /*11330*/  ISETP.GE.U32.AND P0, PT, R19, 0x7f000001, PT ;  /* 0x7f0000011300780c */ /* 0x000fe20003f06070 */
[----:B------:R-:W-:Y:S02]  /*11340*/  @P6 IADD3 R50, PT, PT, R50, -0x7f000001, RZ ;  /* 0x80ffffff32326810 */ /* 0x000fe40007ffe0ff */
[----:B------:R-:W-:Y:S02]  /*11350*/  @P5 IADD3 R47, PT, PT, R47, -0x7f000001, RZ ;  /* 0x80ffffff2f2f5810 */ /* 0x000fe40007ffe0ff */
[----:B------:R-:W-:Y:S02]  /*11360*/  IADD3 R58, PT, PT, R58, R63, RZ ;  /* 0x0000003f3a3a7210 */ /* 0x000fe40007ffe0ff */
[----:B------:R-:W-:Y:S02]  /*11370*/  @P1 IADD3 R51, PT, PT, R51, -0x7f000001, RZ ;  /* 0x80ffffff33331810 */ /* 0x000fe40007ffe0ff */
[----:B------:R-:W-:Y:S02]  /*11380*/  IADD3 R18, PT, PT, R18, R57, RZ ;  /* 0x0000003912127210 */ /* 0x000fe40007ffe0ff */
[----:B------:R-:W-:-:S02]  /*11390*/  @P2 IADD3 R49, PT, PT, R49, -0x7f000001, RZ ;  /* 0x80ffffff31312810 */ /* 0x000fc40007ffe0ff */
[----:B------:R-:W-:Y:S02]  /*113a0*/  @P3 IADD3 R48, PT, PT, R48, -0x7f000001, RZ ;  /* 0x80ffffff30303810 */ /* 0x000fe40007ffe0ff */
[----:B------:R-:W-:Y:S02]  /*113b0*/  IADD3 R47, PT, PT, R47, R50, RZ ;  /* 0x000000322f2f7210 */ /* 0x000fe40007ffe0ff */
[----:B------:R-:W-:Y:S01]  /*113c0*/  @P4 IADD3 R67, PT, PT, R67, -0x7f000001, RZ ;  /* 0x80ffffff43434810 */ /* 0x000fe20007ffe0ff */
[----:B------:R-:W-:Y:S01]  /*113d0*/  ISETP.GE.U32.AND P1, PT, R58, 0x7f000001, PT ;  /* 0x7f0000013a00780c */ /* 0x000fe20003f26070 */
[----:B------:R-:W-:Y:S02]  /*113e0*/  IADD3 R46, PT, PT, R51, R46, RZ ;  /* 0x0000002e332e7210 */ /* 0x000fe40007ffe0ff */
[----:B------:R-:W-:Y:S02]  /*113f0*/  IADD3 R49, PT, PT, R48, R49, RZ ;  /* 0x0000003130317210 */ /* 0x000fe40007ffe0ff */
[----:B------:R-:W-:-:S02]  /*11400*/  @P0 IADD3 R19, PT, PT, R19, -0x7f000001, RZ ;  /* 0x80ffffff13130810 */ /* 0x000fc40007ffe0ff */
[----:B------:R-:W-:Y:S02]  /*11410*/  IADD3 R64, PT, PT, R64, R67, RZ ;  /* 0x0000004340407210 */ /* 0x000fe40007ffe0ff */
[----:B------:R-:W-:Y:S01]  /*11420*/  IADD3 R53, PT, PT, R53, R62, RZ ;  /* 0x0000003e35357210 */ /* 0x000fe20007ffe0ff */
[----:B------:R-:W-:Y:S01]  /*11430*/  ISETP.GE.U32.AND P4, PT, R47, 0x7f000001, PT ;  /* 0x7f0000012f00780c */ /* 0x000fe20003f86070 */
[----:B------:R-:W-:Y:S01]  /*11440*/  ISETP.GE.U32.AND P0, PT, R18, 0x7f000001, PT ;  /* 0x7f0000011200780c */ /* 0x000fe20003f06070 */
[----:B------:R-:W-:Y:S01]  /*11450*/  ISETP.GE.U32.AND P3, PT, R46, 0x7f000001, PT ;  /* 0x7f0000012e00780c */ /* 0x000fe20003f66070 */
[----:B------:R-:W-:Y:S01]  /*11460*/  ISETP.GE.U32.AND P6, PT, R49, 0x7f000001, PT ;  /* 0x7f0000013100780c */ /* 0x000fe20003fc6070 */
[----:B------:R-:W-:Y:S01]  /*11470*/  ISETP.GE.U32.AND P5, PT, R53, 0x7f000001, PT ;  /* 0x7f0000013500780c */ /* 0x000fe20003fa6070 */
[----:B------:R-:W-:Y:S01]  /*11480*/  ISETP.GE.U32.AND P2, PT, R64, 0x7f000001, PT ;  /* 0x7f0000014000780c */ /* 0x000fe20003f46070 */
[----:B------:R-:W-:-:S07]  /*11490*/  @P1 IADD3 R58, PT, PT, R58, -0x7f000001, RZ ;  /* 0x80ffffff3a3a1810 */ /* 0x000fce0007ffe0ff */
[----:B------:R-:W-:Y:S02]  /*114a0*/  @P4 IADD3 R47, PT, PT, R47, -0x7f000001, RZ ;  /* 0x80ffffff2f2f4810 */ /* 0x000fe40007ffe0ff */
[----:B------:R-:W-:Y:S01]  /*114b0*/  @P0 IADD3 R18, PT, PT, R18, -0x7f000001, RZ ;  /* 0x80ffffff12120810 */ /* 0x000fe20007ffe0ff */
[----:B------:R-:W-:Y:S01]  /*114c0*/  ISETP.GE.U32.AND P1, PT, R58, R19, PT ;  /* 0x000000133a00720c */ /* 0x000fe20003f26070 */
[----:B------:R-:W-:Y:S02]  /*114d0*/  @P3 IADD3 R46, PT, PT, R46, -0x7f000001, RZ ;  /* 0x80ffffff2e2e3810 */ /* 0x000fe40007ffe0ff */
[----:B------:R-:W-:Y:S02]  /*114e0*/  @P6 IADD3 R49, PT, PT, R49, -0x7f000001, RZ ;  /* 0x80ffffff31316810 */ /* 0x000fe40007ffe0ff */
[----:B------:R-:W-:Y:S02]  /*114f0*/  @P5 IADD3 R53, PT, PT, R53, -0x7f000001, RZ ;  /* 0x80ffffff35355810 */ /* 0x000fe40007ffe0ff */
[----:B------:R-:W-:Y:S01]  /*11500*/  @P2 IADD3 R64, PT, PT, R64, -0x7f000001, RZ ;  /* 0x80ffffff40402810 */ /* 0x000fe20007ffe0ff */
[----:B------:R-:W-:Y:S01]  /*11510*/  ISETP.GE.U32.AND P3, PT, R18, R47, PT ;  /* 0x0000002f1200720c */ /* 0x000fe20003f66070 */
[----:B------:R-:W-:Y:S01]  /*11520*/  IADD3 R60, PT, PT, -R19, R58, RZ ;  /* 0x0000003a133c7210 */ /* 0x000fe20007ffe1ff */
[----:B------:R-:W-:-:S02]  /*11530*/  ISETP.GE.U32.AND P0, PT, R49, R46, PT ;  /* 0x0000002e3100720c */ /* 0x000fc40003f06070 */
[----:B------:R-:W-:Y:S01]  /*11540*/  ISETP.GE.U32.AND P2, PT, R64, R53, PT ;  /* 0x000000354000720c */ /* 0x000fe20003f46070 */
[----:B------:R-:W-:Y:S02]  /*11550*/  IADD3 R62, PT, PT, -R47, R18, RZ ;  /* 0x000000122f3e7210 */ /* 0x000fe40007ffe1ff */
[----:B------:R-:W-:Y:S02]  /*11560*/  IADD3 R54, PT, PT, -R46, R49, RZ ;  /* 0x000000312e367210 */ /* 0x000fe40007ffe1ff */
[----:B------:R-:W-:Y:S02]  /*11570*/  @!P1 IADD3 R60, PT, PT, R60, 0x7f000001, RZ ;  /* 0x7f0000013c3c9810 */ /* 0x000fe40007ffe0ff */
[----:B------:R-:W-:Y:S02]  /*11580*/  IADD3 R58, PT, PT, -R53, R64, RZ ;  /* 0x00000040353a7210 */ /* 0x000fe40007ffe1ff */
[----:B------:R-:W-:Y:S01]  /*11590*/  @!P3 IADD3 R62, PT, PT, R62, 0x7f000001, RZ ;  /* 0x7f0000013e3eb810 */ /* 0x000fe20007ffe0ff */
[----:B--2---:R-:W-:Y:S01]  /*115a0*/  IMAD.WIDE.U32 R18, R52, R60, RZ ;  /* 0x0000003c34127225 */ /* 0x004fe200078e00ff */
[----:B------:R-:W-:-:S02]  /*115b0*/  @!P0 IADD3 R54, PT, PT, R54, 0x7f000001, RZ ;  /* 0x7f00000136368810 */ /* 0x000fc40007ffe0ff */
[----:B------:R-:W-:Y:S01]  /*115c0*/  @!P2 IADD3 R58, PT, PT, R58, 0x7f000001, RZ ;  /* 0x7f0000013a3aa810 */ /* 0x000fe20007ffe0ff */
[----:B---3--:R-:W-:-:S04]  /*115d0*/  IMAD.WIDE.U32 R50, R43, R62, RZ ;  /* 0x0000003e2b327225 */ /* 0x008fc800078e00ff */
[----:B------:R-:W-:Y:S02]  /*115e0*/  IMAD R53, R18, 0x7effffff, RZ ;  /* 0x7effffff12357824 */ /* 0x000fe400078e02ff */
[----:B------:R-:W-:-:S04]  /*115f0*/  IMAD.WIDE.U32 R48, R52, R54, RZ ;  /* 0x0000003634307225 */ /* 0x000fc800078e00ff */
[----:B------:R-:W-:Y:S02]  /*11600*/  IMAD R59, R50, 0x7effffff, RZ ;  /* 0x7effffff323b7824 */ /* 0x000fe400078e02ff */
[----:B------:R-:W-:-:S04]  /*11610*/  IMAD.WIDE.U32 R46, R52, R58, RZ ;  /* 0x0000003a342e7225 */ /* 0x000fc800078e00ff */
[----:B------:R-:W-:-:S04]  /*11620*/  IMAD.HI.U32 R63, R53, 0x7f000001, R18 ;  /* 0x7f000001353f7827 */ /* 0x000fc800078e0012 */
[----:B------:R-:W-:Y:S02]  /*11630*/  IMAD R19, R48, 0x7effffff, RZ ;  /* 0x7effffff30137824 */ /* 0x000fe400078e02ff */
[----:B------:R-:W-:Y:S01]  /*11640*/  IMAD.HI.U32 R59, R59, 0x7f000001, R50 ;  /* 0x7f0000013b3b7827 */ /* 0x000fe200078e0032 */
[----:B------:R-:W-:-:S03]  /*11650*/  ISETP.GE.U32.AND P0, PT, R63, 0x7f000001, PT ;  /* 0x7f0000013f00780c */ /* 0x000fc60003f06070 */
[----:B------:R-:W-:Y:S02]  /*11660*/  IMAD R57, R46, 0x7effffff, RZ ;  /* 0x7effffff2e397824 */ /* 0x000fe400078e02ff */
[----:B------:R-:W-:Y:S01]  /*11670*/  IMAD.WIDE.U32 R52, R52, R62, RZ ;  /* 0x0000003e34347225 */ /* 0x000fe200078e00ff */
[----:B------:R-:W-:-:S03]  /*11680*/  ISETP.GE.U32.AND P1, PT, R59, 0x7f000001, PT ;  /* 0x7f0000013b00780c */ /* 0x000fc60003f26070 */
[----:B------:R-:W-:-:S04]  /*11690*/  IMAD.HI.U32 R61, R19, 0x7f000001, R48 ;  /* 0x7f000001133d7827 */ /* 0x000fc800078e0030 */
[----:B------:R-:W-:-:S04]  /*116a0*/  IMAD.HI.U32 R57, R57, 0x7f000001, R46 ;  /* 0x7f00000139397827 */ /* 0x000fc800078e002e */
[----:B------:R-:W-:Y:S02]  /*116b0*/  IMAD R49, R52, 0x7effffff, RZ ;  /* 0x7effffff34317824 */ /* 0x000fe400078e02ff */
[----:B------:R-:W-:-:S04]  /*116c0*/  IMAD.WIDE.U32 R46, R43, R54, RZ ;  /* 0x000000362b2e7225 */ /* 0x000fc800078e00ff */
[----:B------:R-:W-:Y:S01]  /*116d0*/  IMAD.HI.U32 R52, R49, 0x7f000001, R52 ;  /* 0x7f00000131347827 */ /* 0x000fe200078e0034 */
[----:B------:R-:W-:-:S03]  /*116e0*/  ISETP.GE.U32.AND P2, PT, R57, 0x7f000001, PT ;  /* 0x7f0000013900780c */ /* 0x000fc60003f46070 */
[----:B------:R-:W-:Y:S02]  /*116f0*/  IMAD R51, R46, 0x7effffff, RZ ;  /* 0x7effffff2e337824 */ /* 0x000fe400078e02ff */
[----:B------:R-:W-:Y:S01]  /*11700*/  IMAD.WIDE.U32 R18, R43, R60, RZ ;  /* 0x0000003c2b127225 */ /* 0x000fe200078e00ff */
[----:B------:R-:W-:Y:S01]  /*11710*/  ISETP.GE.U32.AND P3, PT, R52, 0x7f000001, PT ;  /* 0x7f0000013400780c */ /* 0x000fe20003f66070 */
[----:B------:R-:W-:Y:S02]  /*11720*/  @P0 IADD3 R63, PT, PT, R63, -0x7f000001, RZ ;  /* 0x80ffffff3f3f0810 */ /* 0x000fe40007ffe0ff */
[----:B------:R-:W-:Y:S01]  /*11730*/  IMAD.HI.U32 R50, R51, 0x7f000001, R46 ;  /* 0x7f00000133327827 */ /* 0x000fe200078e002e */
[----:B------:R-:W-:-:S03]  /*11740*/  ISETP.GE.U32.AND P4, PT, R61, 0x7f000001, PT ;  /* 0x7f0000013d00780c */ /* 0x000fc60003f86070 */
[----:B------:R-:W-:Y:S02]  /*11750*/  IMAD R53, R18, 0x7effffff, RZ ;  /* 0x7effffff12357824 */ /* 0x000fe400078e02ff */
[----:B------:R-:W-:Y:S01]  /*11760*/  IMAD.WIDE.U32 R48, R43, R58, RZ ;  /* 0x0000003a2b307225 */ /* 0x000fe200078e00ff */
[----:B------:R-:W-:Y:S01]  /*11770*/  @P1 IADD3 R59, PT, PT, R59, -0x7f000001, RZ ;  /* 0x80ffffff3b3b1810 */ /* 0x000fe20007ffe0ff */
[----:B------:R-:W-:Y:S01]  /*11780*/  ISETP.GE.U32.AND P0, PT, R50, 0x7f000001, PT ;  /* 0x7f0000013200780c */ /* 0x000fe20003f06070 */
[----:B------:R-:W-:Y:S01]  /*11790*/  ISETP.GE.U32.AND P1, PT, R63, 0x7f000001, PT ;  /* 0x7f0000013f00780c */ /* 0x000fe20003f26070 */
[----:B------:R-:W-:-:S04]  /*117a0*/  IMAD.HI.U32 R64, R53, 0x7f000001, R18 ;  /* 0x7f00000135407827 */ /* 0x000fc800078e0012 */
[----:B------:R-:W-:Y:S02]  /*117b0*/  IMAD R43, R48, 0x7effffff, RZ ;  /* 0x7effffff302b7824 */ /* 0x000fe400078e02ff */
[----:B----4-:R-:W-:Y:S01]  /*117c0*/  IMAD.WIDE.U32 R18, R71, R62, RZ ;  /* 0x0000003e47127225 */ /* 0x010fe200078e00ff */
[----:B------:R-:W-:-:S03]  /*117d0*/  @P2 IADD3 R57, PT, PT, R57, -0x7f000001, RZ ;  /* 0x80ffffff39392810 */ /* 0x000fc60007ffe0ff */
[----:B------:R-:W-:-:S04]  /*117e0*/  IMAD.HI.U32 R51, R43, 0x7f000001, R48 ;  /* 0x7f0000012b337827 */ /* 0x000fc800078e0030 */
[----:B------:R-:W-:Y:S01]  /*117f0*/  IMAD.WIDE.U32 R46, R59, 0x5fffffa, RZ ;  /* 0x05fffffa3b2e7825 */ /* 0x000fe200078e00ff */
[----:B------:R-:W-:-:S03]  /*11800*/  @P3 IADD3 R52, PT, PT, R52, -0x7f000001, RZ ;  /* 0x80ffffff34343810 */ /* 0x000fc60007ffe0ff */
[----:B------:R-:W-:Y:S02]  /*11810*/  IMAD R49, R18, 0x7effffff, RZ ;  /* 0x7effffff12317824 */ /* 0x000fe400078e02ff */
[----:B------:R-:W-:Y:S01]  /*11820*/  IMAD R43, R59, 0x6, RZ ;  /* 0x000000063b2b7824 */ /* 0x000fe200078e02ff */
[----:B------:R-:W-:Y:S01]  /*11830*/  @P4 IADD3 R61, PT, PT, R61, -0x7f000001, RZ ;  /* 0x80ffffff3d3d4810 */ /* 0x000fe20007ffe0ff */
[----:B------:R-:W-:Y:S01]  /*11840*/  IMAD.HI.U32 R65, R49, 0x7f000001, R18 ;  /* 0x7f00000131417827 */ /* 0x000fe200078e0012 */
[----:B------:R-:W-:Y:S01]  /*11850*/  ISETP.GE.U32.AND P2, PT, R64, 0x7f000001, PT ;  /* 0x7f0000014000780c */ /* 0x000fe20003f46070 */
[----:B------:R-:W-:Y:S02]  /*11860*/  ISETP.GE.U32.AND P6, PT, R57, 0x7f000001, PT ;  /* 0x7f0000013900780c */ /* 0x000fe40003fc6070 */
[----:B------:R-:W-:Y:S01]  /*11870*/  IMAD.HI.U32 R48, R43, 0x7f000001, R46 ;  /* 0x7f0000012b307827 */ /* 0x000fe200078e002e */
[----:B------:R-:W-:Y:S01]  /*11880*/  ISETP.GE.U32.AND P5, PT, R51, 0x7f000001, PT ;  /* 0x7f0000013300780c */ /* 0x000fe20003fa6070 */
[----:B------:R-:W-:Y:S01]  /*11890*/  ISETP.GE.U32.AND P4, PT, R52, 0x7f000001, PT ;  /* 0x7f0000013400780c */ /* 0x000fe20003f86070 */
[----:B------:R-:W-:-:S02]  /*118a0*/  @P0 IADD3 R50, PT, PT, R50, -0x7f000001, RZ ;  /* 0x80ffffff32320810 */ /* 0x000fc40007ffe0ff */
[----:B------:R-:W-:Y:S01]  /*118b0*/  @P1 IADD3 R63, PT, PT, R63, -0x7f000001, RZ ;  /* 0x80ffffff3f3f1810 */ /* 0x000fe20007ffe0ff */
[----:B------:R-:W-:Y:S01]  /*118c0*/  ISETP.GE.U32.AND P0, PT, R65, 0x7f000001, PT ;  /* 0x7f0000014100780c */ /* 0x000fe20003f06070 */
[----:B------:R-:W-:Y:S01]  /*118d0*/  ISETP.GE.U32.AND P3, PT, R61, 0x7f000001, PT ;  /* 0x7f0000013d00780c */ /* 0x000fe20003f66070 */
[----:B------:R-:W-:Y:S01]  /*118e0*/  ISETP.GE.U32.AND P1, PT, R48, 0x7f000001, PT ;  /* 0x7f0000013000780c */ /* 0x000fe20003f26070 */
[----:B------:R-:W-:Y:S01]  /*118f0*/  IMAD.WIDE.U32 R18, R71, R58, RZ ;  /* 0x0000003a47127225 */ /* 0x000fe200078e00ff */
[----:B------:R-:W-:Y:S02]  /*11900*/  IADD3 R43, PT, PT, R63, R50, RZ ;  /* 0x000000323f2b7210 */ /* 0x000fe40007ffe0ff */
[----:B------:R-:W-:Y:S02]  /*11910*/  @P2 IADD3 R64, PT, PT, R64, -0x7f000001, RZ ;  /* 0x80ffffff40402810 */ /* 0x000fe40007ffe0ff */
[----:B------:R-:W-:Y:S01]  /*11920*/  @P6 IADD3 R57, PT, PT, R57, -0x7f000001, RZ ;  /* 0x80ffffff39396810 */ /* 0x000fe20007ffe0ff */
[----:B------:R-:W-:Y:S01]  /*11930*/  IMAD R63, R18, 0x7effffff, RZ ;  /* 0x7effffff123f7824 */ /* 0x000fe200078e02ff */
[----:B------:R-:W-:-:S02]  /*11940*/  @P5 IADD3 R51, PT, PT, R51, -0x7f000001, RZ ;  /* 0x80ffffff33335810 */ /* 0x000fc40007ffe0ff */
[----:B------:R-:W-:Y:S01]  /*11950*/  @P4 IADD3 R52, PT, PT, R52, -0x7f000001, RZ ;  /* 0x80ffffff34344810 */ /* 0x000fe20007ffe0ff */
[----:B------:R-:W-:Y:S01]  /*11960*/  IMAD.HI.U32 R63, R63, 0x7f000001, R18 ;  /* 0x7f0000013f3f7827 */ /* 0x000fe200078e0012 */
[----:B------:R-:W-:Y:S02]  /*11970*/  @P0 IADD3 R65, PT, PT, R65, -0x7f000001, RZ ;  /* 0x80ffffff41410810 */ /* 0x000fe40007ffe0ff */
[----:B------:R-:W-:Y:S02]  /*11980*/  @P3 IADD3 R61, PT, PT, R61, -0x7f000001, RZ ;  /* 0x80ffffff3d3d3810 */ /* 0x000fe40007ffe0ff */
[----:B------:R-:W-:Y:S01]  /*11990*/  @P1 IADD3 R48, PT, PT, R48, -0x7f000001, RZ ;  /* 0x80ffffff30301810 */ /* 0x000fe20007ffe0ff */
[----:B------:R-:W-:Y:S01]  /*119a0*/  IMAD.WIDE.U32 R46, R71, R54, RZ ;  /* 0x00000036472e7225 */ /* 0x000fe200078e00ff */
[----:B------:R-:W-:Y:S02]  /*119b0*/  IADD3 R53, PT, PT, R57, R64, RZ ;  /* 0x0000004039357210 */ /* 0x000fe40007ffe0ff */
[----:B------:R-:W-:Y:S01]  /*119c0*/  IADD3 R57, PT, PT, R52, R51, RZ ;  /* 0x0000003334397210 */ /* 0x000fe20007ffe0ff */
[----:B------:R-:W-:Y:S01]  /*119d0*/  ISETP.GE.U32.AND P0, PT, R63, 0x7f000001, PT ;  /* 0x7f0000013f00780c */ /* 0x000fe20003f06070 */
[----:B------:R-:W-:Y:S01]  /*119e0*/  IMAD.WIDE.U32 R50, R65, 0x5fffffa, RZ ;  /* 0x05fffffa41327825 */ /* 0x000fe200078e00ff */
[----:B------:R-:W-:-:S03]  /*119f0*/  IADD3 R52, PT, PT, R61, R48, RZ ;  /* 0x000000303d347210 */ /* 0x000fc60007ffe0ff */
        /* <DEDUP_REMOVED lines=9> */
[----:B------:R-:W-:-:S04]  /*11a90*/  IMAD.HI.U32 R66, R61, 0x7f000001, R48 ;  /* 0x7f0000013d427827 */ /* 0x000fc800078e0030 */
[----:B------:R-:W-:Y:S01]  /*11aa0*/  IMAD.WIDE.U32 R46, R55, R58, RZ ;  /* 0x0000003a372e7225 */ /* 0x000fe200078e00ff */
[----:B------:R-:W-:-:S03]  /*11ab0*/  @P0 IADD3 R63, PT, PT, R63, -0x7f000001, RZ ;  /* 0x80ffffff3f3f0810 */ /* 0x000fc60007ffe0ff */
[----:B------:R-:W-:-:S04]  /*11ac0*/  IMAD.WIDE.U32 R48, R55, R62, RZ ;  /* 0x0000003e37307225 */ /* 0x000fc800078e00ff */
[----:B------:R-:W-:Y:S01]  /*11ad0*/  IMAD.HI.U32 R58, R51, 0x7f000001, R18 ;  /* 0x7f000001333a7827 */ /* 0x000fe200078e0012 */
[----:B------:R-:W-:Y:S01]  /*11ae0*/  ISETP.GE.U32.AND P5, PT, R66, 0x7f000001, PT ;  /* 0x7f0000014200780c */ /* 0x000fe20003fa6070 */
[----:B------:R-:W-:Y:S02]  /*11af0*/  ISETP.GE.U32.AND P2, PT, R53, 0x7f000001, PT ;  /* 0x7f0000013500780c */ /* 0x000fe40003f46070 */
[----:B------:R-:W-:Y:S01]  /*11b00*/  IMAD R59, R46, 0x7effffff, RZ ;  /* 0x7effffff2e3b7824 */ /* 0x000fe200078e02ff */
[----:B------:R-:W-:Y:S01]  /*11b10*/  ISETP.GE.U32.AND P1, PT, R58, 0x7f000001, PT ;  /* 0x7f0000013a00780c */ /* 0x000fe20003f26070 */
[----:B------:R-:W-:Y:S01]  /*11b20*/  IMAD R61, R48, 0x7effffff, RZ ;  /* 0x7effffff303d7824 */ /* 0x000fe200078e02ff */
[----:B------:R-:W-:Y:S01]  /*11b30*/  ISETP.GE.U32.AND P3, PT, R57, 0x7f000001, PT ;  /* 0x7f0000013900780c */ /* 0x000fe20003f66070 */
[----:B------:R-:W-:-:S04]  /*11b40*/  IMAD.HI.U32 R46, R59, 0x7f000001, R46 ;  /* 0x7f0000013b2e7827 */ /* 0x000fc800078e002e */
[----:B------:R-:W-:-:S04]  /*11b50*/  IMAD.HI.U32 R48, R61, 0x7f000001, R48 ;  /* 0x7f0000013d307827 */ /* 0x000fc800078e0030 */
[----:B------:R-:W-:Y:S01]  /*11b60*/  IMAD.WIDE.U32 R18, R63, 0x5fffffa, RZ ;  /* 0x05fffffa3f127825 */ /* 0x000fe200078e00ff */
[----:B------:R-:W-:-:S03]  /*11b70*/  @P4 IADD3 R64, PT, PT, R64, -0x7f000001, RZ ;  /* 0x80ffffff40404810 */ /* 0x000fc60007ffe0ff */
[----:B------:R-:W-:Y:S01]  /*11b80*/  IMAD R47, R63, 0x6, RZ ;  /* 0x000000063f2f7824 */ /* 0x000fe200078e02ff */
[----:B------:R-:W-:Y:S01]  /*11b90*/  ISETP.GE.U32.AND P0, PT, R46, 0x7f000001, PT ;  /* 0x7f0000012e00780c */ /* 0x000fe20003f06070 */
[----:B------:R-:W-:Y:S02]  /*11ba0*/  ISETP.GE.U32.AND P4, PT, R48, 0x7f000001, PT ;  /* 0x7f0000013000780c */ /* 0x000fe40003f86070 */
[----:B------:R-:W-:Y:S01]  /*11bb0*/  IMAD.HI.U32 R61, R47, 0x7f000001, R18 ;  /* 0x7f0000012f3d7827 */ /* 0x000fe200078e0012 */
[----:B------:R-:W-:Y:S02]  /*11bc0*/  @P5 IADD3 R66, PT, PT, R66, -0x7f000001, RZ ;  /* 0x80ffffff42425810 */ /* 0x000fe40007ffe0ff */
[----:B------:R-:W-:Y:S01]  /*11bd0*/  @P1 IADD3 R58, PT, PT, R58, -0x7f000001, RZ ;  /* 0x80ffffff3a3a1810 */ /* 0x000fe20007ffe0ff */
[----:B------:R-:W-:Y:S01]  /*11be0*/  IMAD.WIDE.U32 R54, R55, R54, RZ ;  /* 0x0000003637367225 */ /* 0x000fe200078e00ff */
[----:B------:R-:W-:Y:S02]  /*11bf0*/  @P2 IADD3 R53, PT, PT, R53, -0x7f000001, RZ ;  /* 0x80ffffff35352810 */ /* 0x000fe40007ffe0ff */
[----:B------:R-:W-:Y:S01]  /*11c00*/  @P3 IADD3 R57, PT, PT, R57, -0x7f000001, RZ ;  /* 0x80ffffff39393810 */ /* 0x000fe20007ffe0ff */
[----:B------:R-:W-:Y:S01]  /*11c10*/  ISETP.GE.U32.AND P5, PT, R61, 0x7f000001, PT ;  /* 0x7f0000013d00780c */ /* 0x000fe20003fa6070 */
[----:B------:R-:W-:Y:S01]  /*11c20*/  ISETP.GE.U32.AND P1, PT, R52, 0x7f000001, PT ;  /* 0x7f0000013400780c */ /* 0x000fe20003f26070 */
[----:B------:R-:W-:Y:S01]  /*11c30*/  IMAD R19, R54, 0x7effffff, RZ ;  /* 0x7effffff36137824 */ /* 0x000fe200078e02ff */
[----:B------:R-:W-:Y:S01]  /*11c40*/  ISETP.GE.U32.AND P3, PT, R50, 0x7f000001, PT ;  /* 0x7f0000013200780c */ /* 0x000fe20003f66070 */
[----:B------:R-:W-:-:S02]  /*11c50*/  ISETP.GE.U32.AND P2, PT, R43, 0x7f000001, PT ;  /* 0x7f0000012b00780c */ /* 0x000fc40003f46070 */
[----:B------:R-:W-:Y:S01]  /*11c60*/  IMAD.HI.U32 R54, R19, 0x7f000001, R54 ;  /* 0x7f00000113367827 */ /* 0x000fe200078e0036 */
[----:B------:R-:W-:Y:S02]  /*11c70*/  @P0 IADD3 R46, PT, PT, R46, -0x7f000001, RZ ;  /* 0x80ffffff2e2e0810 */ /* 0x000fe40007ffe0ff */
[----:B------:R-:W-:Y:S02]  /*11c80*/  @P4 IADD3 R48, PT, PT, R48, -0x7f000001, RZ ;  /* 0x80ffffff30304810 */ /* 0x000fe40007ffe0ff */
[----:B------:R-:W-:Y:S01]  /*11c90*/  ISETP.GE.U32.AND P0, PT, R54, 0x7f000001, PT ;  /* 0x7f0000013600780c */ /* 0x000fe20003f06070 */
[----:B------:R-:W-:Y:S01]  /*11ca0*/  IMAD.WIDE.U32 R18, R58, 0x5fffffa, RZ ;  /* 0x05fffffa3a127825 */ /* 0x000fe200078e00ff */
[----:B------:R-:W-:Y:S02]  /*11cb0*/  @P5 IADD3 R61, PT, PT, R61, -0x7f000001, RZ ;  /* 0x80ffffff3d3d5810 */ /* 0x000fe40007ffe0ff */
[----:B------:R-:W-:Y:S01]  /*11cc0*/  @P1 IADD3 R52, PT, PT, R52, -0x7f000001, RZ ;  /* 0x80ffffff34341810 */ /* 0x000fe20007ffe0ff */
[----:B------:R-:W-:-:S02]  /*11cd0*/  IMAD R55, R46, 0x6, RZ ;  /* 0x000000062e377824 */ /* 0x000fc400078e02ff */
[----:B------:R-:W-:Y:S01]  /*11ce0*/  IMAD R59, R48, 0x6, RZ ;  /* 0x00000006303b7824 */ /* 0x000fe200078e02ff */
[----:B------:R-:W-:Y:S01]  /*11cf0*/  @P3 IADD3 R50, PT, PT, R50, -0x7f000001, RZ ;  /* 0x80ffffff32323810 */ /* 0x000fe20007ffe0ff */
[----:B------:R-:W-:Y:S01]  /*11d00*/  IMAD.WIDE.U32 R46, R46, 0x5fffffa, RZ ;  /* 0x05fffffa2e2e7825 */ /* 0x000fe200078e00ff */
[----:B------:R-:W-:-:S03]  /*11d10*/  @P2 IADD3 R43, PT, PT, R43, -0x7f000001, RZ ;  /* 0x80ffffff2b2b2810 */ /* 0x000fc60007ffe0ff */
[----:B------:R-:W-:-:S04]  /*11d20*/  IMAD.WIDE.U32 R48, R48, 0x5fffffa, RZ ;  /* 0x05fffffa30307825 */ /* 0x000fc800078e00ff */
[----:B------:R-:W-:Y:S01]  /*11d30*/  IMAD R51, R58, 0x6, RZ ;  /* 0x000000063a337824 */ /* 0x000fe200078e02ff */
[----:B------:R-:W-:Y:S02]  /*11d40*/  IADD3 R52, PT, PT, R52, R61, RZ ;  /* 0x0000003d34347210 */ /* 0x000fe40007ffe0ff */
[----:B------:R-:W-:Y:S02]  /*11d50*/  IADD3 R53, PT, PT, R53, R64, RZ ;  /* 0x0000004035357210 */ /* 0x000fe40007ffe0ff */
[----:B------:R-:W-:Y:S01]  /*11d60*/  IADD3 R57, PT, PT, R57, R66, RZ ;  /* 0x0000004239397210 */ /* 0x000fe20007ffe0ff */
[----:B------:R-:W-:Y:S01]  /*11d70*/  IMAD.HI.U32 R19, R51, 0x7f000001, R18 ;  /* 0x7f00000133137827 */ /* 0x000fe200078e0012 */
[----:B------:R-:W-:-:S03]  /*11d80*/  IADD3 R43, PT, PT, R43, R50, RZ ;  /* 0x000000322b2b7210 */ /* 0x000fc60007ffe0ff */
[----:B------:R-:W-:-:S04]  /*11d90*/  IMAD.HI.U32 R46, R55, 0x7f000001, R46 ;  /* 0x7f000001372e7827 */ /* 0x000fc800078e002e */
[----:B------:R-:W-:Y:S01]  /*11da0*/  IMAD.HI.U32 R48, R59, 0x7f000001, R48 ;  /* 0x7f0000013b307827 */ /* 0x000fe200078e0030 */
[----:B------:R-:W-:Y:S01]  /*11db0*/  @P0 IADD3 R54, PT, PT, R54, -0x7f000001, RZ ;  /* 0x80ffffff36360810 */ /* 0x000fe20007ffe0ff */
[----:B------:R-:W-:Y:S01]  /*11dc0*/  ISETP.GE.U32.AND P4, PT, R19, 0x7f000001, PT ;  /* 0x7f0000011300780c */ /* 0x000fe20003f86070 */
[----:B------:R-:W-:Y:S01]  /*11dd0*/  ISETP.GE.U32.AND P2, PT, R52, 0x7f000001, PT ;  /* 0x7f0000013400780c */ /* 0x000fe20003f46070 */
[----:B------:R-:W-:Y:S01]  /*11de0*/  ISETP.GE.U32.AND P5, PT, R46, 0x7f000001, PT ;  /* 0x7f0000012e00780c */ /* 0x000fe20003fa6070 */
[----:B------:R-:W-:Y:S01]  /*11df0*/  ISETP.GE.U32.AND P6, PT, R48, 0x7f000001, PT ;  /* 0x7f0000013000780c */ /* 0x000fe20003fc6070 */
[----:B------:R-:W-:Y:S01]  /*11e00*/  ISETP.GE.U32.AND P3, PT, R43, 0x7f000001, PT ;  /* 0x7f0000012b00780c */ /* 0x000fe20003f66070 */
[----:B------:R-:W-:Y:S01]  /*11e10*/  ISETP.GE.U32.AND P0, PT, R53, 0x7f000001, PT ;  /* 0x7f0000013500780c */ /* 0x000fe20003f06070 */
[----:B------:R-:W-:-:S07]  /*11e20*/  ISETP.GE.U32.AND P1, PT, R57, 0x7f000001, PT ;  /* 0x7f0000013900780c */ /* 0x000fce0003f26070 */
[----:B------:R-:W-:Y:S02]  /*11e30*/  @P4 IADD3 R19, PT, PT, R19, -0x7f000001, RZ ;  /* 0x80ffffff13134810 */ /* 0x000fe40007ffe0ff */
[----:B------:R-:W-:Y:S02]  /*11e40*/  @P2 IADD3 R52, PT, PT, R52, -0x7f000001, RZ ;  /* 0x80ffffff34342810 */ /* 0x000fe40007ffe0ff */
[----:B------:R-:W-:Y:S02]  /*11e50*/  @P5 IADD3 R46, PT, PT, R46, -0x7f000001, RZ ;  /* 0x80ffffff2e2e5810 */ /* 0x000fe40007ffe0ff */
[----:B------:R-:W-:Y:S02]  /*11e60*/  @P6 IADD3 R48, PT, PT, R48, -0x7f000001, RZ ;  /* 0x80ffffff30306810 */ /* 0x000fe40007ffe0ff */
[----:B------:R-:W-:Y:S02]  /*11e70*/  @P3 IADD3 R43, PT, PT, R43, -0x7f000001, RZ ;  /* 0x80ffffff2b2b3810 */ /* 0x000fe40007ffe0ff */
[----:B------:R-:W-:-:S02]  /*11e80*/  @P0 IADD3 R53, PT, PT, R53, -0x7f000001, RZ ;  /* 0x80ffffff35350810 */ /* 0x000fc40007ffe0ff */
[----:B------:R-:W-:Y:S02]  /*11e90*/  @P1 IADD3 R57, PT, PT, R57, -0x7f000001, RZ ;  /* 0x80ffffff39391810 */ /* 0x000fe40007ffe0ff */
[----:B------:R-:W-:Y:S02]  /*11ea0*/  IADD3 R19, PT, PT, R52, R19, RZ ;  /* 0x0000001334137210 */ /* 0x000fe40007ffe0ff */
[----:B------:R-:W-:Y:S02]  /*11eb0*/  IADD3 R43, PT, PT, R43, R46, RZ ;  /* 0x0000002e2b2b7210 */ /* 0x000fe40007ffe0ff */
[----:B------:R-:W-:Y:S02]  /*11ec0*/  IADD3 R50, PT, PT, R53, R48, RZ ;  /* 0x0000003035327210 */ /* 0x000fe40007ffe0ff */
[----:B------:R-:W-:Y:S01]  /*11ed0*/  IADD3 R52, PT, PT, R57, R54, RZ ;  /* 0x0000003639347210 */ /* 0x000fe20007ffe0ff */
[----:B------:R-:W-:Y:S01]  /*11ee0*/  ISETP.GE.U32.AND P1, PT, R19, 0x7f000001, PT ;  /* 0x7f0000011300780c */ /* 0x000fe20003f26070 */
[----:B------:R-:W-:Y:S01]  /*11ef0*/  ISETP.GE.U32.AND P2, PT, R43, 0x7f000001, PT ;  /* 0x7f0000012b00780c */ /* 0x000fe20003f46070 */
[----:B------:R-:W-:-:S02]  /*11f00*/  ISETP.GE.U32.AND P3, PT, R50, 0x7f000001, PT ;  /* 0x7f0000013200780c */ /* 0x000fc40003f66070 */
[----:B------:R-:W-:-:S09]  /*11f10*/  ISETP.GE.U32.AND P0, PT, R52, 0x7f000001, PT ;  /* 0x7f0000013400780c */ /* 0x000fd20003f06070 */
[----:B------:R-:W-:Y:S02]  /*11f20*/  @P1 IADD3 R19, PT, PT, R19, -0x7f000001, RZ ;  /* 0x80ffffff13131810 */ /* 0x000fe40007ffe0ff */
[----:B------:R-:W-:Y:S02]  /*11f30*/  @P2 IADD3 R43, PT, PT, R43, -0x7f000001, RZ ;  /* 0x80ffffff2b2b2810 */ /* 0x000fe40007ffe0ff */
[----:B------:R-:W-:Y:S02]  /*11f40*/  @P3 IADD3 R50, PT, PT, R50, -0x7f000001, RZ ;  /* 0x80ffffff32323810 */ /* 0x000fe40007ffe0ff */
[----:B------:R-:W-:Y:S02]  /*11f50*/  @P0 IADD3 R52, PT, PT, R52, -0x7f000001, RZ ;  /* 0x80ffffff34340810 */ /* 0x000fe40007ffe0ff */
[----:B------:R-:W-:Y:S02]  /*11f60*/  IADD3 R46, PT, PT, R19, R56, RZ ;  /* 0x00000038132e7210 */ /* 0x000fe40007ffe0ff */
[----:B------:R-:W-:-:S02]  /*11f70*/  IADD3 R48, PT, PT, R43, R16, RZ ;  /* 0x000000102b307210 */ /* 0x000fc40007ffe0ff */
[----:B------:R-:W-:Y:S02]  /*11f80*/  IADD3 R50, PT, PT, R50, R17, RZ ;  /* 0x0000001132327210 */ /* 0x000fe40007ffe0ff */
[----:B------:R-:W-:Y:S01]  /*11f90*/  IADD3 R52, PT, PT, R52, R15, RZ ;  /* 0x0000000f34347210 */ /* 0x000fe20007ffe0ff */
[----:B------:R-:W-:Y:S01]  /*11fa0*/  ISETP.GE.U32.AND P0, PT, R46, 0x7f000001, PT ;  /* 0x7f0000012e00780c */ /* 0x000fe20003f06070 */
[----:B------:R-:W-:Y:S01]  /*11fb0*/  ISETP.GE.U32.AND P1, PT, R48, 0x7f000001, PT ;  /* 0x7f0000013000780c */ /* 0x000fe20003f26070 */
[----:B------:R-:W-:Y:S02]  /*11fc0*/  ISETP.GE.U32.AND P2, PT, R50, 0x7f000001, PT ;  /* 0x7f0000013200780c */ /* 0x000fe40003f46070 */
[----:B------:R-:W-:Y:S01]  /*11fd0*/  ISETP.GE.U32.AND P3, PT, R52, 0x7f000001, PT ;  /* 0x7f0000013400780c */ /* 0x000fe20003f66070 */
[----:B------:R0:W-:Y:S04]  /*11fe0*/  STL [R1+0x114], R48 ;  /* 0x0001143001007387 */ /* 0x0001e80000100800 */
[----:B------:R1:W-:Y:S04]  /*11ff0*/  STL [R1+0x118], R50 ;  /* 0x0001183201007387 */ /* 0x0003e80000100800 */
[----:B------:R2:W-:Y:S01]  /*12000*/  STL [R1+0x11c], R52 ;  /* 0x00011c3401007387 */ /* 0x0005e20000100800 */
[----:B0-----:R-:W-:-:S03]  /*12010*/  @P1 IADD3 R48, PT, PT, R48, -0x7f000001, RZ ;  /* 0x80ffffff30301810 */ /* 0x001fc60007ffe0ff */
[----:B------:R0:W-:Y:S01]  /*12020*/  STL [R1+0x110], R46 ;  /* 0x0001102e01007387 */ /* 0x0001e20000100800 */
[----:B-1----:R-:W-:Y:S02]  /*12030*/  @P2 IADD3 R50, PT, PT, R50, -0x7f000001, RZ ;  /* 0x80ffffff32322810 */ /* 0x002fe40007ffe0ff */
[----:B--2---:R-:W-:Y:S02]  /*12040*/  @P3 IADD3 R52, PT, PT, R52, -0x7f000001, RZ ;  /* 0x80ffffff34343810 */ /* 0x004fe40007ffe0ff */
[----:B0-----:R-:W-:Y:S01]  /*12050*/  @P0 IADD3 R46, PT, PT, R46, -0x7f000001, RZ ;  /* 0x80ffffff2e2e0810 */ /* 0x001fe20007ffe0ff */
[----:B------:R-:W-:Y:S04]  /*12060*/  STL [R1+0x114], R48 ;  /* 0x0001143001007387 */ /* 0x000fe80000100800 */
[----:B------:R0:W-:Y:S04]  /*12070*/  STL [R1+0x110], R46 ;  /* 0x0001102e01007387 */ /* 0x0001e80000100800 */
[----:B------:R-:W-:Y:S04]  /*12080*/  STL [R1+0x118], R50 ;  /* 0x0001183201007387 */ /* 0x000fe80000100800 */
[----:B------:R-:W-:Y:S04]  /*12090*/  STL [R1+0x11c], R52 ;  /* 0x00011c3401007387 */ /* 0x000fe80000100800 */
[----:B------:R-:W2:Y:S04]  /*120a0*/  LD.E R19, desc[UR14][R44.64+0xd4] ;  /* 0x0000d40e2c137980 */ /* 0x000ea8000c101900 */
[----:B------:R-:W3:Y:S04]  /*120b0*/  LD.E R43, desc[UR14][R44.64+0xd0] ;  /* 0x0000d00e2c2b7980 */ /* 0x000ee8000c101900 */
[----:B------:R-:W4:Y:S04]  /*120c0*/  LD.E R15, desc[UR14][R44.64+0xd8] ;  /* 0x0000d80e2c0f7980 */ /* 0x000f28000c101900 */
[----:B------:R1:W3:Y:S04]  /*120d0*/  LD.E R18, desc[UR14][R44.64+0xdc] ;  /* 0x0000dc0e2c127980 */ /* 0x0002e8000c101900 */
[----:B------:R-:W4:Y:S01]  /*120e0*/  LDL R16, [R1+0x110] ;  /* 0x0001100001107983 */ /* 0x000f220000100800 */
[----:B------:R-:W-:Y:S01]  /*120f0*/  ISETP.GE.U32.AND P1, PT, R25, 0x7f000001, PT ;  /* 0x7f0000011900780c */ /* 0x000fe20003f26070 */
[----:B------:R-:W-:Y:S01]  /*12100*/  ISETP.GE.U32.AND P0, PT, R23, 0x7f000001, PT ;  /* 0x7f0000011700780c */ /* 0x000fe20003f06070 */
[----:B-1----:R-:W-:-:S11]  /*12110*/  IADD3 R44, PT, PT, R21, UR12, RZ ;  /* 0x0000000c152c7c10 */ /* 0x002fd6000fffe0ff */
[----:B------:R-:W-:Y:S01]  /*12120*/  @P1 IADD3 R25, PT, PT, R25, -0x7f000001, RZ ;  /* 0x80ffffff19191810 */ /* 0x000fe20007ffe0ff */
[----:B------:R-:W-:-:S03]  /*12130*/  ISETP.GE.U32.AND P1, PT, R44, 0x7f000001, PT ;  /* 0x7f0000012c00780c */ /* 0x000fc60003f26070 */
[----:B------:R-:W-:Y:S02]  /*12140*/  IADD3 R28, PT, PT, R28, R25, RZ ;  /* 0x000000191c1c7210 */ /* 0x000fe40007ffe0ff */
[----:B------:R-:W-:-:S03]  /*12150*/  @P0 IADD3 R23, PT, PT, R23, -0x7f000001, RZ ;  /* 0x80ffffff17170810 */ /* 0x000fc60007ffe0ff */
[----:B------:R-:W-:Y:S01]  /*12160*/  ISETP.GE.U32.AND P2, PT, R28, 0x7f000001, PT ;  /* 0x7f0000011c00780c */ /* 0x000fe20003f46070 */
[----:B------:R-:W-:-:S04]  /*12170*/  IADD3 R23, PT, PT, R22, R23, RZ ;  /* 0x0000001716177210 */ /* 0x000fc80007ffe0ff */
[----:B------:R-:W-:Y:S01]  /*12180*/  @P1 IADD3 R44, PT, PT, R44, -0x7f000001, RZ ;  /* 0x80ffffff2c2c1810 */ /* 0x000fe20007ffe0ff */
[----:B------:R-:W-:-:S03]  /*12190*/  ISETP.GE.U32.AND P1, PT, R23, 0x7f000001, PT ;  /* 0x7f0000011700780c */ /* 0x000fc60003f26070 */
[----:B------:R-:W-:-:S04]  /*121a0*/  IADD3 R27, PT, PT, R27, R44, RZ ;  /* 0x0000002c1b1b7210 */ /* 0x000fc80007ffe0ff */
[----:B------:R-:W-:Y:S01]  /*121b0*/  @P2 IADD3 R28, PT, PT, R28, -0x7f000001, RZ ;  /* 0x80ffffff1c1c2810 */ /* 0x000fe20007ffe0ff */
[----:B------:R-:W-:-:S03]  /*121c0*/  ISETP.GE.U32.AND P0, PT, R3, 0x7f000001, PT ;  /* 0x7f0000010300780c */ /* 0x000fc60003f06070 */
[----:B------:R-:W-:Y:S01]  /*121d0*/  IADD3 R28, PT, PT, R31, R28, RZ ;  /* 0x0000001c1f1c7210 */ /* 0x000fe20007ffe0ff */
[----:B------:R-:W-:Y:S01]  /*121e0*/  ISETP.GE.U32.AND P2, PT, R27, 0x7f000001, PT ;  /* 0x7f0000011b00780c */ /* 0x000fe20003f46070 */
[----:B------:R-:W-:-:S03]  /*121f0*/  @P1 IADD3 R23, PT, PT, R23, -0x7f000001, RZ ;  /* 0x80ffffff17171810 */ /* 0x000fc60007ffe0ff */
[----:B------:R-:W-:Y:S01]  /*12200*/  ISETP.GE.U32.AND P3, PT, R28, 0x7f000001, PT ;  /* 0x7f0000011c00780c */ /* 0x000fe20003f66070 */
[----:B------:R-:W-:-:S04]  /*12210*/  IADD3 R23, PT, PT, R24, R23, RZ ;  /* 0x0000001718177210 */ /* 0x000fc80007ffe0ff */
[----:B------:R-:W-:Y:S01]  /*12220*/  @P0 IADD3 R3, PT, PT, R3, -0x7f000001, RZ ;  /* 0x80ffffff03030810 */ /* 0x000fe20007ffe0ff */
[----:B------:R-:W-:-:S03]  /*12230*/  ISETP.GE.U32.AND P1, PT, R23, 0x7f000001, PT ;  /* 0x7f0000011700780c */ /* 0x000fc60003f26070 */
[----:B------:R-:W-:Y:S02]  /*12240*/  @P2 IADD3 R27, PT, PT, R27, -0x7f000001, RZ ;  /* 0x80ffffff1b1b2810 */ /* 0x000fe40007ffe0ff */
[----:B------:R-:W-:Y:S02]  /*12250*/  IADD3 R26, PT, PT, R26, R3, RZ ;  /* 0x000000031a1a7210 */ /* 0x000fe40007ffe0ff */
[----:B------:R-:W-:Y:S02]  /*12260*/  @P3 IADD3 R28, PT, PT, R28, -0x7f000001, RZ ;  /* 0x80ffffff1c1c3810 */ /* 0x000fe40007ffe0ff */
[----:B------:R-:W-:Y:S01]  /*12270*/  IADD3 R27, PT, PT, R30, R27, RZ ;  /* 0x0000001b1e1b7210 */ /* 0x000fe20007ffe0ff */
[----:B------:R-:W-:Y:S02]  /*12280*/  ISETP.GE.U32.AND P0, PT, R26, 0x7f000001, PT ;  /* 0x7f0000011a00780c */ /* 0x000fe40003f06070 */
[----:B------:R-:W-:Y:S02]  /*12290*/  ISETP.GE.U32.AND P3, PT, R35, R28, PT ;  /* 0x0000001c2300720c */ /* 0x000fe40003f66070 */
[----:B------:R-:W-:Y:S01]  /*122a0*/  ISETP.GE.U32.AND P2, PT, R27, 0x7f000001, PT ;  /* 0x7f0000011b00780c */ /* 0x000fe20003f46070 */
[----:B------:R-:W-:-:S02]  /*122b0*/  @P1 IADD3 R23, PT, PT, R23, -0x7f000001, RZ ;  /* 0x80ffffff17171810 */ /* 0x000fc40007ffe0ff */
[----:B------:R-:W-:Y:S02]  /*122c0*/  IADD3 R45, PT, PT, R35, -R28, RZ ;  /* 0x8000001c232d7210 */ /* 0x000fe40007ffe0ff */
[----:B------:R-:W4:Y:S01]  /*122d0*/  LDL R28, [R1+0x114] ;  /* 0x00011400011c7983 */ /* 0x000f220000100800 */
[----:B------:R-:W-:-:S03]  /*122e0*/  ISETP.GE.U32.AND P1, PT, R32, R23, PT ;  /* 0x000000172000720c */ /* 0x000fc60003f26070 */
[----:B------:R-:W-:Y:S02]  /*122f0*/  @P0 IADD3 R26, PT, PT, R26, -0x7f000001, RZ ;  /* 0x80ffffff1a1a0810 */ /* 0x000fe40007ffe0ff */
[----:B------:R-:W-:Y:S02]  /*12300*/  @!P3 IADD3 R45, PT, PT, R45, 0x7f000001, RZ ;  /* 0x7f0000012d2db810 */ /* 0x000fe40007ffe0ff */
[----:B------:R-:W-:Y:S02]  /*12310*/  @P2 IADD3 R27, PT, PT, R27, -0x7f000001, RZ ;  /* 0x80ffffff1b1b2810 */ /* 0x000fe40007ffe0ff */
[----:B------:R-:W-:Y:S01]  /*12320*/  IADD3 R23, PT, PT, R32, -R23, RZ ;  /* 0x8000001720177210 */ /* 0x000fe20007ffe0ff */
[----:B------:R-:W-:Y:S01]  /*12330*/  IMAD.WIDE.U32 R44, R45, R4, RZ ;  /* 0x000000042d2c7225 */ /* 0x000fe200078e00ff */
[----:B------:R-:W-:Y:S01]  /*12340*/  IADD3 R26, PT, PT, R29, R26, RZ ;  /* 0x0000001a1d1a7210 */ /* 0x000fe20007ffe0ff */
[----:B------:R-:W-:Y:S02]  /*12350*/  ISETP.GE.U32.AND P2, PT, R34, R27, PT ;  /* 0x0000001b2200720c */ /* 0x000fe40003f46070 */
[----:B------:R-:W-:Y:S01]  /*12360*/  IMAD R3, R44, 0x7effffff, RZ ;  /* 0x7effffff2c037824 */ /* 0x000fe200078e02ff */
[----:B------:R-:W-:Y:S01]  /*12370*/  @!P1 IADD3 R23, PT, PT, R23, 0x7f000001, RZ ;  /* 0x7f00000117179810 */ /* 0x000fe20007ffe0ff */
[----:B------:R-:W-:-:S02]  /*12380*/  ISETP.GE.U32.AND P0, PT, R26, 0x7f000001, PT ;  /* 0x7f0000011a00780c */ /* 0x000fc40003f06070 */
[----:B------:R-:W-:Y:S01]  /*12390*/  IMAD.HI.U32 R44, R3, 0x7f000001, R44 ;  /* 0x7f000001032c7827 */ /* 0x000fe200078e002c */
[----:B------:R-:W-:-:S03]  /*123a0*/  IADD3 R27, PT, PT, R34, -R27, RZ ;  /* 0x8000001b221b7210 */ /* 0x000fc60007ffe0ff */
[----:B------:R-:W-:Y:S01]  /*123b0*/  IMAD.WIDE.U32 R30, R23, R4, RZ ;  /* 0x00000004171e7225 */ /* 0x000fe200078e00ff */
[----:B------:R-:W-:-:S03]  /*123c0*/  ISETP.GE.U32.AND P1, PT, R44, 0x7f000001, PT ;  /* 0x7f0000012c00780c */ /* 0x000fc60003f26070 */
[----:B------:R-:W-:Y:S01]  /*123d0*/  IMAD R3, R30, 0x7effffff, RZ ;  /* 0x7effffff1e037824 */ /* 0x000fe200078e02ff */
[----:B------:R-:W-:-:S03]  /*123e0*/  @!P2 IADD3 R27, PT, PT, R27, 0x7f000001, RZ ;  /* 0x7f0000011b1ba810 */ /* 0x000fc60007ffe0ff */
[----:B------:R-:W-:Y:S01]  /*123f0*/  IMAD.HI.U32 R30, R3, 0x7f000001, R30 ;  /* 0x7f000001031e7827 */ /* 0x000fe200078e001e */
[----:B------:R-:W-:-:S03]  /*12400*/  @P0 IADD3 R26, PT, PT, R26, -0x7f000001, RZ ;  /* 0x80ffffff1a1a0810 */ /* 0x000fc60007ffe0ff */
[----:B0-----:R-:W-:Y:S01]  /*12410*/  IMAD.WIDE.U32 R46, R27, R4, RZ ;  /* 0x000000041b2e7225 */ /* 0x001fe200078e00ff */
[----:B------:R-:W-:Y:S01]  /*12420*/  ISETP.GE.U32.AND P0, PT, R30, 0x7f000001, PT ;  /* 0x7f0000011e00780c */ /* 0x000fe20003f06070 */
[----:B------:R-:W-:Y:S01]  /*12430*/  ISETP.GE.U32.AND P2, PT, R33, R26, PT ;  /* 0x0000001a2100720c */ /* 0x000fe20003f46070 */
[----:B------:R-:W-:Y:S01]  /*12440*/  @P1 IADD3 R44, PT, PT, R44, -0x7f000001, RZ ;  /* 0x80ffffff2c2c1810 */ /* 0x000fe20007ffe0ff */
[----:B------:R-:W-:-:S04]  /*12450*/  IMAD R3, R46, 0x7effffff, RZ ;  /* 0x7effffff2e037824 */ /* 0x000fc800078e02ff */
[----:B------:R-:W-:Y:S01]  /*12460*/  IMAD.HI.U32 R46, R3, 0x7f000001, R46 ;  /* 0x7f000001032e7827 */ /* 0x000fe200078e002e */
[----:B------:R-:W-:-:S04]  /*12470*/  IADD3 R49, PT, PT, R33, -R26, RZ ;  /* 0x8000001a21317210 */ /* 0x000fc80007ffe0ff */
[----:B------:R-:W-:Y:S01]  /*12480*/  ISETP.GE.U32.AND P1, PT, R46, 0x7f000001, PT ;  /* 0x7f0000012e00780c */ /* 0x000fe20003f26070 */
[----:B------:R-:W-:Y:S02]  /*12490*/  @P0 IADD3 R30, PT, PT, R30, -0x7f000001, RZ ;  /* 0x80ffffff1e1e0810 */ /* 0x000fe40007ffe0ff */
[----:B------:R-:W-:-:S05]  /*124a0*/  @!P2 IADD3 R49, PT, PT, R49, 0x7f000001, RZ ;  /* 0x7f0000013131a810 */ /* 0x000fca0007ffe0ff */
[----:B------:R-:W-:-:S05]  /*124b0*/  IMAD.WIDE.U32 R48, R49, R4, RZ ;  /* 0x0000000431307225 */ /* 0x000fca00078e00ff */
[----:B------:R-:W-:Y:S01]  /*124c0*/  @P1 IADD3 R46, PT, PT, R46, -0x7f000001, RZ ;  /* 0x80ffffff2e2e1810 */ /* 0x000fe20007ffe0ff */
[----:B--2---:R-:W-:-:S04]  /*124d0*/  IMAD.WIDE.U32 R20, R19, R44, RZ ;  /* 0x0000002c13147225 */ /* 0x004fc800078e00ff */
[----:B------:R-:W-:-:S04]  /*124e0*/  IMAD R3, R20, 0x7effffff, RZ ;  /* 0x7effffff14037824 */ /* 0x000fc800078e02ff */
[----:B------:R-:W-:-:S04]  /*124f0*/  IMAD.HI.U32 R22, R3, 0x7f000001, R20 ;  /* 0x7f00000103167827 */ /* 0x000fc800078e0014 */
[----:B---3--:R-:W-:Y:S01]  /*12500*/  IMAD.WIDE.U32 R20, R43, R30, RZ ;  /* 0x0000001e2b147225 */ /* 0x008fe200078e00ff */
[----:B------:R-:W-:-:S03]  /*12510*/  ISETP.GE.U32.AND P2, PT, R22, 0x7f000001, PT ;  /* 0x7f0000011600780c */ /* 0x000fc60003f46070 */
[----:B------:R-:W-:Y:S02]  /*12520*/  IMAD R17, R20, 0x7effffff, RZ ;  /* 0x7effffff14117824 */ /* 0x000fe400078e02ff */
[----:B------:R-:W-:Y:S02]  /*12530*/  IMAD R3, R48, 0x7effffff, RZ ;  /* 0x7effffff30037824 */ /* 0x000fe400078e02ff */
[----:B------:R-:W-:-:S04]  /*12540*/  IMAD.HI.U32 R17, R17, 0x7f000001, R20 ;  /* 0x7f00000111117827 */ /* 0x000fc800078e0014 */
[----:B------:R-:W-:Y:S01]  /*12550*/  IMAD.HI.U32 R48, R3, 0x7f000001, R48 ;  /* 0x7f00000103307827 */ /* 0x000fe200078e0030 */
[----:B------:R-:W-:-:S03]  /*12560*/  ISETP.GE.U32.AND P1, PT, R17, 0x7f000001, PT ;  /* 0x7f0000011100780c */ /* 0x000fc60003f26070 */
[----:B----4-:R-:W-:Y:S01]  /*12570*/  IMAD.WIDE.U32 R20, R15, R46, RZ ;  /* 0x0000002e0f147225 */ /* 0x010fe200078e00ff */
[----:B------:R-:W-:Y:S01]  /*12580*/  ISETP.GE.U32.AND P0, PT, R48, 0x7f000001, PT ;  /* 0x7f0000013000780c */ /* 0x000fe20003f06070 */
[----:B------:R-:W-:Y:S02]  /*12590*/  @P2 IADD3 R22, PT, PT, R22, -0x7f000001, RZ ;  /* 0x80ffffff16162810 */ /* 0x000fe40007ffe0ff */
[----:B------:R-:W-:-:S04]  /*125a0*/  IMAD R3, R20, 0x7effffff, RZ ;  /* 0x7effffff14037824 */ /* 0x000fc800078e02ff */
[----:B------:R-:W-:-:S04]  /*125b0*/  IMAD.HI.U32 R23, R3, 0x7f000001, R20 ;  /* 0x7f00000103177827 */ /* 0x000fc800078e0014 */
[----:B------:R-:W-:Y:S01]  /*125c0*/  IMAD.WIDE.U32 R20, R22, 0x5fffffa, RZ ;  /* 0x05fffffa16147825 */ /* 0x000fe200078e00ff */
[----:B------:R-:W-:-:S03]  /*125d0*/  ISETP.GE.U32.AND P2, PT, R23, 0x7f000001, PT ;  /* 0x7f0000011700780c */ /* 0x000fc60003f46070 */
[----:B------:R-:W-:Y:S01]  /*125e0*/  IMAD R3, R22, 0x6, RZ ;  /* 0x0000000616037824 */ /* 0x000fe200078e02ff */
[----:B------:R-:W-:Y:S02]  /*125f0*/  @P1 IADD3 R17, PT, PT, R17, -0x7f000001, RZ ;  /* 0x80ffffff11111810 */ /* 0x000fe40007ffe0ff */
[----:B------:R-:W-:Y:S01]  /*12600*/  @P0 IADD3 R48, PT, PT, R48, -0x7f000001, RZ ;  /* 0x80ffffff30300810 */ /* 0x000fe20007ffe0ff */
[----:B------:R-:W-:Y:S02]  /*12610*/  IMAD.HI.U32 R4, R3, 0x7f000001, R20 ;  /* 0x7f00000103047827 */ /* 0x000fe400078e0014 */
[----:B------:R-:W-:-:S03]  /*12620*/  ISETP.GE.U32.AND P0, PT, R17, 0x7f000001, PT ;  /* 0x7f0000011100780c */ /* 0x000fc60003f06070 */
[----:B------:R-:W-:Y:S01]  /*12630*/  ISETP.GE.U32.AND P1, PT, R4, 0x7f000001, PT ;  /* 0x7f0000010400780c */ /* 0x000fe20003f26070 */
[----:B------:R-:W-:Y:S01]  /*12640*/  IMAD.WIDE.U32 R20, R18, R48, RZ ;  /* 0x0000003012147225 */ /* 0x000fe200078e00ff */
[----:B------:R-:W-:-:S03]  /*12650*/  @P2 IADD3 R23, PT, PT, R23, -0x7f000001, RZ ;  /* 0x80ffffff17172810 */ /* 0x000fc60007ffe0ff */
[----:B------:R-:W-:-:S04]  /*12660*/  IMAD R3, R20, 0x7effffff, RZ ;  /* 0x7effffff14037824 */ /* 0x000fc800078e02ff */
[----:B------:R-:W-:Y:S01]  /*12670*/  IMAD.HI.U32 R24, R3, 0x7f000001, R20 ;  /* 0x7f00000103187827 */ /* 0x000fe200078e0014 */
[----:B------:R-:W-:-:S03]  /*12680*/  @P0 IADD3 R17, PT, PT, R17, -0x7f000001, RZ ;  /* 0x80ffffff11110810 */ /* 0x000fc60007ffe0ff */
[----:B------:R-:W-:Y:S01]  /*12690*/  IMAD.WIDE.U32 R20, R23, 0x5fffffa, RZ ;  /* 0x05fffffa17147825 */ /* 0x000fe200078e00ff */
[----:B------:R-:W-:-:S03]  /*126a0*/  @P1 IADD3 R4, PT, PT, R4, -0x7f000001, RZ ;  /* 0x80ffffff04041810 */ /* 0x000fc60007ffe0ff */
[----:B------:R-:W-:Y:S01]  /*126b0*/  IMAD R3, R23, 0x6, RZ ;  /* 0x0000000617037824 */ /* 0x000fe200078e02ff */
[----:B------:R-:W-:-:S03]  /*126c0*/  ISETP.GE.U32.AND P2, PT, R24, 0x7f000001, PT ;  /* 0x7f0000011800780c */ /* 0x000fc60003f46070 */
[----:B------:R-:W-:Y:S01]  /*126d0*/  IMAD.HI.U32 R22, R3, 0x7f000001, R20 ;  /* 0x7f00000103167827 */ /* 0x000fe200078e0014 */
[----:B------:R-:W-:-:S04]  /*126e0*/  IADD3 R3, PT, PT, R17, R4, RZ ;  /* 0x0000000411037210 */ /* 0x000fc80007ffe0ff */
[----:B------:R-:W-:Y:S01]  /*126f0*/  ISETP.GE.U32.AND P1, PT, R22, 0x7f000001, PT ;  /* 0x7f0000011600780c */ /* 0x000fe20003f26070 */
[----:B------:R-:W-:-:S04]  /*12700*/  ISETP.GE.U32.AND P0, PT, R3, 0x7f000001, PT ;  /* 0x7f0000010300780c */ /* 0x000fc80003f06070 */
[----:B------:R-:W-:-:S05]  /*12710*/  @P2 IADD3 R24, PT, PT, R24, -0x7f000001, RZ ;  /* 0x80ffffff18182810 */ /* 0x000fca0007ffe0ff */
[----:B------:R-:W-:-:S03]  /*12720*/  IMAD.WIDE.U32 R20, R24, 0x5fffffa, RZ ;  /* 0x05fffffa18147825 */ /* 0x000fc600078e00ff */
[----:B------:R-:W-:Y:S02]  /*12730*/  @P1 IADD3 R22, PT, PT, R22, -0x7f000001, RZ ;  /* 0x80ffffff16161810 */ /* 0x000fe40007ffe0ff */
[----:B------:R-:W-:Y:S01]  /*12740*/  @P0 IADD3 R3, PT, PT, R3, -0x7f000001, RZ ;  /* 0x80ffffff03030810 */ /* 0x000fe20007ffe0ff */
[----:B------:R-:W-:-:S04]  /*12750*/  IMAD R17, R24, 0x6, RZ ;  /* 0x0000000618117824 */ /* 0x000fc800078e02ff */
[----:B------:R-:W-:Y:S01]  /*12760*/  IMAD.HI.U32 R20, R17, 0x7f000001, R20 ;  /* 0x7f00000111147827 */ /* 0x000fe200078e0014 */
[----:B------:R-:W-:Y:S01]  /*12770*/  IADD3 R3, PT, PT, R3, R22, RZ ;  /* 0x0000001603037210 */ /* 0x000fe20007ffe0ff */
[----:B------:R-:W-:Y:S01]  /*12780*/  ISETP.GE.U32.AND P4, PT, R14, R35, PT ;  /* 0x000000230e00720c */ /* 0x000fe20003f86070 */
[----:B------:R-:W2:Y:S02]  /*12790*/  LDL.64 R22, [R1+0xa8] ;  /* 0x0000a80001167983 */ /* 0x000ea40000100a00 */
[----:B------:R-:W-:Y:S01]  /*127a0*/  ISETP.GE.U32.AND P1, PT, R20, 0x7f000001, PT ;  /* 0x7f0000011400780c */ /* 0x000fe20003f26070 */
[----:B------:R-:W-:-:S12]  /*127b0*/  ISETP.GE.U32.AND P0, PT, R3, 0x7f000001, PT ;  /* 0x7f0000010300780c */ /* 0x000fd80003f06070 */
[----:B------:R-:W-:Y:S02]  /*127c0*/  @P1 IADD3 R20, PT, PT, R20, -0x7f000001, RZ ;  /* 0x80ffffff14141810 */ /* 0x000fe40007ffe0ff */
[----:B------:R-:W-:-:S04]  /*127d0*/  @P0 IADD3 R3, PT, PT, R3, -0x7f000001, RZ ;  /* 0x80ffffff03030810 */ /* 0x000fc80007ffe0ff */
[----:B------:R-:W-:-:S05]  /*127e0*/  IADD3 R3, PT, PT, R3, R20, RZ ;  /* 0x0000001403037210 */ /* 0x000fca0007ffe0ff */
[----:B------:R-:W-:Y:S01]  /*127f0*/  ISETP.GE.U32.AND P0, PT, R3, 0x7f000001, PT ;  /* 0x7f0000010300780c */ /* 0x000fe20003f06070 */
[----:B------:R-:W-:-:S12]  /*12800*/  IMAD.WIDE.U32 R20, R43, R48, RZ ;  /* 0x000000302b147225 */ /* 0x000fd800078e00ff */
[----:B------:R-:W-:-:S04]  /*12810*/  @P0 IADD3 R3, PT, PT, R3, -0x7f000001, RZ ;  /* 0x80ffffff03030810 */ /* 0x000fc80007ffe0ff */
[----:B------:R-:W-:Y:S01]  /*12820*/  IADD3 R4, PT, PT, R3, R16, RZ ;  /* 0x0000001003047210 */ /* 0x000fe20007ffe0ff */
[----:B------:R-:W-:Y:S01]  /*12830*/  IMAD R3, R20, 0x7effffff, RZ ;  /* 0x7effffff14037824 */ /* 0x000fe200078e02ff */
[----:B------:R-:W3:Y:S03]  /*12840*/  LDL.64 R16, [R1+0xb0] ;  /* 0x0000b00001107983 */ /* 0x000ee60000100a00 */
[----:B------:R-:W-:Y:S01]  /*12850*/  ISETP.GE.U32.AND P0, PT, R4, 0x7f000001, PT ;  /* 0x7f0000010400780c */ /* 0x000fe20003f06070 */
[----:B------:R-:W-:Y:S01]  /*12860*/  IMAD.WIDE.U32 R26, R15, R44, RZ ;  /* 0x0000002c0f1a7225 */ /* 0x000fe200078e00ff */
[----:B------:R0:W-:Y:S03]  /*12870*/  STL [R1+0x110], R4 ;  /* 0x0001100401007387 */ /* 0x0001e60000100800 */
[----:B------:R-:W-:-:S04]  /*12880*/  IMAD.HI.U32 R20, R3, 0x7f000001, R20 ;  /* 0x7f00000103147827 */ /* 0x000fc800078e0014 */
[----:B------:R-:W-:Y:S02]  /*12890*/  IMAD R3, R26, 0x7effffff, RZ ;  /* 0x7effffff1a037824 */ /* 0x000fe400078e02ff */
[----:B------:R-:W-:Y:S02]  /*128a0*/  IMAD.WIDE.U32 R24, R19, R30, RZ ;  /* 0x0000001e13187225 */ /* 0x000fe400078e00ff */
[----:B0-----:R-:W-:Y:S01]  /*128b0*/  @P0 IADD3 R4, PT, PT, R4, -0x7f000001, RZ ;  /* 0x80ffffff04040810 */ /* 0x001fe20007ffe0ff */
[----:B------:R-:W-:Y:S01]  /*128c0*/  ISETP.GE.U32.AND P0, PT, R20, 0x7f000001, PT ;  /* 0x7f0000011400780c */ /* 0x000fe20003f06070 */
[----:B------:R-:W-:-:S04]  /*128d0*/  IMAD.HI.U32 R26, R3, 0x7f000001, R26 ;  /* 0x7f000001031a7827 */ /* 0x000fc800078e001a */
[----:B------:R-:W-:Y:S01]  /*128e0*/  IMAD R3, R24, 0x7effffff, RZ ;  /* 0x7effffff18037824 */ /* 0x000fe200078e02ff */
[----:B------:R-:W-:-:S03]  /*128f0*/  ISETP.GE.U32.AND P2, PT, R26, 0x7f000001, PT ;  /* 0x7f0000011a00780c */ /* 0x000fc60003f46070 */
[----:B------:R-:W-:-:S04]  /*12900*/  IMAD.HI.U32 R3, R3, 0x7f000001, R24 ;  /* 0x7f00000103037827 */ /* 0x000fc800078e0018 */
[----:B------:R-:W-:Y:S01]  /*12910*/  IMAD.WIDE.U32 R24, R18, R46, RZ ;  /* 0x0000002e12187225 */ /* 0x000fe200078e00ff */
[----:B------:R0:W-:Y:S03]  /*12920*/  STL [R1+0x110], R4 ;  /* 0x0001100401007387 */ /* 0x0001e60000100800 */
[----:B------:R-:W-:Y:S01]  /*12930*/  IMAD R21, R24, 0x7effffff, RZ ;  /* 0x7effffff18157824 */ /* 0x000fe200078e02ff */
[----:B------:R-:W-:Y:S01]  /*12940*/  @P0 IADD3 R20, PT, PT, R20, -0x7f000001, RZ ;  /* 0x80ffffff14140810 */ /* 0x000fe20007ffe0ff */
[----:B------:R-:W-:Y:S01]  /*12950*/  ISETP.GE.U32.AND P1, PT, R3, 0x7f000001, PT ;  /* 0x7f0000010300780c */ /* 0x000fe20003f26070 */
[----:B------:R-:W-:Y:S01]  /*12960*/  @P2 IADD3 R26, PT, PT, R26, -0x7f000001, RZ ;  /* 0x80ffffff1a1a2810 */ /* 0x000fe20007ffe0ff */
[----:B0-----:R-:W-:Y:S02]  /*12970*/  IMAD.HI.U32 R4, R21, 0x7f000001, R24 ;  /* 0x7f00000115047827 */ /* 0x001fe400078e0018 */
[----:B------:R-:W-:-:S03]  /*12980*/  ISETP.GE.U32.AND P0, PT, R20, 0x7f000001, PT ;  /* 0x7f0000011400780c */ /* 0x000fc60003f06070 */
[----:B------:R-:W-:Y:S01]  /*12990*/  ISETP.GE.U32.AND P2, PT, R4, 0x7f000001, PT ;  /* 0x7f0000010400780c */ /* 0x000fe20003f46070 */
[----:B------:R-:W-:-:S05]  /*129a0*/  IMAD.WIDE.U32 R24, R26, 0x5fffffa, RZ ;  /* 0x05fffffa1a187825 */ /* 0x000fca00078e00ff */
[----:B------:R-:W-:Y:S01]  /*129b0*/  @P1 IADD3 R3, PT, PT, R3, -0x7f000001, RZ ;  /* 0x80ffffff03031810 */ /* 0x000fe20007ffe0ff */
[----:B------:R-:W-:-:S03]  /*129c0*/  IMAD R21, R26, 0x6, RZ ;  /* 0x000000061a157824 */ /* 0x000fc600078e02ff */
[----:B------:R-:W-:-:S03]  /*129d0*/  @P0 IADD3 R20, PT, PT, R20, -0x7f000001, RZ ;  /* 0x80ffffff14140810 */ /* 0x000fc60007ffe0ff */
[----:B------:R-:W-:Y:S01]  /*129e0*/  @P2 IADD3 R4, PT, PT, R4, -0x7f000001, RZ ;  /* 0x80ffffff04042810 */ /* 0x000fe20007ffe0ff */
[----:B------:R-:W-:Y:S01]  /*129f0*/  IMAD.HI.U32 R24, R21, 0x7f000001, R24 ;  /* 0x7f00000115187827 */ /* 0x000fe200078e0018 */
[----:B------:R-:W-:-:S03]  /*12a00*/  IADD3 R3, PT, PT, R20, R3, RZ ;  /* 0x0000000314037210 */ /* 0x000fc60007ffe0ff */
[C---:B------:R-:W-:Y:S02]  /*12a10*/  IMAD R25, R4.reuse, 0x6, RZ ;  /* 0x0000000604197824 */ /* 0x040fe400078e02ff */
[----:B------:R-:W-:Y:S02]  /*12a20*/  IMAD.WIDE.U32 R20, R4, 0x5fffffa, RZ ;  /* 0x05fffffa04147825 */ /* 0x000fe400078e00ff */
[----:B------:R-:W4:Y:S01]  /*12a30*/  LDL R4, [R1+0x118] ;  /* 0x0001180001047983 */ /* 0x000f220000100800 */
[----:B------:R-:W-:Y:S01]  /*12a40*/  ISETP.GE.U32.AND P1, PT, R24, 0x7f000001, PT ;  /* 0x7f0000011800780c */ /* 0x000fe20003f26070 */
[----:B------:R-:W-:Y:S01]  /*12a50*/  ISETP.GE.U32.AND P0, PT, R3, 0x7f000001, PT ;  /* 0x7f0000010300780c */ /* 0x000fe20003f06070 */
[----:B------:R-:W-:-:S11]  /*12a60*/  IMAD.HI.U32 R20, R25, 0x7f000001, R20 ;  /* 0x7f00000119147827 */ /* 0x000fd600078e0014 */
[----:B------:R-:W-:Y:S02]  /*12a70*/  @P1 IADD3 R24, PT, PT, R24, -0x7f000001, RZ ;  /* 0x80ffffff18181810 */ /* 0x000fe40007ffe0ff */
[----:B------:R-:W-:-:S04]  /*12a80*/  @P0 IADD3 R3, PT, PT, R3, -0x7f000001, RZ ;  /* 0x80ffffff03030810 */ /* 0x000fc80007ffe0ff */
[----:B------:R-:W-:Y:S01]  /*12a90*/  IADD3 R3, PT, PT, R3, R24, RZ ;  /* 0x0000001803037210 */ /* 0x000fe20007ffe0ff */
[----:B------:R-:W-:-:S04]  /*12aa0*/  ISETP.GE.U32.AND P1, PT, R20, 0x7f000001, PT ;  /* 0x7f0000011400780c */ /* 0x000fc80003f26070 */
[----:B------:R-:W-:-:S09]  /*12ab0*/  ISETP.GE.U32.AND P0, PT, R3, 0x7f000001, PT ;  /* 0x7f0000010300780c */ /* 0x000fd20003f06070 */
[----:B------:R-:W-:-:S04]  /*12ac0*/  @P1 IADD3 R20, PT, PT, R20, -0x7f000001, RZ ;  /* 0x80ffffff14141810 */ /* 0x000fc80007ffe0ff */
[----:B------:R-:W-:-:S04]  /*12ad0*/  @P0 IADD3 R3, PT, PT, R3, -0x7f000001, RZ ;  /* 0x80ffffff03030810 */ /* 0x000fc80007ffe0ff */
[----:B------:R-:W-:-:S05]  /*12ae0*/  IADD3 R3, PT, PT, R3, R20, RZ ;  /* 0x0000001403037210 */ /* 0x000fca0007ffe0ff */
[----:B------:R-:W-:Y:S01]  /*12af0*/  ISETP.GE.U32.AND P0, PT, R3, 0x7f000001, PT ;  /* 0x7f0000010300780c */ /* 0x000fe20003f06070 */
[----:B------:R-:W-:-:S12]  /*12b00*/  IMAD.WIDE.U32 R20, R43, R46, RZ ;  /* 0x0000002e2b147225 */ /* 0x000fd800078e00ff */
[----:B------:R-:W-:-:S04]  /*12b10*/  @P0 IADD3 R3, PT, PT, R3, -0x7f000001, RZ ;  /* 0x80ffffff03030810 */ /* 0x000fc80007ffe0ff */
[----:B------:R-:W-:-:S05]  /*12b20*/  IADD3 R28, PT, PT, R3, R28, RZ ;  /* 0x0000001c031c7210 */ /* 0x000fca0007ffe0ff */
[----:B------:R-:W-:Y:S01]  /*12b30*/  ISETP.GE.U32.AND P0, PT, R28, 0x7f000001, PT ;  /* 0x7f0000011c00780c */ /* 0x000fe20003f06070 */
[----:B------:R-:W-:Y:S01]  /*12b40*/  IMAD R3, R20, 0x7effffff, RZ ;  /* 0x7effffff14037824 */ /* 0x000fe200078e02ff */
[----:B------:R0:W-:Y:S03]  /*12b50*/  STL [R1+0x114], R28 ;  /* 0x0001141c01007387 */ /* 0x0001e60000100800 */
[----:B------:R-:W-:-:S08]  /*12b60*/  IMAD.HI.U32 R20, R3, 0x7f000001, R20 ;  /* 0x7f00000103147827 */ /* 0x000fd000078e0014 */
[----:B0-----:R-:W-:Y:S01]  /*12b70*/  @P0 IADD3 R28, PT, PT, R28, -0x7f000001, RZ ;  /* 0x80ffffff1c1c0810 */ /* 0x001fe20007ffe0ff */
[----:B------:R-:W-:Y:S01]  /*12b80*/  ISETP.GE.U32.AND P0, PT, R20, 0x7f000001, PT ;  /* 0x7f0000011400780c */ /* 0x000fe20003f06070 */
[----:B------:R-:W-:-:S04]  /*12b90*/  IMAD.WIDE.U32 R24, R19, R48, RZ ;  /* 0x0000003013187225 */ /* 0x000fc800078e00ff */
[----:B------:R-:W-:-:S04]  /*12ba0*/  IMAD R3, R24, 0x7effffff, RZ ;  /* 0x7effffff18037824 */ /* 0x000fc800078e02ff */
[----:B------:R-:W-:-:S04]  /*12bb0*/  IMAD.HI.U32 R3, R3, 0x7f000001, R24 ;  /* 0x7f00000103037827 */ /* 0x000fc800078e0018 */
[----:B------:R-:W-:Y:S01]  /*12bc0*/  @P0 IADD3 R20, PT, PT, R20, -0x7f000001, RZ ;  /* 0x80ffffff14140810 */ /* 0x000fe20007ffe0ff */
[----:B------:R-:W-:-:S04]  /*12bd0*/  ISETP.GE.U32.AND P1, PT, R3, 0x7f000001, PT ;  /* 0x7f0000010300780c */ /* 0x000fc80003f26070 */
[----:B------:R-:W-:Y:S01]  /*12be0*/  ISETP.GE.U32.AND P0, PT, R20, 0x7f000001, PT ;  /* 0x7f0000011400780c */ /* 0x000fe20003f06070 */
[----:B------:R-:W-:-:S04]  /*12bf0*/  IMAD.WIDE.U32 R26, R18, R44, RZ ;  /* 0x0000002c121a7225 */ /* 0x000fc800078e00ff */
[----:B------:R-:W-:Y:S02]  /*12c00*/  IMAD R21, R26, 0x7effffff, RZ ;  /* 0x7effffff1a157824 */ /* 0x000fe400078e02ff */
[----:B------:R-:W-:Y:S02]  /*12c10*/  IMAD.WIDE.U32 R24, R15, R30, RZ ;  /* 0x0000001e0f187225 */ /* 0x000fe400078e00ff */
[----:B------:R-:W-:Y:S02]  /*12c20*/  @P1 IADD3 R3, PT, PT, R3, -0x7f000001, RZ ;  /* 0x80ffffff03031810 */ /* 0x000fe40007ffe0ff */
[----:B------:R-:W-:Y:S02]  /*12c30*/  IMAD.HI.U32 R26, R21, 0x7f000001, R26 ;  /* 0x7f000001151a7827 */ /* 0x000fe400078e001a */
[----:B------:R-:W-:Y:S02]  /*12c40*/  @P0 IADD3 R20, PT, PT, R20, -0x7f000001, RZ ;  /* 0x80ffffff14140810 */ /* 0x000fe40007ffe0ff */
[----:B------:R-:W-:Y:S01]  /*12c50*/  IMAD R21, R24, 0x7effffff, RZ ;  /* 0x7effffff18157824 */ /* 0x000fe200078e02ff */
[----:B------:R-:W-:Y:S01]  /*12c60*/  ISETP.GE.U32.AND P2, PT, R26, 0x7f000001, PT ;  /* 0x7f0000011a00780c */ /* 0x000fe20003f46070 */
[----:B------:R-:W-:-:S02]  /*12c70*/  IADD3 R3, PT, PT, R20, R3, RZ ;  /* 0x0000000314037210 */ /* 0x000fc40007ffe0ff */
[----:B------:R-:W-:-:S03]  /*12c80*/  IMAD.HI.U32 R24, R21, 0x7f000001, R24 ;  /* 0x7f00000115187827 */ /* 0x000fc600078e0018 */
[----:B------:R-:W-:Y:S02]  /*12c90*/  ISETP.GE.U32.AND P0, PT, R3, 0x7f000001, PT ;  /* 0x7f0000010300780c */ /* 0x000fe40003f06070 */
[----:B------:R-:W-:-:S05]  /*12ca0*/  ISETP.GE.U32.AND P1, PT, R24, 0x7f000001, PT ;  /* 0x7f0000011800780c */ /* 0x000fca0003f26070 */
[----:B------:R-:W-:-:S05]  /*12cb0*/  @P2 IADD3 R26, PT, PT, R26, -0x7f000001, RZ ;  /* 0x80ffffff1a1a2810 */ /* 0x000fca0007ffe0ff */
[----:B------:R-:W-:Y:S01]  /*12cc0*/  IMAD.WIDE.U32 R20, R26, 0x5fffffa, RZ ;  /* 0x05fffffa1a147825 */ /* 0x000fe200078e00ff */
[----:B------:R-:W-:Y:S02]  /*12cd0*/  @P0 IADD3 R3, PT, PT, R3, -0x7f000001, RZ ;  /* 0x80ffffff03030810 */ /* 0x000fe40007ffe0ff */
[----:B------:R-:W-:Y:S01]  /*12ce0*/  @P1 IADD3 R24, PT, PT, R24, -0x7f000001, RZ ;  /* 0x80ffffff18181810 */ /* 0x000fe20007ffe0ff */
[----:B------:R-:W-:Y:S02]  /*12cf0*/  IMAD R25, R26, 0x6, RZ ;  /* 0x000000061a197824 */ /* 0x000fe400078e02ff */
[----:B------:R-:W2:Y:S02]  /*12d00*/  LDL R26, [R1+0x11c] ;  /* 0x00011c00011a7983 */ /* 0x000ea40000100800 */
[----:B------:R-:W-:Y:S01]  /*12d10*/  IMAD.HI.U32 R20, R25, 0x7f000001, R20 ;  /* 0x7f00000119147827 */ /* 0x000fe200078e0014 */
[----:B------:R-:W-:-:S04]  /*12d20*/  IADD3 R3, PT, PT, R3, R24, RZ ;  /* 0x0000001803037210 */ /* 0x000fc80007ffe0ff */
[----:B------:R-:W-:Y:S01]  /*12d30*/  ISETP.GE.U32.AND P1, PT, R20, 0x7f000001, PT ;  /* 0x7f0000011400780c */ /* 0x000fe20003f26070 */
[----:B------:R-:W-:-:S12]  /*12d40*/  ISETP.GE.U32.AND P0, PT, R3, 0x7f000001, PT ;  /* 0x7f0000010300780c */ /* 0x000fd80003f06070 */
[----:B------:R-:W-:Y:S02]  /*12d50*/  @P1 IADD3 R20, PT, PT, R20, -0x7f000001, RZ ;  /* 0x80ffffff14141810 */ /* 0x000fe40007ffe0ff */
[----:B------:R-:W-:-:S04]  /*12d60*/  @P0 IADD3 R3, PT, PT, R3, -0x7f000001, RZ ;  /* 0x80ffffff03030810 */ /* 0x000fc80007ffe0ff */
[----:B------:R-:W-:-:S05]  /*12d70*/  IADD3 R3, PT, PT, R3, R20, RZ ;  /* 0x0000001403037210 */ /* 0x000fca0007ffe0ff */
[----:B------:R-:W-:Y:S01]  /*12d80*/  ISETP.GE.U32.AND P0, PT, R3, 0x7f000001, PT ;  /* 0x7f0000010300780c */ /* 0x000fe20003f06070 */
[----:B------:R-:W-:-:S04]  /*12d90*/  IMAD.WIDE.U32 R20, R43, R44, RZ ;  /* 0x0000002c2b147225 */ /* 0x000fc800078e00ff */
[----:B------:R-:W-:-:S08]  /*12da0*/  IMAD.WIDE.U32 R24, R19, R46, RZ ;  /* 0x0000002e13187225 */ /* 0x000fd000078e00ff */
[----:B------:R-:W-:-:S04]  /*12db0*/  @P0 IADD3 R3, PT, PT, R3, -0x7f000001, RZ ;  /* 0x80ffffff03030810 */ /* 0x000fc80007ffe0ff */
[----:B----4-:R-:W-:Y:S01]  /*12dc0*/  IADD3 R4, PT, PT, R3, R4, RZ ;  /* 0x0000000403047210 */ /* 0x010fe20007ffe0ff */
[----:B------:R-:W-:-:S04]  /*12dd0*/  IMAD R3, R20, 0x7effffff, RZ ;  /* 0x7effffff14037824 */ /* 0x000fc800078e02ff */
[----:B------:R-:W-:-:S04]  /*12de0*/  IMAD.HI.U32 R20, R3, 0x7f000001, R20 ;  /* 0x7f00000103147827 */ /* 0x000fc800078e0014 */
[----:B------:R-:W-:-:S04]  /*12df0*/  IMAD R3, R24, 0x7effffff, RZ ;  /* 0x7effffff18037824 */ /* 0x000fc800078e02ff */
[----:B------:R-:W-:Y:S02]  /*12e00*/  IMAD.HI.U32 R3, R3, 0x7f000001, R24 ;  /* 0x7f00000103037827 */ /* 0x000fe400078e0018 */
[----:B------:R-:W4:Y:S01]  /*12e10*/  LDL.64 R24, [R1+0x100] ;  /* 0x0001000001187983 */ /* 0x000f220000100a00 */
[----:B------:R-:W-:-:S03]  /*12e20*/  ISETP.GE.U32.AND P0, PT, R4, 0x7f000001, PT ;  /* 0x7f0000010400780c */ /* 0x000fc60003f06070 */
[----:B------:R0:W-:Y:S10]  /*12e30*/  STL [R1+0x118], R4 ;  /* 0x0001180401007387 */ /* 0x0001f40000100800 */
[----:B0-----:R-:W-:Y:S01]  /*12e40*/  @P0 IADD3 R4, PT, PT, R4, -0x7f000001, RZ ;  /* 0x80ffffff04040810 */ /* 0x001fe20007ffe0ff */
[----:B------:R-:W-:Y:S01]  /*12e50*/  ISETP.GE.U32.AND P0, PT, R20, 0x7f000001, PT ;  /* 0x7f0000011400780c */ /* 0x000fe20003f06070 */
[----:B------:R-:W-:-:S12]  /*12e60*/  ISETP.GE.U32.AND P1, PT, R3, 0x7f000001, PT ;  /* 0x7f0000010300780c */ /* 0x000fd80003f26070 */
[----:B------:R-:W-:-:S05]  /*12e70*/  @P0 IADD3 R20, PT, PT, R20, -0x7f000001, RZ ;  /* 0x80ffffff14140810 */ /* 0x000fca0007ffe0ff */
[----:B------:R-:W-:Y:S01]  /*12e80*/  ISETP.GE.U32.AND P0, PT, R20, 0x7f000001, PT ;  /* 0x7f0000011400780c */ /* 0x000fe20003f06070 */
[----:B------:R-:W-:Y:S01]  /*12e90*/  IMAD.WIDE.U32 R48, R15, R48, RZ ;  /* 0x000000300f307225 */ /* 0x000fe200078e00ff */
[----:B------:R-:W-:-:S03]  /*12ea0*/  @P1 IADD3 R3, PT, PT, R3, -0x7f000001, RZ ;  /* 0x80ffffff03031810 */ /* 0x000fc60007ffe0ff */
[----:B------:R-:W-:-:S08]  /*12eb0*/  IMAD R15, R48, 0x7effffff, RZ ;  /* 0x7effffff300f7824 */ /* 0x000fd000078e02ff */
[----:B------:R-:W-:Y:S01]  /*12ec0*/  @P0 IADD3 R20, PT, PT, R20, -0x7f000001, RZ ;  /* 0x80ffffff14140810 */ /* 0x000fe20007ffe0ff */
[----:B------:R-:W-:-:S03]  /*12ed0*/  IMAD.HI.U32 R48, R15, 0x7f000001, R48 ;  /* 0x7f0000010f307827 */ /* 0x000fc600078e0030 */
[----:B------:R-:W-:Y:S02]  /*12ee0*/  IADD3 R3, PT, PT, R20, R3, RZ ;  /* 0x0000000314037210 */ /* 0x000fe40007ffe0ff */
[----:B------:R-:W-:-:S03]  /*12ef0*/  ISETP.GE.U32.AND P1, PT, R48, 0x7f000001, PT ;  /* 0x7f0000013000780c */ /* 0x000fc60003f26070 */
[----:B------:R-:W-:Y:S01]  /*12f00*/  ISETP.GE.U32.AND P0, PT, R3, 0x7f000001, PT ;  /* 0x7f0000010300780c */ /* 0x000fe20003f06070 */
[----:B------:R-:W-:-:S04]  /*12f10*/  IMAD.WIDE.U32 R18, R18, R30, RZ ;  /* 0x0000001e12127225 */ /* 0x000fc800078e00ff */
[----:B------:R-:W-:-:S05]  /*12f20*/  IMAD R15, R18, 0x7effffff, RZ ;  /* 0x7effffff120f7824 */ /* 0x000fca00078e02ff */
[----:B------:R-:W-:-:S03]  /*12f30*/  @P1 IADD3 R48, PT, PT, R48, -0x7f000001, RZ ;  /* 0x80ffffff30301810 */ /* 0x000fc60007ffe0ff */
[----:B------:R-:W-:Y:S01]  /*12f40*/  @P0 IADD3 R3, PT, PT, R3, -0x7f000001, RZ ;  /* 0x80ffffff03030810 */ /* 0x000fe20007ffe0ff */
[----:B------:R-:W-:Y:S01]  /*12f50*/  IMAD.HI.U32 R18, R15, 0x7f000001, R18 ;  /* 0x7f0000010f127827 */ /* 0x000fe200078e0012 */
[----:B------:R-:W-:Y:S02]  /*12f60*/  STL [R1+0x114], R28 ;  /* 0x0001141c01007387 */ /* 0x000fe40000100800 */
[----:B------:R-:W-:Y:S02]  /*12f70*/  IADD3 R3, PT, PT, R3, R48, RZ ;  /* 0x0000003003037210 */ /* 0x000fe40007ffe0ff */
[C---:B------:R-:W-:Y:S01]  /*12f80*/  ISETP.GE.U32.AND P1, PT, R18.reuse, 0x7f000001, PT ;  /* 0x7f0000011200780c */ /* 0x040fe20003f26070 */
[----:B------:R-:W-:Y:S02]  /*12f90*/  STL [R1+0x118], R4 ;  /* 0x0001180401007387 */ /* 0x000fe40000100800 */
[----:B------:R-:W-:Y:S02]  /*12fa0*/  ISETP.GE.U32.AND P0, PT, R3, 0x7f000001, PT ;  /* 0x7f0000010300780c */ /* 0x000fe40003f06070 */
[----:B------:R-:W3:Y:S08]  /*12fb0*/  LDL R19, [R1+0x110] ;  /* 0x0001100001137983 */ /* 0x000ef00000100800 */
[----:B------:R-:W-:-:S03]  /*12fc0*/  @P1 IADD3 R18, PT, PT, R18, -0x7f000001, RZ ;  /* 0x80ffffff12121810 */ /* 0x000fc60007ffe0ff */
[----:B------:R-:W-:-:S04]  /*12fd0*/  @P0 IADD3 R3, PT, PT, R3, -0x7f000001, RZ ;  /* 0x80ffffff03030810 */ /* 0x000fc80007ffe0ff */
[----:B------:R-:W-:-:S05]  /*12fe0*/  IADD3 R3, PT, PT, R3, R18, RZ ;  /* 0x0000001203037210 */ /* 0x000fca0007ffe0ff */
[----:B------:R-:W-:-:S13]  /*12ff0*/  ISETP.GE.U32.AND P0, PT, R3, 0x7f000001, PT ;  /* 0x7f0000010300780c */ /* 0x000fda0003f06070 */
[----:B------:R-:W-:-:S04]  /*13000*/  @P0 IADD3 R3, PT, PT, R3, -0x7f000001, RZ ;  /* 0x80ffffff03030810 */ /* 0x000fc80007ffe0ff */
[----:B--2---:R-:W-:-:S05]  /*13010*/  IADD3 R26, PT, PT, R3, R26, RZ ;  /* 0x0000001a031a7210 */ /* 0x004fca0007ffe0ff */
[----:B------:R-:W-:Y:S01]  /*13020*/  ISETP.GE.U32.AND P0, PT, R26, 0x7f000001, PT ;  /* 0x7f0000011a00780c */ /* 0x000fe20003f06070 */
[----:B------:R0:W-:-:S12]  /*13030*/  STL [R1+0x11c], R26 ;  /* 0x00011c1a01007387 */ /* 0x0001d80000100800 */
[----:B0-----:R-:W-:-:S05]  /*13040*/  @P0 IADD3 R26, PT, PT, R26, -0x7f000001, RZ ;  /* 0x80ffffff1a1a0810 */ /* 0x001fca0007ffe0ff */
[----:B------:R-:W-:Y:S04]  /*13050*/  STL [R1+0x11c], R26 ;  /* 0x00011c1a01007387 */ /* 0x000fe80000100800 */
[----:B----4-:R-:W2:Y:S04]  /*13060*/  LD.E R15, desc[UR14][R24.64+0xe4] ;  /* 0x0000e40e180f7980 */ /* 0x010ea8000c101900 */
[----:B------:R-:W4:Y:S04]  /*13070*/  LD.E R18, desc[UR14][R24.64+0xe0] ;  /* 0x0000e00e18127980 */ /* 0x000f28000c101900 */
[----:B------:R-:W3:Y:S04]  /*13080*/  LD.E R4, desc[UR14][R24.64+0xe8] ;  /* 0x0000e80e18047980 */ /* 0x000ee8000c101900 */
[----:B------:R0:W3:Y:S01]  /*13090*/  LD.E R3, desc[UR14][R24.64+0xec] ;  /* 0x0000ec0e18037980 */ /* 0x0000e2000c101900 */
[----:B------:R-:W-:Y:S01]  /*130a0*/  ISETP.GE.U32.AND P1, PT, R41, 0x7f000001, PT ;  /* 0x7f0000012900780c */ /* 0x000fe20003f26070 */
[----:B------:R-:W-:-:S02]  /*130b0*/  IADD3 R21, PT, PT, R40, UR10, RZ ;  /* 0x0000000a28157c10 */ /* 0x000fc4000fffe0ff */
[----:B------:R-:W-:-:S03]  /*130c0*/  IADD3 R20, PT, PT, R37, UR12, RZ ;  /* 0x0000000c25147c10 */ /* 0x000fc6000fffe0ff */
[----:B------:R-:W-:-:S07]  /*130d0*/  ISETP.GE.U32.AND P0, PT, R21, 0x7f000001, PT ;  /* 0x7f0000011500780c */ /* 0x000fce0003f06070 */
[----:B------:R-:W-:Y:S01]  /*130e0*/  @P1 IADD3 R41, PT, PT, R41, -0x7f000001, RZ ;  /* 0x80ffffff29291810 */ /* 0x000fe20007ffe0ff */
[----:B------:R-:W-:-:S03]  /*130f0*/  ISETP.GE.U32.AND P1, PT, R20, 0x7f000001, PT ;  /* 0x7f0000011400780c */ /* 0x000fc60003f26070 */
[----:B------:R-:W-:Y:S02]  /*13100*/  IADD3 R41, PT, PT, R8, R41, RZ ;  /* 0x0000002908297210 */ /* 0x000fe40007ffe0ff */
[----:B------:R-:W-:-:S03]  /*13110*/  @P0 IADD3 R21, PT, PT, R21, -0x7f000001, RZ ;  /* 0x80ffffff15150810 */ /* 0x000fc60007ffe0ff */
[----:B------:R-:W-:Y:S01]  /*13120*/  ISETP.GE.U32.AND P3, PT, R41, 0x7f000001, PT ;  /* 0x7f0000012900780c */ /* 0x000fe20003f66070 */
[----:B------:R-:W-:Y:S02]  /*13130*/  IADD3 R38, PT, PT, R38, R21, RZ ;  /* 0x0000001526267210 */ /* 0x000fe40007ffe0ff */
[----:B------:R-:W-:Y:S02]  /*13140*/  IADD3 R21, PT, PT, R36, UR11, RZ ;  /* 0x0000000b24157c10 */ /* 0x000fe4000fffe0ff */
[----:B------:R-:W-:Y:S01]  /*13150*/  @P1 IADD3 R20, PT, PT, R20, -0x7f000001, RZ ;  /* 0x80ffffff14141810 */ /* 0x000fe20007ffe0ff */
[----:B------:R-:W-:Y:S02]  /*13160*/  ISETP.GE.U32.AND P2, PT, R38, 0x7f000001, PT ;  /* 0x7f0000012600780c */ /* 0x000fe40003f46070 */
[----:B------:R-:W-:Y:S01]  /*13170*/  ISETP.GE.U32.AND P1, PT, R21, 0x7f000001, PT ;  /* 0x7f0000011500780c */ /* 0x000fe20003f26070 */
[----:B------:R-:W-:-:S04]  /*13180*/  IADD3 R20, PT, PT, R7, R20, RZ ;  /* 0x0000001407147210 */ /* 0x000fc80007ffe0ff */
[----:B------:R-:W-:Y:S01]  /*13190*/  @P3 IADD3 R41, PT, PT, R41, -0x7f000001, RZ ;  /* 0x80ffffff29293810 */ /* 0x000fe20007ffe0ff */
[----:B------:R-:W-:-:S03]  /*131a0*/  ISETP.GE.U32.AND P3, PT, R20, 0x7f000001, PT ;  /* 0x7f0000011400780c */ /* 0x000fc60003f66070 */
[----:B------:R-:W-:Y:S02]  /*131b0*/  IADD3 R10, PT, PT, R10, R41, RZ ;  /* 0x000000290a0a7210 */ /* 0x000fe40007ffe0ff */
[----:B------:R-:W-:-:S03]  /*131c0*/  @P2 IADD3 R38, PT, PT, R38, -0x7f000001, RZ ;  /* 0x80ffffff26262810 */ /* 0x000fc60007ffe0ff */
[----:B------:R-:W-:Y:S01]  /*131d0*/  ISETP.GE.U32.AND P0, PT, R10, 0x7f000001, PT ;  /* 0x7f0000010a00780c */ /* 0x000fe20003f06070 */
[----:B------:R-:W-:Y:S02]  /*131e0*/  @P1 IADD3 R21, PT, PT, R21, -0x7f000001, RZ ;  /* 0x80ffffff15151810 */ /* 0x000fe40007ffe0ff */
[----:B------:R-:W-:Y:S02]  /*131f0*/  IADD3 R38, PT, PT, R39, R38, RZ ;  /* 0x0000002627267210 */ /* 0x000fe40007ffe0ff */
[----:B------:R-:W-:Y:S02]  /*13200*/  IADD3 R7, PT, PT, -R35, R14, RZ ;  /* 0x0000000e23077210 */ /* 0x000fe40007ffe1ff */
[----:B------:R-:W-:Y:S01]  /*13210*/  @P3 IADD3 R20, PT, PT, R20, -0x7f000001, RZ ;  /* 0x80ffffff14143810 */ /* 0x000fe20007ffe0ff */
[----:B------:R-:W-:Y:S01]  /*13220*/  ISETP.GE.U32.AND P1, PT, R11, R32, PT ;  /* 0x000000200b00720c */ /* 0x000fe20003f26070 */
[----:B------:R-:W-:Y:S01]  /*13230*/  IADD3 R21, PT, PT, R6, R21, RZ ;  /* 0x0000001506157210 */ /* 0x000fe20007ffe0ff */
[----:B------:R-:W-:Y:S01]  /*13240*/  ISETP.GE.U32.AND P3, PT, R38, 0x7f000001, PT ;  /* 0x7f0000012600780c */ /* 0x000fe20003f66070 */
[----:B------:R-:W-:-:S02]  /*13250*/  @!P4 IADD3 R7, PT, PT, R7, 0x7f000001, RZ ;  /* 0x7f0000010707c810 */ /* 0x000fc40007ffe0ff */
[----:B------:R-:W-:Y:S01]  /*13260*/  IADD3 R9, PT, PT, R9, R20, RZ ;  /* 0x0000001409097210 */ /* 0x000fe20007ffe0ff */
[----:B------:R-:W-:Y:S01]  /*13270*/  ISETP.GE.U32.AND P2, PT, R21, 0x7f000001, PT ;  /* 0x7f0000011500780c */ /* 0x000fe20003f46070 */
[----:B------:R-:W-:Y:S02]  /*13280*/  @P0 IADD3 R10, PT, PT, R10, -0x7f000001, RZ ;  /* 0x80ffffff0a0a0810 */ /* 0x000fe40007ffe0ff */
[----:B------:R-:W-:-:S03]  /*13290*/  IADD3 R11, PT, PT, -R32, R11, RZ ;  /* 0x0000000b200b7210 */ /* 0x000fc60007ffe1ff */
[----:B------:R-:W-:Y:S01]  /*132a0*/  ISETP.GE.U32.AND P5, PT, R7, R10, PT ;  /* 0x0000000a0700720c */ /* 0x000fe20003fa6070 */
[----:B------:R-:W-:Y:S01]  /*132b0*/  ISETP.GE.U32.AND P4, PT, R13, R34, PT ;  /* 0x000000220d00720c */ /* 0x000fe20003f86070 */
[----:B------:R-:W-:Y:S01]  /*132c0*/  ISETP.GE.U32.AND P0, PT, R9, 0x7f000001, PT ;  /* 0x7f0000010900780c */ /* 0x000fe20003f06070 */
[----:B------:R-:W-:Y:S02]  /*132d0*/  @!P1 IADD3 R11, PT, PT, R11, 0x7f000001, RZ ;  /* 0x7f0000010b0b9810 */ /* 0x000fe40007ffe0ff */
[----:B------:R-:W-:Y:S02]  /*132e0*/  @P3 IADD3 R38, PT, PT, R38, -0x7f000001, RZ ;  /* 0x80ffffff26263810 */ /* 0x000fe40007ffe0ff */
[----:B0-----:R-:W-:Y:S02]  /*132f0*/  IADD3 R25, PT, PT, -R10, R7, RZ ;  /* 0x000000070a197210 */ /* 0x001fe40007ffe1ff */
[----:B------:R-:W-:Y:S02]  /*13300*/  @P2 IADD3 R21, PT, PT, R21, -0x7f000001, RZ ;  /* 0x80ffffff15152810 */ /* 0x000fe40007ffe0ff */
[----:B------:R-:W-:Y:S01]  /*13310*/  IADD3 R6, PT, PT, -R34, R13, RZ ;  /* 0x0000000d22067210 */ /* 0x000fe20007ffe1ff */
[----:B------:R-:W-:Y:S01]  /*13320*/  ISETP.GE.U32.AND P2, PT, R11, R38, PT ;  /* 0x000000260b00720c */ /* 0x000fe20003f46070 */
[----:B------:R-:W-:-:S02]  /*13330*/  @!P5 IADD3 R25, PT, PT, R25, 0x7f000001, RZ ;  /* 0x7f0000011919d810 */ /* 0x000fc40007ffe0ff */
[----:B------:R-:W-:Y:S02]  /*13340*/  IADD3 R42, PT, PT, R42, R21, RZ ;  /* 0x000000152a2a7210 */ /* 0x000fe40007ffe0ff */
[----:B------:R-:W-:Y:S02]  /*13350*/  @!P4 IADD3 R6, PT, PT, R6, 0x7f000001, RZ ;  /* 0x7f0000010606c810 */ /* 0x000fe40007ffe0ff */
[----:B------:R-:W-:Y:S01]  /*13360*/  @P0 IADD3 R9, PT, PT, R9, -0x7f000001, RZ ;  /* 0x80ffffff09090810 */ /* 0x000fe20007ffe0ff */
[----:B------:R-:W-:Y:S01]  /*13370*/  ISETP.GE.U32.AND P1, PT, R12, R33, PT ;  /* 0x000000210c00720c */ /* 0x000fe20003f26070 */
[----:B------:R-:W-:Y:S01]  /*13380*/  IMAD.WIDE.U32 R20, R25, R0, RZ ;  /* 0x0000000019147225 */ /* 0x000fe200078e00ff */
[----:B------:R-:W-:Y:S02]  /*13390*/  IADD3 R7, PT, PT, -R38, R11, RZ ;  /* 0x0000000b26077210 */ /* 0x000fe40007ffe1ff */
[----:B------:R-:W-:Y:S01]  /*133a0*/  ISETP.GE.U32.AND P3, PT, R6, R9, PT ;  /* 0x000000090600720c */ /* 0x000fe20003f66070 */
[----:B------:R-:W-:Y:S01]  /*133b0*/  IMAD R13, R20, 0x7effffff, RZ ;  /* 0x7effffff140d7824 */ /* 0x000fe200078e02ff */
[----:B------:R-:W-:-:S02]  /*133c0*/  IADD3 R11, PT, PT, -R33, R12, RZ ;  /* 0x0000000c210b7210 */ /* 0x000fc40007ffe1ff */
[----:B------:R-:W-:Y:S01]  /*133d0*/  @!P2 IADD3 R7, PT, PT, R7, 0x7f000001, RZ ;  /* 0x7f0000010707a810 */ /* 0x000fe20007ffe0ff */
[----:B------:R-:W-:Y:S01]  /*133e0*/  ISETP.GE.U32.AND P0, PT, R42, 0x7f000001, PT ;  /* 0x7f0000012a00780c */ /* 0x000fe20003f06070 */
[----:B------:R-:W-:Y:S01]  /*133f0*/  IMAD.HI.U32 R20, R13, 0x7f000001, R20 ;  /* 0x7f0000010d147827 */ /* 0x000fe200078e0014 */
[----:B------:R-:W-:-:S03]  /*13400*/  IADD3 R9, PT, PT, -R9, R6, RZ ;  /* 0x0000000609097210 */ /* 0x000fc60007ffe1ff */
[----:B------:R-:W-:Y:S01]  /*13410*/  IMAD.WIDE.U32 R6, R7, R0, RZ ;  /* 0x0000000007067225 */ /* 0x000fe200078e00ff */
[----:B------:R-:W-:Y:S01]  /*13420*/  @!P1 IADD3 R11, PT, PT, R11, 0x7f000001, RZ ;  /* 0x7f0000010b0b9810 */ /* 0x000fe20007ffe0ff */
[----:B------:R-:W-:Y:S02]  /*13430*/  ISETP.GE.U32.AND P1, PT, R20, 0x7f000001, PT ;  /* 0x7f0000011400780c */ /* 0x000fe40003f26070 */
[----:B------:R-:W-:Y:S01]  /*13440*/  IMAD R13, R6, 0x7effffff, RZ ;  /* 0x7effffff060d7824 */ /* 0x000fe200078e02ff */
[----:B------:R-:W-:-:S03]  /*13450*/  @!P3 IADD3 R9, PT, PT, R9, 0x7f000001, RZ ;  /* 0x7f0000010909b810 */ /* 0x000fc60007ffe0ff */
[----:B------:R-:W-:Y:S01]  /*13460*/  IMAD.HI.U32 R14, R13, 0x7f000001, R6 ;  /* 0x7f0000010d0e7827 */ /* 0x000fe200078e0006 */
[----:B------:R-:W-:-:S03]  /*13470*/  @P0 IADD3 R42, PT, PT, R42, -0x7f000001, RZ ;  /* 0x80ffffff2a2a0810 */ /* 0x000fc60007ffe0ff */
[----:B------:R-:W-:Y:S01]  /*13480*/  IMAD.WIDE.U32 R6, R9, R0, RZ ;  /* 0x0000000009067225 */ /* 0x000fe200078e00ff */
[----:B------:R-:W-:Y:S01]  /*13490*/  ISETP.GE.U32.AND P0, PT, R14, 0x7f000001, PT ;  /* 0x7f0000010e00780c */ /* 0x000fe20003f06070 */
[----:B------:R-:W-:Y:S01]  /*134a0*/  ISETP.GE.U32.AND P2, PT, R11, R42, PT ;  /* 0x0000002a0b00720c */ /* 0x000fe20003f46070 */
[----:B------:R-:W-:Y:S01]  /*134b0*/  @P1 IADD3 R20, PT, PT, R20, -0x7f000001, RZ ;  /* 0x80ffffff14141810 */ /* 0x000fe20007ffe0ff */
[----:B------:R-:W-:-:S04]  /*134c0*/  IMAD R21, R6, 0x7effffff, RZ ;  /* 0x7effffff06157824 */ /* 0x000fc800078e02ff */
[----:B------:R-:W-:Y:S01]  /*134d0*/  IMAD.HI.U32 R21, R21, 0x7f000001, R6 ;  /* 0x7f00000115157827 */ /* 0x000fe200078e0006 */
[----:B------:R-:W-:-:S04]  /*134e0*/  IADD3 R11, PT, PT, -R42, R11, RZ ;  /* 0x0000000b2a0b7210 */ /* 0x000fc80007ffe1ff */
        /* <DEDUP_REMOVED lines=8> */
[----:B----4-:R-:W-:Y:S01]  /*13570*/  IMAD.WIDE.U32 R6, R18, R14, RZ ;  /* 0x0000000e12067225 */ /* 0x010fe200078e00ff */
[----:B------:R-:W-:-:S03]  /*13580*/  ISETP.GE.U32.AND P2, PT, R8, 0x7f000001, PT ;  /* 0x7f0000010800780c */ /* 0x000fc60003f46070 */
[----:B------:R-:W-:Y:S02]  /*13590*/  IMAD R11, R6, 0x7effffff, RZ ;  /* 0x7effffff060b7824 */ /* 0x000fe400078e02ff */
[----:B------:R-:W-:Y:S02]  /*135a0*/  IMAD R9, R24, 0x7effffff, RZ ;  /* 0x7effffff18097824 */ /* 0x000fe400078e02ff */
[----:B------:R-:W-:-:S04]  /*135b0*/  IMAD.HI.U32 R0, R11, 0x7f000001, R6 ;  /* 0x7f0000010b007827 */ /* 0x000fc800078e0006 */
[----:B------:R-:W-:Y:S01]  /*135c0*/  IMAD.HI.U32 R24, R9, 0x7f000001, R24 ;  /* 0x7f00000109187827 */ /* 0x000fe200078e0018 */
[----:B------:R-:W-:-:S03]  /*135d0*/  ISETP.GE.U32.AND P1, PT, R0, 0x7f000001, PT ;  /* 0x7f0000010000780c */ /* 0x000fc60003f26070 */
[----:B---3--:R-:W-:Y:S01]  /*135e0*/  IMAD.WIDE.U32 R6, R4, R21, RZ ;  /* 0x0000001504067225 */ /* 0x008fe200078e00ff */
[----:B------:R-:W-:Y:S01]  /*135f0*/  @P2 IADD3 R8, PT, PT, R8, -0x7f000001, RZ ;  /* 0x80ffffff08082810 */ /* 0x000fe20007ffe0ff */
[----:B------:R-:W-:Y:S02]  /*13600*/  ISETP.GE.U32.AND P0, PT, R24, 0x7f000001, PT ;  /* 0x7f0000011800780c */ /* 0x000fe40003f06070 */
[----:B------:R-:W-:-:S04]  /*13610*/  IMAD R9, R6, 0x7effffff, RZ ;  /* 0x7effffff06097824 */ /* 0x000fc800078e02ff */
[----:B------:R-:W-:-:S04]  /*13620*/  IMAD.HI.U32 R10, R9, 0x7f000001, R6 ;  /* 0x7f000001090a7827 */ /* 0x000fc800078e0006 */
[----:B------:R-:W-:Y:S01]  /*13630*/  IMAD.WIDE.U32 R6, R8, 0x5fffffa, RZ ;  /* 0x05fffffa08067825 */ /* 0x000fe200078e00ff */
[----:B------:R-:W-:-:S03]  /*13640*/  ISETP.GE.U32.AND P2, PT, R10, 0x7f000001, PT ;  /* 0x7f0000010a00780c */ /* 0x000fc60003f46070 */
[----:B------:R-:W-:Y:S01]  /*13650*/  IMAD R9, R8, 0x6, RZ ;  /* 0x0000000608097824 */ /* 0x000fe200078e02ff */
[----:B------:R-:W-:-:S03]  /*13660*/  @P1 IADD3 R0, PT, PT, R0, -0x7f000001, RZ ;  /* 0x80ffffff00001810 */ /* 0x000fc60007ffe0ff */
[----:B------:R-:W-:Y:S01]  /*13670*/  IMAD.HI.U32 R11, R9, 0x7f000001, R6 ;  /* 0x7f000001090b7827 */ /* 0x000fe200078e0006 */
[----:B------:R-:W-:Y:S01]  /*13680*/  @P0 IADD3 R24, PT, PT, R24, -0x7f000001, RZ ;  /* 0x80ffffff18180810 */ /* 0x000fe20007ffe0ff */
        /* <DEDUP_REMOVED lines=10> */
[----:B------:R-:W-:Y:S01]  /*13730*/  ISETP.GE.U32.AND P2, PT, R8, 0x7f000001, PT ;  /* 0x7f0000010800780c */ /* 0x000fe20003f46070 */
[----:B------:R-:W-:Y:S02]  /*13740*/  IADD3 R0, PT, PT, R0, R11, RZ ;  /* 0x0000000b00007210 */ /* 0x000fe40007ffe0ff */
[----:B------:R-:W-:-:S03]  /*13750*/  IMAD.HI.U32 R13, R9, 0x7f000001, R6 ;  /* 0x7f000001090d7827 */ /* 0x000fc600078e0006 */
[----:B------:R-:W-:Y:S02]  /*13760*/  ISETP.GE.U32.AND P0, PT, R0, 0x7f000001, PT ;  /* 0x7f0000010000780c */ /* 0x000fe40003f06070 */
[----:B------:R-:W-:-:S05]  /*13770*/  ISETP.GE.U32.AND P1, PT, R13, 0x7f000001, PT ;  /* 0x7f0000010d00780c */ /* 0x000fca0003f26070 */
[----:B------:R-:W-:-:S05]  /*13780*/  @P2 IADD3 R8, PT, PT, R8, -0x7f000001, RZ ;  /* 0x80ffffff08082810 */ /* 0x000fca0007ffe0ff */
[----:B------:R-:W-:Y:S01]  /*13790*/  IMAD.WIDE.U32 R6, R8, 0x5fffffa, RZ ;  /* 0x05fffffa08067825 */ /* 0x000fe200078e00ff */
[----:B------:R-:W-:Y:S02]  /*137a0*/  @P0 IADD3 R0, PT, PT, R0, -0x7f000001, RZ ;  /* 0x80ffffff00000810 */ /* 0x000fe40007ffe0ff */
[----:B------:R-:W-:Y:S01]  /*137b0*/  @P1 IADD3 R13, PT, PT, R13, -0x7f000001, RZ ;  /* 0x80ffffff0d0d1810 */ /* 0x000fe20007ffe0ff */
[----:B------:R-:W-:-:S04]  /*137c0*/  IMAD R9, R8, 0x6, RZ ;  /* 0x0000000608097824 */ /* 0x000fc800078e02ff */
[----:B------:R-:W-:Y:S01]  /*137d0*/  IMAD.HI.U32 R7, R9, 0x7f000001, R6 ;  /* 0x7f00000109077827 */ /* 0x000fe200078e0006 */
[----:B------:R-:W-:-:S04]  /*137e0*/  IADD3 R0, PT, PT, R0, R13, RZ ;  /* 0x0000000d00007210 */ /* 0x000fc80007ffe0ff */
[----:B------:R-:W-:Y:S01]  /*137f0*/  ISETP.GE.U32.AND P1, PT, R7, 0x7f000001, PT ;  /* 0x7f0000010700780c */ /* 0x000fe20003f26070 */
[----:B------:R-:W-:-:S12]  /*13800*/  ISETP.GE.U32.AND P0, PT, R0, 0x7f000001, PT ;  /* 0x7f0000010000780c */ /* 0x000fd80003f06070 */
[----:B------:R-:W-:Y:S02]  /*13810*/  @P1 IADD3 R7, PT, PT, R7, -0x7f000001, RZ ;  /* 0x80ffffff07071810 */ /* 0x000fe40007ffe0ff */
[----:B------:R-:W-:-:S04]  /*13820*/  @P0 IADD3 R0, PT, PT, R0, -0x7f000001, RZ ;  /* 0x80ffffff00000810 */ /* 0x000fc80007ffe0ff */
[----:B------:R-:W-:-:S05]  /*13830*/  IADD3 R0, PT, PT, R0, R7, RZ ;  /* 0x0000000700007210 */ /* 0x000fca0007ffe0ff */
[----:B------:R-:W-:-:S13]  /*13840*/  ISETP.GE.U32.AND P0, PT, R0, 0x7f000001, PT ;  /* 0x7f0000010000780c */ /* 0x000fda0003f06070 */
[----:B------:R-:W-:-:S04]  /*13850*/  @P0 IADD3 R0, PT, PT, R0, -0x7f000001, RZ ;  /* 0x80ffffff00000810 */ /* 0x000fc80007ffe0ff */
[----:B------:R-:W-:-:S05]  /*13860*/  IADD3 R12, PT, PT, R0, R19, RZ ;  /* 0x00000013000c7210 */ /* 0x000fca0007ffe0ff */
[----:B------:R-:W-:Y:S01]  /*13870*/  ISETP.GE.U32.AND P0, PT, R12, 0x7f000001, PT ;  /* 0x7f0000010c00780c */ /* 0x000fe20003f06070 */
[----:B------:R0:W-:-:S12]  /*13880*/  STL [R1+0x110], R12 ;  /* 0x0001100c01007387 */ /* 0x0001d80000100800 */
[----:B0-----:R-:W-:-:S05]  /*13890*/  @P0 IADD3 R12, PT, PT, R12, -0x7f000001, RZ ;  /* 0x80ffffff0c0c0810 */ /* 0x001fca0007ffe0ff */
[----:B------:R0:W-:Y:S04]  /*138a0*/  STL [R1+0x110], R12 ;  /* 0x0001100c01007387 */ /* 0x0001e80000100800 */
[----:B------:R-:W2:Y:S01]  /*138b0*/  LDL R13, [R1+0x114] ;  /* 0x00011400010d7983 */ /* 0x000ea20000100800 */
[----:B------:R-:W-:-:S04]  /*138c0*/  IMAD.WIDE.U32 R6, R18, R24, RZ ;  /* 0x0000001812067225 */ /* 0x000fc800078e00ff */
[----:B------:R-:W-:-:S04]  /*138d0*/  IMAD R0, R6, 0x7effffff, RZ ;  /* 0x7effffff06007824 */ /* 0x000fc800078e02ff */
[----:B------:R-:W-:-:S04]  /*138e0*/  IMAD.HI.U32 R6, R0, 0x7f000001, R6 ;  /* 0x7f00000100067827 */ /* 0x000fc800078e0006 */
[----:B------:R-:W-:Y:S01]  /*138f0*/  IMAD.WIDE.U32 R10, R4, R20, RZ ;  /* 0x00000014040a7225 */ /* 0x000fe200078e00ff */
[----:B------:R-:W-:-:S03]  /*13900*/  ISETP.GE.U32.AND P0, PT, R6, 0x7f000001, PT ;  /* 0x7f0000010600780c */ /* 0x000fc60003f06070 */
[----:B------:R-:W-:Y:S02]  /*13910*/  IMAD R0, R10, 0x7effffff, RZ ;  /* 0x7effffff0a007824 */ /* 0x000fe400078e02ff */
[----:B------:R-:W-:-:S04]  /*13920*/  IMAD.WIDE.U32 R8, R15, R14, RZ ;  /* 0x0000000e0f087225 */ /* 0x000fc800078e00ff */
[----:B------:R-:W-:-:S04]  /*13930*/  IMAD.HI.U32 R10, R0, 0x7f000001, R10 ;  /* 0x7f000001000a7827 */ /* 0x000fc800078e000a */
[----:B------:R-:W-:Y:S01]  /*13940*/  IMAD R0, R8, 0x7effffff, RZ ;  /* 0x7effffff08007824 */ /* 0x000fe200078e02ff */
[----:B------:R-:W-:Y:S01]  /*13950*/  ISETP.GE.U32.AND P2, PT, R10, 0x7f000001, PT ;  /* 0x7f0000010a00780c */ /* 0x000fe20003f46070 */
[----:B------:R-:W-:Y:S02]  /*13960*/  @P0 IADD3 R6, PT, PT, R6, -0x7f000001, RZ ;  /* 0x80ffffff06060810 */ /* 0x000fe40007ffe0ff */
[----:B------:R-:W-:-:S03]  /*13970*/  IMAD.HI.U32 R9, R0, 0x7f000001, R8 ;  /* 0x7f00000100097827 */ /* 0x000fc600078e0008 */
[----:B------:R-:W-:Y:S02]  /*13980*/  ISETP.GE.U32.AND P0, PT, R6, 0x7f000001, PT ;  /* 0x7f0000010600780c */ /* 0x000fe40003f06070 */
[----:B------:R-:W-:Y:S01]  /*13990*/  ISETP.GE.U32.AND P1, PT, R9, 0x7f000001, PT ;  /* 0x7f0000010900780c */ /* 0x000fe20003f26070 */
[----:B------:R-:W-:-:S04]  /*139a0*/  IMAD.WIDE.U32 R26, R3, R21, RZ ;  /* 0x00000015031a7225 */ /* 0x000fc800078e00ff */
[----:B------:R-:W-:Y:S01]  /*139b0*/  IMAD R7, R26, 0x7effffff, RZ ;  /* 0x7effffff1a077824 */ /* 0x000fe200078e02ff */
[----:B------:R-:W-:-:S03]  /*139c0*/  @P2 IADD3 R10, PT, PT, R10, -0x7f000001, RZ ;  /* 0x80ffffff0a0a2810 */ /* 0x000fc60007ffe0ff */
[----:B------:R-:W-:Y:S02]  /*139d0*/  IMAD.HI.U32 R0, R7, 0x7f000001, R26 ;  /* 0x7f00000107007827 */ /* 0x000fe400078e001a */
[----:B------:R-:W-:Y:S02]  /*139e0*/  @P0 IADD3 R6, PT, PT, R6, -0x7f000001, RZ ;  /* 0x80ffffff06060810 */ /* 0x000fe40007ffe0ff */
        /* <DEDUP_REMOVED lines=19> */
[----:B0-----:R-:W-:-:S05]  /*13b20*/  IADD3 R12, PT, PT, R9, R6, RZ ;  /* 0x00000006090c7210 */ /* 0x001fca0007ffe0ff */
[----:B------:R-:W-:-:S13]  /*13b30*/  ISETP.GE.U32.AND P0, PT, R12, 0x7f000001, PT ;  /* 0x7f0000010c00780c */ /* 0x000fda0003f06070 */
[----:B------:R-:W-:-:S04]  /*13b40*/  @P0 IADD3 R12, PT, PT, R12, -0x7f000001, RZ ;  /* 0x80ffffff0c0c0810 */ /* 0x000fc80007ffe0ff */
[----:B--2---:R-:W-:-:S05]  /*13b50*/  IADD3 R12, PT, PT, R12, R13, RZ ;  /* 0x0000000d0c0c7210 */ /* 0x004fca0007ffe0ff */
[----:B------:R-:W-:Y:S01]  /*13b60*/  ISETP.GE.U32.AND P0, PT, R12, 0x7f000001, PT ;  /* 0x7f0000010c00780c */ /* 0x000fe20003f06070 */
[----:B------:R0:W-:-:S12]  /*13b70*/  STL [R1+0x114], R12 ;  /* 0x0001140c01007387 */ /* 0x0001d80000100800 */
[----:B0-----:R-:W-:-:S05]  /*13b80*/  @P0 IADD3 R12, PT, PT, R12, -0x7f000001, RZ ;  /* 0x80ffffff0c0c0810 */ /* 0x001fca0007ffe0ff */
[----:B------:R0:W-:Y:S04]  /*13b90*/  STL [R1+0x114], R12 ;  /* 0x0001140c01007387 */ /* 0x0001e80000100800 */
[----:B------:R-:W2:Y:S01]  /*13ba0*/  LDL R6, [R1+0x118] ;  /* 0x0001180001067983 */ /* 0x000ea20000100800 */
        /* <DEDUP_REMOVED lines=12> */
[----:B0-----:R-:W-:Y:S02]  /*13c70*/  IMAD.WIDE.U32 R12, R4, R14, RZ ;  /* 0x0000000e040c7225 */ /* 0x001fe400078e00ff */
        /* <DEDUP_REMOVED lines=40> */
[----:B------:R-:W-:-:S04]  /*13f00*/  IMAD R11, R24, 0x7effffff, RZ ;  /* 0x7effffff180b7824 */ /* 0x000fc800078e02ff */
[----:B------:R-:W-:-:S04]  /*13f10*/  @P1 IADD3 R7, PT, PT, R7, -0x7f000001, RZ ;  /* 0x80ffffff07071810 */ /* 0x000fc80007ffe0ff */
        /* <DEDUP_REMOVED lines=9> */
[----:B------:R-:W-:-:S03]  /*13fb0*/  IMAD.HI.U32 R12, R3, 0x7f000001, R14 ;  /* 0x7f000001030c7827 */ /* 0x000fc600078e000e */
[----:B------:R-:W-:Y:S02]  /*13fc0*/  IADD3 R7, PT, PT, R7, R24, RZ ;  /* 0x0000001807077210 */ /* 0x000fe40007ffe0ff */
[----:B------:R-:W-:-:S03]  /*13fd0*/  ISETP.GE.U32.AND P1, PT, R12, 0x7f000001, PT ;  /* 0x7f0000010c00780c */ /* 0x000fc60003f26070 */
[----:B------:R-:W-:-:S10]  /*13fe0*/  ISETP.GE.U32.AND P0, PT, R7, 0x7f000001, PT ;  /* 0x7f0000010700780c */ /* 0x000fd40003f06070 */
        /* <DEDUP_REMOVED lines=9> */
[----:B------:R0:W-:Y:S04]  /*14080*/  STL [R1+0x11c], R12 ;  /* 0x00011c0c01007387 */ /* 0x0001e80000100800 */
[----:B------:R-:W2:Y:S04]  /*14090*/  LDL.64 R10, [R1+0x100] ;  /* 0x00010000010a7983 */ /* 0x000ea80000100a00 */
[----:B------:R-:W3:Y:S01]  /*140a0*/  LDL R9, [R1+0x110] ;  /* 0x0001100001097983 */ /* 0x000ee20000100800 */
[CC--:B------:R-:W-:Y:S01]  /*140b0*/  ISETP.GE.U32.AND P1, PT, R35.reuse, R17.reuse, PT ;  /* 0x000000112300720c */ /* 0x0c0fe20003f26070 */
[----:B------:R-:W-:Y:S01]  /*140c0*/  IADD3 R8, PT, PT, R35, -R17, RZ ;  /* 0x8000001123087210 */ /* 0x000fe20007ffe0ff */
[CC--:B------:R-:W-:Y:S01]  /*140d0*/  ISETP.GE.U32.AND P0, PT, R32.reuse, R22.reuse, PT ;  /* 0x000000162000720c */ /* 0x0c0fe20003f06070 */
[----:B------:R-:W-:Y:S01]  /*140e0*/  IADD3 R22, PT, PT, R32, -R22, RZ ;  /* 0x8000001620167210 */ /* 0x000fe20007ffe0ff */
[----:B------:R-:W-:-:S09]  /*140f0*/  ISETP.GE.U32.AND P2, PT, R34, R16, PT ;  /* 0x000000102200720c */ /* 0x000fd20003f46070 */
[----:B------:R-:W-:-:S05]  /*14100*/  @!P1 IADD3 R8, PT, PT, R8, 0x7f000001, RZ ;  /* 0x7f00000108089810 */ /* 0x000fca0007ffe0ff */
[----:B0-----:R-:W-:Y:S01]  /*14110*/  IMAD.WIDE.U32 R12, R8, R5, RZ ;  /* 0x00000005080c7225 */ /* 0x001fe200078e00ff */
[----:B------:R-:W-:-:S03]  /*14120*/  @!P0 IADD3 R22, PT, PT, R22, 0x7f000001, RZ ;  /* 0x7f00000116168810 */ /* 0x000fc60007ffe0ff */
[----:B------:R-:W-:Y:S01]  /*14130*/  IMAD R7, R12, 0x7effffff, RZ ;  /* 0x7effffff0c077824 */ /* 0x000fe200078e02ff */
[----:B--2---:R-:W2:Y:S04]  /*14140*/  LD.E R4, desc[UR14][R10.64+0xf4] ;  /* 0x0000f40e0a047980 */ /* 0x004ea8000c101900 */
[----:B------:R-:W4:Y:S04]  /*14150*/  LD.E R6, desc[UR14][R10.64+0xf0] ;  /* 0x0000f00e0a067980 */ /* 0x000f28000c101900 */
[----:B------:R-:W3:Y:S04]  /*14160*/  LD.E R0, desc[UR14][R10.64+0xf8] ;  /* 0x0000f80e0a007980 */ /* 0x000ee8000c101900 */
[----:B------:R0:W3:Y:S01]  /*14170*/  LD.E R3, desc[UR14][R10.64+0xfc] ;  /* 0x0000fc0e0a037980 */ /* 0x0000e2000c101900 */
[----:B------:R-:W-:Y:S01]  /*14180*/  IMAD.HI.U32 R7, R7, 0x7f000001, R12 ;  /* 0x7f00000107077827 */ /* 0x000fe200078e000c */
[----:B------:R-:W-:-:S04]  /*14190*/  IADD3 R16, PT, PT, R34, -R16, RZ ;  /* 0x8000001022107210 */ /* 0x000fc80007ffe0ff */
[----:B------:R-:W-:Y:S01]  /*141a0*/  ISETP.GE.U32.AND P1, PT, R7, 0x7f000001, PT ;  /* 0x7f0000010700780c */ /* 0x000fe20003f26070 */
[----:B0-----:R-:W-:Y:S01]  /*141b0*/  IMAD.WIDE.U32 R10, R22, R5, RZ ;  /* 0x00000005160a7225 */ /* 0x001fe200078e00ff */
[----:B------:R-:W-:-:S03]  /*141c0*/  @!P2 IADD3 R16, PT, PT, R16, 0x7f000001, RZ ;  /* 0x7f0000011010a810 */ /* 0x000fc60007ffe0ff */
[----:B------:R-:W-:-:S04]  /*141d0*/  IMAD R17, R10, 0x7effffff, RZ ;  /* 0x7effffff0a117824 */ /* 0x000fc800078e02ff */
[----:B------:R-:W-:-:S04]  /*141e0*/  IMAD.HI.U32 R17, R17, 0x7f000001, R10 ;  /* 0x7f00000111117827 */ /* 0x000fc800078e000a */
[----:B------:R-:W-:Y:S01]  /*141f0*/  IMAD.WIDE.U32 R10, R16, R5, RZ ;  /* 0x00000005100a7225 */ /* 0x000fe200078e00ff */
        /* <DEDUP_REMOVED lines=8> */
[----:B------:R-:W-:-:S10]  /*14280*/  @!P2 IADD3 R8, PT, PT, R8, 0x7f000001, RZ ;  /* 0x7f0000010808a810 */ /* 0x000fd40007ffe0ff */
[----:B------:R-:W-:Y:S01]  /*14290*/  @P1 IADD3 R19, PT, PT, R19, -0x7f000001, RZ ;  /* 0x80ffffff13131810 */ /* 0x000fe20007ffe0ff */
[----:B--2---:R-:W-:-:S04]  /*142a0*/  IMAD.WIDE.U32 R10, R4, R7, RZ ;  /* 0x00000007040a7225 */ /* 0x004fc800078e00ff */
[----:B------:R-:W-:-:S04]  /*142b0*/  IMAD R13, R10, 0x7effffff, RZ ;  /* 0x7effffff0a0d7824 */ /* 0x000fc800078e02ff */
[----:B------:R-:W-:-:S04]  /*142c0*/  IMAD.HI.U32 R14, R13, 0x7f000001, R10 ;  /* 0x7f0000010d0e7827 */ /* 0x000fc800078e000a */
[----:B----4-:R-:W-:Y:S01]  /*142d0*/  IMAD.WIDE.U32 R12, R6, R17, RZ ;  /* 0x00000011060c7225 */ /* 0x010fe200078e00ff */
[----:B------:R-:W-:-:S03]  /*142e0*/  ISETP.GE.U32.AND P2, PT, R14, 0x7f000001, PT ;  /* 0x7f0000010e00780c */ /* 0x000fc60003f46070 */
[----:B------:R-:W-:-:S04]  /*142f0*/  IMAD.WIDE.U32 R10, R8, R5, RZ ;  /* 0x00000005080a7225 */ /* 0x000fc800078e00ff */
[----:B------:R-:W-:Y:S02]  /*14300*/  IMAD R5, R12, 0x7effffff, RZ ;  /* 0x7effffff0c057824 */ /* 0x000fe400078e02ff */
[----:B------:R-:W-:Y:S02]  /*14310*/  IMAD R21, R10, 0x7effffff, RZ ;  /* 0x7effffff0a157824 */ /* 0x000fe400078e02ff */
[----:B------:R-:W-:-:S04]  /*14320*/  IMAD.HI.U32 R12, R5, 0x7f000001, R12 ;  /* 0x7f000001050c7827 */ /* 0x000fc800078e000c */
[----:B------:R-:W-:Y:S01]  /*14330*/  IMAD.HI.U32 R21, R21, 0x7f000001, R10 ;  /* 0x7f00000115157827 */ /* 0x000fe200078e000a */
[----:B------:R-:W-:-:S03]  /*14340*/  ISETP.GE.U32.AND P1, PT, R12, 0x7f000001, PT ;  /* 0x7f0000010c00780c */ /* 0x000fc60003f26070 */
[----:B---3--:R-:W-:Y:S01]  /*14350*/  IMAD.WIDE.U32 R10, R0, R19, RZ ;  /* 0x00000013000a7225 */ /* 0x008fe200078e00ff */
        /* <DEDUP_REMOVED lines=40> */
[----:B------:R-:W-:-:S13]  /*145e0*/  ISETP.GE.U32.AND P0, PT, R14, 0x7f000001, PT ;  /* 0x7f0000010e00780c */ /* 0x000fda0003f06070 */
[----:B------:R-:W-:-:S05]  /*145f0*/  @P0 IADD3 R14, PT, PT, R14, -0x7f000001, RZ ;  /* 0x80ffffff0e0e0810 */ /* 0x000fca0007ffe0ff */
        /* <DEDUP_REMOVED lines=44> */
[----:B------:R-:W-:-:S13]  /*148c0*/  ISETP.GE.U32.AND P0, PT, R14, 0x7f000001, PT ;  /* 0x7f0000010e00780c */ /* 0x000fda0003f06070 */
[----:B------:R-:W-:-:S05]  /*148d0*/  @P0 IADD3 R14, PT, PT, R14, -0x7f000001, RZ ;  /* 0x80ffffff0e0e0810 */ /* 0x000fca0007ffe0ff */
        /* <DEDUP_REMOVED lines=12> */
[----:B0-----:R-:W-:-:S04]  /*149a0*/  IMAD.WIDE.U32 R14, R3, R7, RZ ;  /* 0x00000007030e7225 */ /* 0x001fc800078e00ff */
        /* <DEDUP_REMOVED lines=24> */
[----:B------:R-:W-:Y:S01]  /*14b30*/  @P0 IADD3 R5, PT, PT, R5, -0x7f000001, RZ ;  /* 0x80ffffff05050810 */ /* 0x000fe20007ffe0ff */
[----:B------:R-:W-:Y:S01]  /*14b40*/  IMAD.SHL.U32 R24, R2, 0x4, RZ ;  /* 0x0000000402187824 */ /* 0x000fe200078e00ff */
[----:B------:R-:W-:-:S05]  /*14b50*/  SHF.R.U32.HI R25, RZ, 0x1e, R2 ;  /* 0x0000001eff197819 */ /* 0x000fca0000011602 */
[----:B------:R-:W-:Y:S02]  /*14b60*/  IADD.64 R22, R24, UR6 ;  /* 0x0000000618167c35 */ /* 0x000fe4000f8e0200 */
[----:B------:R-:W-:Y:S01]  /*14b70*/  IMAD.WIDE.U32 R6, R6, R7, RZ ;  /* 0x0000000706067225 */ /* 0x000fe200078e00ff */
[----:B------:R-:W0:Y:S01]  /*14b80*/  LDCU.64 UR6, c[0x0][0x490] ;  /* 0x00009200ff0677ac */ /* 0x000e220008000a00 */
[----:B--2---:R-:W-:-:S05]  /*14b90*/  IADD3 R12, PT, PT, R5, R8, RZ ;  /* 0x00000008050c7210 */ /* 0x004fca0007ffe0ff */
[----:B------:R-:W-:-:S13]  /*14ba0*/  ISETP.GE.U32.AND P0, PT, R12, 0x7f000001, PT ;  /* 0x7f0000010c00780c */ /* 0x000fda0003f06070 */
[----:B------:R-:W-:-:S05]  /*14bb0*/  @P0 IADD3 R12, PT, PT, R12, -0x7f000001, RZ ;  /* 0x80ffffff0c0c0810 */ /* 0x000fca0007ffe0ff */
[----:B------:R1:W-:Y:S04]  /*14bc0*/  STL [R1+0x118], R12 ;  /* 0x0001180c01007387 */ /* 0x0003e80000100800 */
[----:B------:R-:W2:Y:S04]  /*14bd0*/  LDG.E R5, desc[UR14][R22.64] ;  /* 0x0000000e16057981 */ /* 0x000ea8000c1e1900 */
[----:B------:R-:W2:Y:S04]  /*14be0*/  LDL.64 R8, [R1+0x110] ;  /* 0x0001100001087983 */ /* 0x000ea80000100a00 */
[----:B------:R-:W3:Y:S04]  /*14bf0*/  LDL R13, [R1+0x11c] ;  /* 0x00011c00010d7983 */ /* 0x000ee80000100800 */
[----:B------:R-:W4:Y:S01]  /*14c00*/  LDL R14, [R1+0x118] ;  /* 0x00011800010e7983 */ /* 0x000f220000100800 */
        /* <DEDUP_REMOVED lines=29> */
[----:B------:R-:W-:Y:S01]  /*14de0*/  @P0 IADD3 R6, PT, PT, R6, -0x7f000001, RZ ;  /* 0x80ffffff06060810 */ /* 0x000fe20007ffe0ff */
[----:B0-----:R-:W-:Y:S02]  /*14df0*/  IADD.64 R10, R24, UR6 ;  /* 0x00000006180a7c35 */ /* 0x001fe4000f8e0200 */
[----:B--2---:R-:W-:-:S04]  /*14e00*/  IMAD.WIDE.U32 R2, R8, R5, RZ ;  /* 0x0000000508027225 */ /* 0x004fc800078e00ff */
[----:B------:R-:W-:-:S04]  /*14e10*/  IMAD R7, R2, 0x7effffff, RZ ;  /* 0x7effffff02077824 */ /* 0x000fc800078e02ff */
[----:B------:R-:W-:-:S05]  /*14e20*/  IMAD.HI.U32 R17, R7, 0x7f000001, R2 ;  /* 0x7f00000107117827 */ /* 0x000fca00078e0002 */
[----:B------:R-:W-:Y:S01]  /*14e30*/  ISETP.GE.U32.AND P2, PT, R17, 0x7f000001, PT ;  /* 0x7f0000011100780c */ /* 0x000fe20003f46070 */
[----:B------:R-:W-:-:S04]  /*14e40*/  IMAD.WIDE.U32 R2, R9, R5, RZ ;  /* 0x0000000509027225 */ /* 0x000fc800078e00ff */
[----:B------:R-:W-:-:S08]  /*14e50*/  IMAD R7, R2, 0x7effffff, RZ ;  /* 0x7effffff02077824 */ /* 0x000fd000078e02ff */
[----:B------:R-:W-:-:S05]  /*14e60*/  @P2 IADD3 R17, PT, PT, R17, -0x7f000001, RZ ;  /* 0x80ffffff11112810 */ /* 0x000fca0007ffe0ff */
[----:B------:R-:W-:Y:S01]  /*14e70*/  ISETP.GE.U32.AND P1, PT, R17, 0x7f000001, PT ;  /* 0x7f0000011100780c */ /* 0x000fe20003f26070 */
[----:B------:R-:W-:Y:S01]  /*14e80*/  IMAD.HI.U32 R0, R7, 0x7f000001, R2 ;  /* 0x7f00000107007827 */ /* 0x000fe200078e0002 */
[----:B---3--:R-:W-:-:S04]  /*14e90*/  IADD3 R8, PT, PT, R6, R13, RZ ;  /* 0x0000000d06087210 */ /* 0x008fc80007ffe0ff */
[----:B------:R-:W-:Y:S01]  /*14ea0*/  ISETP.GE.U32.AND P2, PT, R0, 0x7f000001, PT ;  /* 0x7f0000010000780c */ /* 0x000fe20003f46070 */
[----:B------:R-:W-:Y:S01]  /*14eb0*/  ISETP.GE.U32.AND P0, PT, R8, 0x7f000001, PT ;  /* 0x7f0000010800780c */ /* 0x000fe20003f06070 */
[----:B----4-:R-:W-:-:S05]  /*14ec0*/  IMAD.WIDE.U32 R14, R14, R5, RZ ;  /* 0x000000050e0e7225 */ /* 0x010fca00078e00ff */
[----:B------:R-:W-:Y:S01]  /*14ed0*/  @P1 IADD3 R17, PT, PT, R17, -0x7f000001, RZ ;  /* 0x80ffffff11111810 */ /* 0x000fe20007ffe0ff */
[----:B------:R-:W-:-:S04]  /*14ee0*/  IMAD R3, R14, 0x7effffff, RZ ;  /* 0x7effffff0e037824 */ /* 0x000fc800078e02ff */
[----:B------:R-:W-:Y:S01]  /*14ef0*/  ISETP.GE.U32.AND P3, PT, R17, 0x7f000001, PT ;  /* 0x7f0000011100780c */ /* 0x000fe20003f66070 */
[----:B------:R-:W-:Y:S01]  /*14f00*/  @P2 IADD3 R0, PT, PT, R0, -0x7f000001, RZ ;  /* 0x80ffffff00002810 */ /* 0x000fe20007ffe0ff */
[----:B------:R-:W-:Y:S01]  /*14f10*/  IMAD.HI.U32 R2, R3, 0x7f000001, R14 ;  /* 0x7f00000103027827 */ /* 0x000fe200078e000e */
[----:B------:R-:W-:Y:S01]  /*14f20*/  @P0 IADD3 R8, PT, PT, R8, -0x7f000001, RZ ;  /* 0x80ffffff08080810 */ /* 0x000fe20007ffe0ff */
[----:B------:R-:W0:Y:S02]  /*14f30*/  LDC.64 R14, c[0x0][0x4a0] ;  /* 0x00012800ff0e7b82 */ /* 0x000e240000000a00 */
[----:B------:R-:W-:Y:S01]  /*14f40*/  ISETP.GE.U32.AND P1, PT, R0, 0x7f000001, PT ;  /* 0x7f0000010000780c */ /* 0x000fe20003f26070 */
[----:B------:R-:W-:-:S06]  /*14f50*/  ISETP.GE.U32.AND P0, PT, R2, 0x7f000001, PT ;  /* 0x7f0000010200780c */ /* 0x000fcc0003f06070 */
[----:B------:R-:W-:Y:S01]  /*14f60*/  @P3 IADD3 R17, PT, PT, R17, -0x7f000001, RZ ;  /* 0x80ffffff11113810 */ /* 0x000fe20007ffe0ff */
[----:B------:R-:W-:-:S04]  /*14f70*/  IMAD.WIDE.U32 R4, R8, R5, RZ ;  /* 0x0000000508047225 */ /* 0x000fc800078e00ff */
[----:B------:R-:W-:Y:S01]  /*14f80*/  ISETP.GE.U32.AND P2, PT, R17, 0x7f000001, PT ;  /* 0x7f0000011100780c */ /* 0x000fe20003f46070 */
[----:B------:R-:W-:Y:S01]  /*14f90*/  IMAD R3, R4, 0x7effffff, RZ ;  /* 0x7effffff04037824 */ /* 0x000fe200078e02ff */
[----:B------:R-:W-:Y:S02]  /*14fa0*/  @P1 IADD3 R0, PT, PT, R0, -0x7f000001, RZ ;  /* 0x80ffffff00001810 */ /* 0x000fe40007ffe0ff */
[----:B------:R-:W-:Y:S01]  /*14fb0*/  @P0 IADD3 R2, PT, PT, R2, -0x7f000001, RZ ;  /* 0x80ffffff02020810 */ /* 0x000fe20007ffe0ff */
[----:B------:R-:W-:Y:S02]  /*14fc0*/  IMAD.HI.U32 R3, R3, 0x7f000001, R4 ;  /* 0x7f00000103037827 */ /* 0x000fe400078e0004 */
[----:B------:R-:W-:Y:S02]  /*14fd0*/  ISETP.GE.U32.AND P1, PT, R0, 0x7f000001, PT ;  /* 0x7f0000010000780c */ /* 0x000fe40003f26070 */
[----:B------:R-:W-:-:S04]  /*14fe0*/  ISETP.GE.U32.AND P0, PT, R2, 0x7f000001, PT ;  /* 0x7f0000010200780c */ /* 0x000fc80003f06070 */
[----:B------:R-:W-:Y:S01]  /*14ff0*/  @P2 IADD3 R17, PT, PT, R17, -0x7f000001, RZ ;  /* 0x80ffffff11112810 */ /* 0x000fe20007ffe0ff */
[----:B------:R-:W-:-:S04]  /*15000*/  ISETP.GE.U32.AND P2, PT, R3, 0x7f000001, PT ;  /* 0x7f0000010300780c */ /* 0x000fc80003f46070 */
[----:B------:R-:W-:Y:S02]  /*15010*/  ISETP.GE.U32.AND P3, PT, R17, 0x7f000001, PT ;  /* 0x7f0000011100780c */ /* 0x000fe40003f66070 */
[----:B------:R-:W-:Y:S02]  /*15020*/  @P1 IADD3 R0, PT, PT, R0, -0x7f000001, RZ ;  /* 0x80ffffff00001810 */ /* 0x000fe40007ffe0ff */
[----:B------:R-:W-:-:S05]  /*15030*/  @P0 IADD3 R2, PT, PT, R2, -0x7f000001, RZ ;  /* 0x80ffffff02020810 */ /* 0x000fca0007ffe0ff */
[----:B------:R-:W-:Y:S01]  /*15040*/  @P2 IADD3 R3, PT, PT, R3, -0x7f000001, RZ ;  /* 0x80ffffff03032810 */ /* 0x000fe20007ffe0ff */
[----:B------:R-:W-:Y:S01]  /*15050*/  ISETP.GE.U32.AND P1, PT, R0, 0x7f000001, PT ;  /* 0x7f0000010000780c */ /* 0x000fe20003f26070 */
[----:B------:R-:W-:-:S03]  /*15060*/  ISETP.GE.U32.AND P2, PT, R2, 0x7f000001, PT ;  /* 0x7f0000010200780c */ /* 0x000fc60003f46070 */
[----:B------:R-:W-:Y:S01]  /*15070*/  ISETP.GE.U32.AND P0, PT, R3, 0x7f000001, PT ;  /* 0x7f0000010300780c */ /* 0x000fe20003f06070 */
[----:B0-----:R-:W-:Y:S01]  /*15080*/  IMAD R5, R15, 0xc, RZ ;  /* 0x0000000c0f057824 */ /* 0x001fe200078e02ff */
[----:B------:R-:W-:Y:S01]  /*15090*/  @P3 IADD3 R17, PT, PT, R17, -0x7f000001, RZ ;  /* 0x80ffffff11113810 */ /* 0x000fe20007ffe0ff */
[C---:B-1----:R-:W-:Y:S01]  /*150a0*/  IMAD.WIDE.U32 R12, R14.reuse, 0xc, R10 ;  /* 0x0000000c0e0c7825 */ /* 0x042fe200078e000a */
[CC--:B------:R-:W-:Y:S02]  /*150b0*/  LEA R4, P3, R14.reuse, R10.reuse, 0x2 ;  /* 0x0000000a0e047211 */ /* 0x0c0fe400078610ff */
[C---:B------:R-:W-:Y:S02]  /*150c0*/  LEA R6, P4, R14.reuse, R10, 0x3 ;  /* 0x0000000a0e067211 */ /* 0x040fe400078818ff */
[----:B------:R-:W-:Y:S02]  /*150d0*/  IADD3 R13, PT, PT, R13, R5, RZ ;  /* 0x000000050d0d7210 */ /* 0x000fe40007ffe0ff */
[----:B------:R-:W-:-:S02]  /*150e0*/  LEA.HI.X R5, R14, R11, R15, 0x2, P3 ;  /* 0x0000000b0e057211 */ /* 0x000fc400018f140f */
[----:B------:R-:W-:Y:S02]  /*150f0*/  @P1 IADD3 R0, PT, PT, R0, -0x7f000001, RZ ;  /* 0x80ffffff00001810 */ /* 0x000fe40007ffe0ff */
[----:B------:R-:W-:Y:S02]  /*15100*/  LEA.HI.X R7, R14, R11, R15, 0x3, P4 ;  /* 0x0000000b0e077211 */ /* 0x000fe400020f1c0f */
[----:B------:R-:W-:Y:S02]  /*15110*/  @P2 IADD3 R2, PT, PT, R2, -0x7f000001, RZ ;  /* 0x80ffffff02022810 */ /* 0x000fe40007ffe0ff */
[----:B------:R-:W-:Y:S01]  /*15120*/  @P0 IADD3 R3, PT, PT, R3, -0x7f000001, RZ ;  /* 0x80ffffff03030810 */ /* 0x000fe20007ffe0ff */
[----:B------:R-:W-:Y:S04]  /*15130*/  STG.E desc[UR14][R10.64], R17 ;  /* 0x000000110a007986 */ /* 0x000fe8000c10190e */
[----:B------:R-:W-:Y:S04]  /*15140*/  STL [R1+0x11c], R8 ;  /* 0x00011c0801007387 */ /* 0x000fe80000100800 */
[----:B------:R-:W-:Y:S04]  /*15150*/  STG.E desc[UR14][R4.64], R0 ;  /* 0x0000000004007986 */ /* 0x000fe8000c10190e */
[----:B------:R-:W-:Y:S04]  /*15160*/  STG.E desc[UR14][R6.64], R2 ;  /* 0x0000000206007986 */ /* 0x000fe8000c10190e */
[----:B------:R-:W-:Y:S01]  /*15170*/  STG.E desc[UR14][R12.64], R3 ;  /* 0x000000030c007986 */ /* 0x000fe2000c10190e */
[----:B------:R-:W-:Y:S05]  /*15180*/  EXIT ;  /* 0x000000000000794d */ /* 0x000fea0003800000 */
        .type           $jit_computeValues$_ZN19kb31_septic_curve_tC1Ev,@function
        .size           $jit_computeValues$_ZN19kb31_septic_curve_tC1Ev,($jit_computeValues$_ZN20kb31_septic_digest_tC1Ev - $jit_computeValues$_ZN19kb31_septic_curve_tC1Ev)
$jit_computeValues$_ZN19kb31_septic_curve_tC1Ev:
[----:B------:R-:W0:Y:S01]  /*15190*/  LDC R8, c[0x0][0x2f8] ;  /* 0x0000be00ff087b82 */ /* 0x000e220000000800 */
[----:B------:R-:W-:Y:S01]  /*151a0*/  IADD3 R6, PT, PT, R1, 0x170, RZ ;  /* 0x0000017001067810 */ /* 0x000fe20007ffe0ff */
[----:B------:R-:W-:Y:S01]  /*151b0*/  HFMA2 R7, -RZ, RZ, 0, 0 ;  /* 0x00000000ff077431 */ /* 0x000fe200000001ff */
[----:B------:R-:W-:Y:S01]  /*151c0*/  MOV R0, R16 ;  /* 0x0000001000007202 */ /* 0x000fe20000000f00 */
[----:B------:R-:W-:-:S04]  /*151d0*/  MOV R19, 0x15220 ;  /* 0x0001522000137802 */ /* 0x000fc80000000f00 */
[----:B------:R-:W0:Y:S02]  /*151e0*/  LDC R9, c[0x0][0x2fc] ;  /* 0x0000bf00ff097b82 */ /* 0x000e240000000800 */
[----:B0-----:R-:W-:Y:S02]  /*151f0*/  IADD.64 R10, R6, R8 ;  /* 0x00000008060a7235 */ /* 0x001fe400078e0200 */
[----:B------:R-:W-:-:S07]  /*15200*/  MOV R7, R17 ;  /* 0x0000001100077202 */ /* 0x000fce0000000f00 */
[----:B------:R-:W-:Y:S05]  /*15210*/  CALL.REL.NOINC `($jit_computeValues$_ZN23kb31_septic_extension_tC1Ev) ;  /* 0x0000000400087944 */ /* 0x000fea0003c00000 */
[----:B------:R-:W-:Y:S01]  /*15220*/  MOV R6, R16 ;  /* 0x0000001000067202 */ /* 0x000fe20000000f00 */
[----:B------:R-:W-:Y:S01]  /*15230*/  MOV R7, R17 ;  /* 0x0000001100077202 */ /* 0x000fe20000000f00 */
[----:B------:R-:W-:-:S04]  /*15240*/  MOV R19, 0x15290 ;  /* 0x0001529000137802 */ /* 0x000fc80000000f00 */
[----:B------:R-:W-:-:S06]  /*15250*/  IADD.64 R14, R6, 0x1c ;  /* 0x0000001c060e7835 */ /* 0x000fcc00078e0200 */
[----:B------:R-:W-:Y:S01]  /*15260*/  MOV R0, R14 ;  /* 0x0000000e00007202 */ /* 0x000fe20000000f00 */
[----:B------:R-:W-:-:S07]  /*15270*/  MOV R7, R15 ;  /* 0x0000000f00077202 */ /* 0x000fce0000000f00 */
[----:B------:R-:W-:Y:S05]  /*15280*/  CALL.REL.NOINC `($jit_computeValues$_ZN23kb31_septic_extension_tC1Ev) ;  /* 0x0000000000ec7944 */ /* 0x000fea0003c00000 */
[----:B------:R-:W-:Y:S01]  /*15290*/  MOV R0, R10 ;  /* 0x0000000a00007202 */ /* 0x000fe20000000f00 */
[----:B------:R-:W-:Y:S01]  /*152a0*/  MOV R7, R11 ;  /* 0x0000000b00077202 */ /* 0x000fe20000000f00 */
[----:B------:R-:W-:-:S07]  /*152b0*/  MOV R20, 0x152d0 ;  /* 0x000152d000147802 */ /* 0x000fce0000000f00 */
[----:B------:R-:W-:Y:S05]  /*152c0*/  CALL.REL.NOINC `($jit_computeValues$_ZN23kb31_septic_extension_t4zeroEv) ;  /* 0x0000000000c87944 */ /* 0x000fea0003c00000 */
[----:B------:R-:W-:Y:S01]  /*152d0*/  MOV R0, R16 ;  /* 0x0000001000007202 */ /* 0x000fe20000000f00 */
[----:B------:R-:W-:Y:S01]  /*152e0*/  MOV R7, R17 ;  /* 0x0000001100077202 */ /* 0x000fe20000000f00 */
[----:B------:R-:W-:Y:S01]  /*152f0*/  MOV R6, R10 ;  /* 0x0000000a00067202 */ /* 0x000fe20000000f00 */
[----:B------:R-:W-:Y:S01]  /*15300*/  MOV R9, R11 ;  /* 0x0000000b00097202 */ /* 0x000fe20000000f00 */
[----:B------:R-:W-:-:S07]  /*15310*/  MOV R20, 0x15330 ;  /* 0x0001533000147802 */ /* 0x000fce0000000f00 */
[----:B------:R-:W-:Y:S05]  /*15320*/  CALL.REL.NOINC `($jit_computeValues$_ZN23kb31_septic_extension_taSERKS_) ;  /* 0x0000000400007944 */ /* 0x000fea0003c00000 */
[----:B------:R-:W-:Y:S02]  /*15330*/  IADD.64 R8, R10, 0x1c ;  /* 0x0000001c0a087835 */ /* 0x000fe400078e0200 */
[----:B------:R-:W-:-:S04]  /*15340*/  MOV R20, 0x15380 ;  /* 0x0001538000147802 */ /* 0x000fc80000000f00 */
[----:B------:R-:W-:Y:S01]  /*15350*/  MOV R0, R8 ;  /* 0x0000000800007202 */ /* 0x000fe20000000f00 */
[----:B------:R-:W-:-:S07]  /*15360*/  MOV R7, R9 ;  /* 0x0000000900077202 */ /* 0x000fce0000000f00 */
[----:B------:R-:W-:Y:S05]  /*15370*/  CALL.REL.NOINC `($jit_computeValues$_ZN23kb31_septic_extension_t4zeroEv) ;  /* 0x00000000009c7944 */ /* 0x000fea0003c00000 */
[----:B------:R-:W-:Y:S01]  /*15380*/  MOV R0, R14 ;  /* 0x0000000e00007202 */ /* 0x000fe20000000f00 */
[----:B------:R-:W-:Y:S01]  /*15390*/  MOV R7, R15 ;  /* 0x0000000f00077202 */ /* 0x000fe20000000f00 */
[----:B------:R-:W-:Y:S01]  /*153a0*/  MOV R6, R8 ;  /* 0x0000000800067202 */ /* 0x000fe20000000f00 */
[----:B------:R-:W-:-:S07]  /*153b0*/  MOV R20, 0x153d0 ;  /* 0x000153d000147802 */ /* 0x000fce0000000f00 */
[----:B------:R-:W-:Y:S05]  /*153c0*/  CALL.REL.NOINC `($jit_computeValues$_ZN23kb31_septic_extension_taSERKS_) ;  /* 0x0000000000d87944 */ /* 0x000fea0003c00000 */
[----:B------:R-:W-:Y:S01]  /*153d0*/  MOV R6, R21 ;  /* 0x0000001500067202 */ /* 0x000fe20000000f00 */
[----:B------:R-:W-:-:S04]  /*153e0*/  HFMA2 R7, -RZ, RZ, 0, 0 ;  /* 0x00000000ff077431 */ /* 0x000fc800000001ff */
[----:B------:R-:W-:Y:S05]  /*153f0*/  RET.REL.NODEC R6 `(jit_computeValues) ;  /* 0xfffffeac06007950 */ /* 0x000fea0003c3ffff */
        .type           $jit_computeValues$_ZN20kb31_septic_digest_tC1Ev,@function
        .size           $jit_computeValues$_ZN20kb31_septic_digest_tC1Ev,($jit_computeValues$_ZN23kb31_septic_extension_t4zeroEv - $jit_computeValues$_ZN20kb31_septic_digest_tC1Ev)
$jit_computeValues$_ZN20kb31_septic_digest_tC1Ev:
[----:B------:R-:W0:Y:S01]  /*15400*/  LDC R8, c[0x0][0x2f8] ;  /* 0x0000be00ff087b82 */ /* 0x000e220000000800 */
[----:B------:R-:W-:Y:S01]  /*15410*/  IADD3 R6, PT, PT, R1, 0x138, RZ ;  /* 0x0000013801067810 */ /* 0x000fe20007ffe0ff */
[----:B------:R-:W-:Y:S01]  /*15420*/  HFMA2 R7, -RZ, RZ, 0, 0 ;  /* 0x00000000ff077431 */ /* 0x000fe200000001ff */
[----:B------:R-:W-:Y:S01]  /*15430*/  MOV R16, R34 ;  /* 0x0000002200107202 */ /* 0x000fe20000000f00 */
[----:B------:R-:W-:Y:S01]  /*15440*/  MOV R17, R35 ;  /* 0x0000002300117202 */ /* 0x000fe20000000f00 */
[----:B------:R-:W-:-:S03]  /*15450*/  MOV R21, 0x15490 ;  /* 0x0001549000157802 */ /* 0x000fc60000000f00 */
[----:B------:R-:W0:Y:S02]  /*15460*/  LDC R9, c[0x0][0x2fc] ;  /* 0x0000bf00ff097b82 */ /* 0x000e240000000800 */
[----:B0-----:R-:W-:-:S08]  /*15470*/  IADD.64 R12, R6, R8 ;  /* 0x00000008060c7235 */ /* 0x001fd000078e0200 */
[----:B------:R-:W-:Y:S05]  /*15480*/  CALL.REL.NOINC `($jit_computeValues$_ZN19kb31_septic_curve_tC1Ev) ;  /* 0xfffffffc00407944 */ /* 0x000fea0003c3ffff */
[----:B------:R-:W-:Y:S01]  /*15490*/  MOV R16, R12 ;  /* 0x0000000c00107202 */ /* 0x000fe20000000f00 */
[----:B------:R-:W-:Y:S01]  /*154a0*/  MOV R17, R13 ;  /* 0x0000000d00117202 */ /* 0x000fe20000000f00 */
[----:B------:R-:W-:-:S07]  /*154b0*/  MOV R21, 0x154d0 ;  /* 0x000154d000157802 */ /* 0x000fce0000000f00 */
[----:B------:R-:W-:Y:S05]  /*154c0*/  CALL.REL.NOINC `($jit_computeValues$_ZN19kb31_septic_curve_tC1Ev) ;  /* 0xfffffffc00307944 */ /* 0x000fea0003c3ffff */
[----:B------:R-:W-:Y:S01]  /*154d0*/  MOV R0, R34 ;  /* 0x0000002200007202 */ /* 0x000fe20000000f00 */
[----:B------:R-:W-:Y:S01]  /*154e0*/  MOV R7, R35 ;  /* 0x0000002300077202 */ /* 0x000fe20000000f00 */
[----:B------:R-:W-:Y:S01]  /*154f0*/  MOV R6, R12 ;  /* 0x0000000c00067202 */ /* 0x000fe20000000f00 */
[----:B------:R-:W-:Y:S01]  /*15500*/  MOV R9, R13 ;  /* 0x0000000d00097202 */ /* 0x000fe20000000f00 */
[----:B------:R-:W-:-:S07]  /*15510*/  MOV R20, 0x15530 ;  /* 0x0001553000147802 */ /* 0x000fce0000000f00 */
[----:B------:R-:W-:Y:S05]  /*15520*/  CALL.REL.NOINC `($jit_computeValues$_ZN23kb31_septic_extension_taSERKS_) ;  /* 0x0000000000807944 */ /* 0x000fea0003c00000 */
[----:B------:R-:W-:Y:S01]  /*15530*/  MOV R10, R34 ;  /* 0x00000022000a7202 */ /* 0x000fe20000000f00 */
[----:B------:R-:W-:Y:S01]  /*15540*/  MOV R11, R35 ;  /* 0x00000023000b7202 */ /* 0x000fe20000000f00 */
[----:B------:R-:W-:Y:S02]  /*15550*/  IADD.64 R6, R12, 0x1c ;  /* 0x0000001c0c067835 */ /* 0x000fe400078e0200 */
[----:B------:R-:W-:Y:S02]  /*15560*/  MOV R20, 0x155c0 ;  /* 0x000155c000147802 */ /* 0x000fe40000000f00 */
[----:B------:R-:W-:Y:S02]  /*15570*/  IADD.64 R10, R10, 0x1c ;  /* 0x0000001c0a0a7835 */ /* 0x000fe400078e0200 */
[----:B------:R-:W-:-:S04]  /*15580*/  MOV R9, R7 ;  /* 0x0000000700097202 */ /* 0x000fc80000000f00 */
[----:B------:R-:W-:Y:S01]  /*15590*/  MOV R0, R10 ;  /* 0x0000000a00007202 */ /* 0x000fe20000000f00 */
[----:B------:R-:W-:-:S07]  /*155a0*/  MOV R7, R11 ;  /* 0x0000000b00077202 */ /* 0x000fce0000000f00 */
[----:B------:R-:W-:Y:S05]  /*155b0*/  CALL.REL.NOINC `($jit_computeValues$_ZN23kb31_septic_extension_taSERKS_) ;  /* 0x00000000005c7944 */ /* 0x000fea0003c00000 */
[----:B------:R-:W-:Y:S01]  /*155c0*/  MOV R6, R18 ;  /* 0x0000001200067202 */ /* 0x000fe20000000f00 */
[----:B------:R-:W-:-:S04]  /*155d0*/  HFMA2 R7, -RZ, RZ, 0, 0 ;  /* 0x00000000ff077431 */ /* 0x000fc800000001ff */
[----:B------:R-:W-:Y:S05]  /*155e0*/  RET.REL.NODEC R6 `(jit_computeValues) ;  /* 0xfffffea806847950 */ /* 0x000fea0003c3ffff */
        .type           $jit_computeValues$_ZN23kb31_septic_extension_t4zeroEv,@function
        .size           $jit_computeValues$_ZN23kb31_septic_extension_t4zeroEv,($jit_computeValues$_ZN23kb31_septic_extension_tC1Ev - $jit_computeValues$_ZN23kb31_septic_extension_t4zeroEv)
$jit_computeValues$_ZN23kb31_septic_extension_t4zeroEv:
[----:B------:R-:W-:-:S07]  /*155f0*/  MOV R19, 0x15610 ;  /* 0x0001561000137802 */ /* 0x000fce0000000f00 */
[----:B------:R-:W-:Y:S05]  /*15600*/  CALL.REL.NOINC `($jit_computeValues$_ZN23kb31_septic_extension_tC1Ev) ;  /* 0x00000000000c7944 */ /* 0x000fea0003c00000 */
[----:B------:R-:W-:Y:S01]  /*15610*/  MOV R6, R20 ;  /* 0x0000001400067202 */ /* 0x000fe20000000f00 */
[----:B------:R-:W-:-:S04]  /*15620*/  HFMA2 R7, -RZ, RZ, 0, 0 ;  /* 0x00000000ff077431 */ /* 0x000fc800000001ff */
[----:B------:R-:W-:Y:S05]  /*15630*/  RET.REL.NODEC R6 `(jit_computeValues) ;  /* 0xfffffea806707950 */ /* 0x000fea0003c3ffff */
        .type           $jit_computeValues$_ZN23kb31_septic_extension_tC1Ev,@function
        .size           $jit_computeValues$_ZN23kb31_septic_extension_tC1Ev,($jit_computeValues$_ZN23kb31_septic_extension_taSERKS_ - $jit_computeValues$_ZN23kb31_septic_extension_tC1Ev)
$jit_computeValues$_ZN23kb31_septic_extension_tC1Ev:
[----:B------:R-:W0:Y:S01]  /*15640*/  LDCU UR6, c[0x0][0x2f8] ;  /* 0x00005f00ff0677ac */ /* 0x000e220008000800 */
[----:B------:R-:W-:Y:S01]  /*15650*/  MOV R6, R0 ;  /* 0x0000000000067202 */ /* 0x000fe20000000f00 */
[----:B------:R-:W0:Y:S04]  /*15660*/  LDCU UR7, c[0x0][0x2fc] ;  /* 0x00005f80ff0777ac */ /* 0x000e280008000800 */
[----:B0-----:R-:W-:Y:S02]  /*15670*/  IADD.64 R6, R6, -UR6 ;  /* 0x8000000606067c35 */ /* 0x001fe4000f8e0200 */
[----:B------:R-:W-:-:S04]  /*15680*/  HFMA2 R7, -RZ, RZ, 0, 0 ;  /* 0x00000000ff077431 */ /* 0x000fc800000001ff */
[----:B------:R-:W-:Y:S01]  /*15690*/  MOV R0, R6 ;  /* 0x0000000600007202 */ /* 0x000fe20000000f00 */
[----:B------:R-:W-:-:S04]  /*156a0*/  MOV R6, R19 ;  /* 0x0000001300067202 */ /* 0x000fc80000000f00 */
[----:B------:R-:W-:Y:S04]  /*156b0*/  STL [R0], RZ ;  /* 0x000000ff00007387 */ /* 0x000fe80000100800 */
[----:B------:R-:W-:Y:S04]  /*156c0*/  STL [R0+0x4], RZ ;  /* 0x000004ff00007387 */ /* 0x000fe80000100800 */
[----:B------:R-:W-:Y:S04]  /*156d0*/  STL [R0+0x8], RZ ;  /* 0x000008ff00007387 */ /* 0x000fe80000100800 */
[----:B------:R-:W-:Y:S04]  /*156e0*/  STL [R0+0xc], RZ ;  /* 0x00000cff00007387 */ /* 0x000fe80000100800 */
[----:B------:R-:W-:Y:S04]  /*156f0*/  STL [R0+0x10], RZ ;  /* 0x000010ff00007387 */ /* 0x000fe80000100800 */
[----:B------:R-:W-:Y:S04]  /*15700*/  STL [R0+0x14], RZ ;  /* 0x000014ff00007387 */ /* 0x000fe80000100800 */
[----:B------:R0:W-:Y:S02]  /*15710*/  STL [R0+0x18], RZ ;  /* 0x000018ff00007387 */ /* 0x0001e40000100800 */
[----:B0-----:R-:W-:Y:S05]  /*15720*/  RET.REL.NODEC R6 `(jit_computeValues) ;  /* 0xfffffea806347950 */ /* 0x001fea0003c3ffff */
        .type           $jit_computeValues$_ZN23kb31_septic_extension_taSERKS_,@function
        .size           $jit_computeValues$_ZN23kb31_septic_extension_taSERKS_,($__internal_0_$__cuda_sm20_rem_u64 - $jit_computeValues$_ZN23kb31_septic_extension_taSERKS_)
$jit_computeValues$_ZN23kb31_septic_extension_taSERKS_:
[----:B------:R-:W0:Y:S01]  /*15730*/  LDCU UR6, c[0x0][0x2f8] ;  /* 0x00005f00ff0677ac */ /* 0x000e220008000800 */
[----:B------:R-:W-:Y:S01]  /*15740*/  MOV R8, R6 ;  /* 0x0000000600087202 */ /* 0x000fe20000000f00 */
[----:B------:R-:W-:Y:S01]  /*15750*/  MOV R6, R0 ;  /* 0x0000000000067202 */ /* 0x000fe20000000f00 */
[----:B------:R-:W1:Y:S01]  /*15760*/  LDCU UR7, c[0x0][0x2fc] ;  /* 0x00005f80ff0777ac */ /* 0x000e620008000800 */
[----:B------:R-:W2:Y:S01]  /*15770*/  LDCU UR9, c[0x0][0x2fc] ;  /* 0x00005f80ff0977ac */ /* 0x000ea20008000800 */
[----:B0-----:R-:W-:Y:S01]  /*15780*/  UMOV UR8, UR6 ;  /* 0x0000000600087c82 */ /* 0x001fe20008000000 */
[----:B-1----:R-:W-:Y:S02]  /*15790*/  IADD.64 R8, R8, -UR6 ;  /* 0x8000000608087c35 */ /* 0x002fe4000f8e0200 */
[----:B--2---:R-:W-:-:S04]  /*157a0*/  IADD.64 R6, R6, -UR8 ;  /* 0x8000000806067c35 */ /* 0x004fc8000f8e0200 */
[-C--:B------:R-:W-:Y:S02]  /*157b0*/  MOV R22, R8.reuse ;  /* 0x0000000800167202 */ /* 0x080fe40000000f00 */
[----:B------:R-:W-:Y:S02]  /*157c0*/  ISETP.NE.S64.AND P0, PT, R6, R8, PT ;  /* 0x000000080600720c */ /* 0x000fe40003f15270 */
[----:B------:R-:W-:Y:S01]  /*157d0*/  MOV R8, R20 ;  /* 0x0000001400087202 */ /* 0x000fe20000000f00 */
[----:B------:R-:W-:-:S11]  /*157e0*/  HFMA2 R9, -RZ, RZ, 0, 0 ;  /* 0x00000000ff097431 */ /* 0x000fd600000001ff */
[----:B------:R-:W-:Y:S05]  /*157f0*/  @!P0 RET.REL.NODEC R8 `(jit_computeValues) ;  /* 0xfffffea808008950 */ /* 0x000fea0003c3ffff */
[----:B------:R-:W2:Y:S01]  /*15800*/  LDL R0, [R22] ;  /* 0x0000000016007983 */ /* 0x000ea20000100800 */
[----:B------:R-:W-:-:S05]  /*15810*/  MOV R23, R6 ;  /* 0x0000000600177202 */ /* 0x000fca0000000f00 */
[----:B--2---:R-:W-:Y:S04]  /*15820*/  STL [R23], R0 ;  /* 0x0000000017007387 */ /* 0x004fe80000100800 */
[----:B------:R-:W2:Y:S04]  /*15830*/  LDL R6, [R22+0x4] ;  /* 0x0000040016067983 */ /* 0x000ea80000100800 */
[----:B--2---:R0:W-:Y:S04]  /*15840*/  STL [R23+0x4], R6 ;  /* 0x0000040617007387 */ /* 0x0041e80000100800 */
[----:B------:R-:W2:Y:S04]  /*15850*/  LDL R8, [R22+0x8] ;  /* 0x0000080016087983 */ /* 0x000ea80000100800 */
[----:B--2---:R-:W-:Y:S04]  /*15860*/  STL [R23+0x8], R8 ;  /* 0x0000080817007387 */ /* 0x004fe80000100800 */
[----:B------:R-:W2:Y:S04]  /*15870*/  LDL R9, [R22+0xc] ;  /* 0x00000c0016097983 */ /* 0x000ea80000100800 */
[----:B--2---:R-:W-:Y:S04]  /*15880*/  STL [R23+0xc], R9 ;  /* 0x00000c0917007387 */ /* 0x004fe80000100800 */
[----:B------:R-:W2:Y:S04]  /*15890*/  LDL R16, [R22+0x10] ;  /* 0x0000100016107983 */ /* 0x000ea80000100800 */
[----:B--2---:R-:W-:Y:S04]  /*158a0*/  STL [R23+0x10], R16 ;  /* 0x0000101017007387 */ /* 0x004fe80000100800 */
[----:B------:R-:W2:Y:S01]  /*158b0*/  LDL R17, [R22+0x14] ;  /* 0x0000140016117983 */ /* 0x000ea20000100800 */
[----:B0-----:R-:W-:Y:S01]  /*158c0*/  MOV R6, R20 ;  /* 0x0000001400067202 */ /* 0x001fe20000000f00 */
[----:B------:R-:W-:-:S02]  /*158d0*/  MOV R7, 0x0 ;  /* 0x0000000000077802 */ /* 0x000fc40000000f00 */
[----:B--2---:R-:W-:Y:S04]  /*158e0*/  STL [R23+0x14], R17 ;  /* 0x0000141117007387 */ /* 0x004fe80000100800 */
[----:B------:R-:W2:Y:S04]  /*158f0*/  LDL R0, [R22+0x18] ;  /* 0x0000180016007983 */ /* 0x000ea80000100800 */
[----:B--2---:R0:W-:Y:S02]  /*15900*/  STL [R23+0x18], R0 ;  /* 0x0000180017007387 */ /* 0x0041e40000100800 */
[----:B0-----:R-:W-:Y:S05]  /*15910*/  RET.REL.NODEC R6 `(jit_computeValues) ;  /* 0xfffffea406b87950 */ /* 0x001fea0003c3ffff */
        .weak           $__internal_0_$__cuda_sm20_rem_u64
        .type           $__internal_0_$__cuda_sm20_rem_u64,@function
        .size           $__internal_0_$__cuda_sm20_rem_u64,(.L_x_9 - $__internal_0_$__cuda_sm20_rem_u64)
$__internal_0_$__cuda_sm20_rem_u64:
[----:B------:R-:W0:Y:S02]  /*15920*/  I2F.U64.RP R38, UR4 ;  /* 0x0000000400267d12 */ /* 0x000e240008309000 */
[----:B0-----:R-:W0:Y:S02]  /*15930*/  MUFU.RCP R38, R38 ;  /* 0x0000002600267308 */ /* 0x001e240000001000 */
[----:B0-----:R-:W-:-:S15]  /*15940*/  IADD3 R16, PT, PT, R38, 0x1ffffffe, RZ ;  /* 0x1ffffffe26107810 */ /* 0x001fde0007ffe0ff */
[----:B------:R-:W-:-:S15]  /*15950*/  NOP ;  /* 0x0000000000007918 */ /* 0x000fde0000000000 */
[----:B------:R-:W-:-:S15]  /*15960*/  NOP ;  /* 0x0000000000007918 */ /* 0x000fde0000000000 */
[----:B------:R-:W-:-:S15]  /*15970*/  NOP ;  /* 0x0000000000007918 */ /* 0x000fde0000000000 */
[----:B------:R-:W0:Y:S02]  /*15980*/  F2I.U64.TRUNC R16, R16 ;  /* 0x0000001000107311 */ /* 0x000e24000020d800 */
[----:B0-----:R-:W-:-:S04]  /*15990*/  IMAD.WIDE.U32 R10, R16, UR4, RZ ;  /* 0x00000004100a7c25 */ /* 0x001fc8000f8e00ff */
[----:B------:R-:W-:Y:S01]  /*159a0*/  IMAD R11, R16, UR5, R11 ;  /* 0x00000005100b7c24 */ /* 0x000fe2000f8e020b */
[----:B------:R-:W-:-:S03]  /*159b0*/  IADD3 R39, P0, PT, RZ, -R10, RZ ;  /* 0x8000000aff277210 */ /* 0x000fc60007f1e0ff */
[----:B------:R-:W-:Y:S02]  /*159c0*/  IMAD R11, R17, UR4, R11 ;  /* 0x00000004110b7c24 */ /* 0x000fe4000f8e020b */
[----:B------:R-:W-:-:S03]  /*159d0*/  IMAD.HI.U32 R10, R16, R39, RZ ;  /* 0x00000027100a7227 */ /* 0x000fc600078e00ff */
[----:B------:R-:W-:Y:S01]  /*159e0*/  IADD3.X R57, PT, PT, RZ, ~R11, RZ, P0, !PT ;  /* 0x8000000bff397210 */ /* 0x000fe200007fe4ff */
[----:B------:R-:W-:-:S04]  /*159f0*/  MOV R11, R16 ;  /* 0x00000010000b7202 */ /* 0x000fc80000000f00 */
[-C--:B------:R-:W-:Y:S02]  /*15a00*/  IMAD R59, R17, R57.reuse, RZ ;  /* 0x00000039113b7224 */ /* 0x080fe400078e02ff */
[----:B------:R-:W-:-:S04]  /*15a10*/  IMAD.WIDE.U32 R10, P0, R16, R57, R10 ;  /* 0x00000039100a7225 */ /* 0x000fc8000780000a */
[----:B------:R-:W-:-:S04]  /*15a20*/  IMAD.HI.U32 R57, R17, R57, RZ ;  /* 0x0000003911397227 */ /* 0x000fc800078e00ff */
[----:B------:R-:W-:-:S05]  /*15a30*/  IMAD.HI.U32 R10, P1, R17, R39, R10 ;  /* 0x00000027110a7227 */ /* 0x000fca000782000a */
[----:B------:R-:W-:Y:S02]  /*15a40*/  IADD3 R11, P2, PT, R59, R10, RZ ;  /* 0x0000000a3b0b7210 */ /* 0x000fe40007f5e0ff */
[----:B------:R-:W-:-:S03]  /*15a50*/  IADD3.X R10, PT, PT, R57, R17, RZ, P0, !PT ;  /* 0x00000011390a7210 */ /* 0x000fc600007fe4ff */
[----:B------:R-:W-:Y:S01]  /*15a60*/  IMAD.WIDE.U32 R16, R11, UR4, RZ ;  /* 0x000000040b107c25 */ /* 0x000fe2000f8e00ff */
[----:B------:R-:W-:-:S03]  /*15a70*/  IADD3.X R39, PT, PT, RZ, RZ, R10, P2, P1 ;  /* 0x000000ffff277210 */ /* 0x000fc600017e240a */
[----:B------:R-:W-:Y:S01]  /*15a80*/  IMAD R10, R11, UR5, R17 ;  /* 0x000000050b0a7c24 */ /* 0x000fe2000f8e0211 */
[----:B------:R-:W-:-:S03]  /*15a90*/  IADD3 R17, P0, PT, RZ, -R16, RZ ;  /* 0x80000010ff117210 */ /* 0x000fc60007f1e0ff */
[----:B------:R-:W-:Y:S02]  /*15aa0*/  IMAD R16, R39, UR4, R10 ;  /* 0x0000000427107c24 */ /* 0x000fe4000f8e020a */
[----:B------:R-:W-:-:S03]  /*15ab0*/  IMAD.HI.U32 R10, R11, R17, RZ ;  /* 0x000000110b0a7227 */ /* 0x000fc600078e00ff */
[----:B------:R-:W-:-:S05]  /*15ac0*/  IADD3.X R16, PT, PT, RZ, ~R16, RZ, P0, !PT ;  /* 0x80000010ff107210 */ /* 0x000fca00007fe4ff */
[----:B------:R-:W-:-:S04]  /*15ad0*/  IMAD.WIDE.U32 R10, P0, R11, R16, R10 ;  /* 0x000000100b0a7225 */ /* 0x000fc8000780000a */
[C---:B------:R-:W-:Y:S02]  /*15ae0*/  IMAD R57, R39.reuse, R16, RZ ;  /* 0x0000001027397224 */ /* 0x040fe400078e02ff */
[----:B------:R-:W-:-:S04]  /*15af0*/  IMAD.HI.U32 R10, P1, R39, R17, R10 ;  /* 0x00000011270a7227 */ /* 0x000fc8000782000a */
[----:B------:R-:W-:Y:S02]  /*15b00*/  HFMA2 R11, -RZ, RZ, 0, 0 ;  /* 0x00000000ff0b7431 */ /* 0x000fe400000001ff */
[----:B------:R-:W-:Y:S01]  /*15b10*/  IMAD.HI.U32 R16, R39, R16, RZ ;  /* 0x0000001027107227 */ /* 0x000fe200078e00ff */
[----:B------:R-:W-:-:S04]  /*15b20*/  IADD3 R17, P2, PT, R57, R10, RZ ;  /* 0x0000000a39117210 */ /* 0x000fc80007f5e0ff */
[----:B------:R-:W-:Y:S01]  /*15b30*/  IADD3.X R39, PT, PT, R16, R39, RZ, P0, !PT ;  /* 0x0000002710277210 */ /* 0x000fe200007fe4ff */
[----:B------:R-:W-:-:S03]  /*15b40*/  IMAD.HI.U32 R10, R17, R18, RZ ;  /* 0x00000012110a7227 */ /* 0x000fc600078e00ff */
[----:B------:R-:W-:Y:S01]  /*15b50*/  IADD3.X R39, PT, PT, RZ, RZ, R39, P2, P1 ;  /* 0x000000ffff277210 */ /* 0x000fe200017e2427 */
[----:B------:R-:W-:-:S04]  /*15b60*/  IMAD.WIDE.U32 R10, R17, R19, R10 ;  /* 0x00000013110a7225 */ /* 0x000fc800078e000a */
[C---:B------:R-:W-:Y:S02]  /*15b70*/  IMAD R17, R39.reuse, R19, RZ ;  /* 0x0000001327117224 */ /* 0x040fe400078e02ff */
[----:B------:R-:W-:-:S04]  /*15b80*/  IMAD.HI.U32 R10, P0, R39, R18, R10 ;  /* 0x00000012270a7227 */ /* 0x000fc8000780000a */
[----:B------:R-:W-:Y:S01]  /*15b90*/  IMAD.HI.U32 R16, R39, R19, RZ ;  /* 0x0000001327107227 */ /* 0x000fe200078e00ff */
[----:B------:R-:W-:-:S04]  /*15ba0*/  IADD3 R17, P1, PT, R17, R10, RZ ;  /* 0x0000000a11117210 */ /* 0x000fc80007f3e0ff */
[----:B------:R-:W-:Y:S01]  /*15bb0*/  IADD3.X R16, PT, PT, R16, RZ, RZ, P0, !PT ;  /* 0x000000ff10107210 */ /* 0x000fe200007fe4ff */
[----:B------:R-:W-:-:S03]  /*15bc0*/  IMAD.WIDE.U32 R10, R17, UR4, RZ ;  /* 0x00000004110a7c25 */ /* 0x000fc6000f8e00ff */
[----:B------:R-:W-:Y:S01]  /*15bd0*/  IADD3.X R16, PT, PT, RZ, R16, RZ, P1, !PT ;  /* 0x00000010ff107210 */ /* 0x000fe20000ffe4ff */
[----:B------:R-:W-:Y:S01]  /*15be0*/  IMAD R11, R17, UR5, R11 ;  /* 0x00000005110b7c24 */ /* 0x000fe2000f8e020b */
[----:B------:R-:W-:-:S03]  /*15bf0*/  ISETP.NE.S64.AND P1, PT, RZ, UR4, PT ;  /* 0x00000004ff007c0c */ /* 0x000fc6000bf35270 */
[----:B------:R-:W-:-:S05]  /*15c00*/  IMAD R11, R16, UR4, R11 ;  /* 0x00000004100b7c24 */ /* 0x000fca000f8e020b */
[----:B------:R-:W-:-:S06]  /*15c10*/  IADD.64 R10, R18, -R10 ;  /* 0x8000000a120a7235 */ /* 0x000fcc00078e0200 */
[----:B------:R-:W-:-:S14]  /*15c20*/  ISETP.GE.U64.AND P0, PT, R10, UR4, PT ;  /* 0x000000040a007c0c */ /* 0x000fdc000bf16070 */
[----:B------:R-:W-:-:S06]  /*15c30*/  @P0 IADD.64 R10, R10, -UR4 ;  /* 0x800000040a0a0c35 */ /* 0x000fcc000f8e0200 */
[----:B------:R-:W-:-:S14]  /*15c40*/  ISETP.GE.U64.AND P0, PT, R10, UR4, PT ;  /* 0x000000040a007c0c */ /* 0x000fdc000bf16070 */
[----:B------:R-:W-:-:S04]  /*15c50*/  @P0 IADD.64 R10, R10, -UR4 ;  /* 0x800000040a0a0c35 */ /* 0x000fc8000f8e0200 */
[----:B------:R-:W-:Y:S02]  /*15c60*/  SEL.64 R16, R10, -0x1, P1 ;  /* 0xffffffff0a107407 */ /* 0x000fe40000800001 */
[----:B------:R-:W-:Y:S01]  /*15c70*/  MOV R10, R14 ;  /* 0x0000000e000a7202 */ /* 0x000fe20000000f00 */
[----:B------:R-:W-:-:S04]  /*15c80*/  HFMA2 R11, -RZ, RZ, 0, 0 ;  /* 0x00000000ff0b7431 */ /* 0x000fc800000001ff */
[----:B------:R-:W-:Y:S05]  /*15c90*/  RET.REL.NODEC R10 `(jit_computeValues) ;  /* 0xfffffea00ad87950 */ /* 0x000fea0003c3ffff */
.L_x_3:
[----:B------:R-:W-:-:S00]  /*15ca0*/  BRA `(.L_x_3) ;  /* 0xfffffffc00fc7947 */ /* 0x000fc0000383ffff */
[----:B------:R-:W-:-:S00]  /*15cb0*/  NOP ;  /* 0x0000000000007918 */ /* 0x000fc00000000000 */
        /* <DEDUP_REMOVED lines=12> */
.L_x_9:


//--------------------- .nv.global.init           --------------------------
	.section	.nv.global.init,"aw",@progbits
	.align	8
	.align		8
.nv.global.init:
	.type		_ZN23kb31_septic_extension_t10A_EC_LOGUPE,@object
	.size		_ZN23kb31_septic_extension_t10A_EC_LOGUPE,(_ZN19kb31_septic_curve_t7start_xE - _ZN23kb31_septic_extension_t10A_EC_LOGUPE)
_ZN23kb31_septic_extension_t10A_EC_LOGUPE:
        /*0000*/ 	.dword	fun@R_CUDA_G64(_ZN44_INTERNAL_00000000_13_jit_kernel_cu_d23cb3989constants15KB31_A_EC_LOGUPE)
	.align		8
	.type		_ZN19kb31_septic_curve_t7start_xE,@object
	.size		_ZN19kb31_septic_curve_t7start_xE,(_ZN16kb31_extension_t1DE - _ZN19kb31_septic_curve_t7start_xE)
_ZN19kb31_septic_curve_t7start_xE:
        /*0008*/ 	.dword	fun@R_CUDA_G64(_ZN44_INTERNAL_00000000_13_jit_kernel_cu_d23cb3989constants12kb31_start_xE)
	.type		_ZN16kb31_extension_t1DE,@object
	.size		_ZN16kb31_extension_t1DE,(_ZN23kb31_septic_extension_t15frobenius_constE - _ZN16kb31_extension_t1DE)
_ZN16kb31_extension_t1DE:
        /*0010*/ 	.byte	0x04, 0x00, 0x00, 0x00, 0x00, 0x00, 0x00, 0x00
	.align		8
	.type		_ZN23kb31_septic_extension_t15frobenius_constE,@object
	.size		_ZN23kb31_septic_extension_t15frobenius_constE,(_ZN19kb31_septic_curve_t7dummy_xE - _ZN23kb31_septic_extension_t15frobenius_constE)
_ZN23kb31_septic_extension_t15frobenius_constE:
        /*0018*/ 	.dword	fun@R_CUDA_G64(_ZN44_INTERNAL_00000000_13_jit_kernel_cu_d23cb3989constants20kb31_frobenius_constE)
	.align		8
	.type		_ZN19kb31_septic_curve_t7dummy_xE,@object
	.size		_ZN19kb31_septic_curve_t7dummy_xE,(_ZN23kb31_septic_extension_t22double_frobenius_constE - _ZN19kb31_septic_curve_t7dummy_xE)
_ZN19kb31_septic_curve_t7dummy_xE:
        /*0020*/ 	.dword	fun@R_CUDA_G64(_ZN44_INTERNAL_00000000_13_jit_kernel_cu_d23cb3989constants12kb31_dummy_xE)
	.align		8
	.type		_ZN23kb31_septic_extension_t22double_frobenius_constE,@object
	.size		_ZN23kb31_septic_extension_t22double_frobenius_constE,(_ZN19kb31_septic_curve_t7dummy_yE - _ZN23kb31_septic_extension_t22double_frobenius_constE)
_ZN23kb31_septic_extension_t22double_frobenius_constE:
        /*0028*/ 	.dword	fun@R_CUDA_G64(_ZN44_INTERNAL_00000000_13_jit_kernel_cu_d23cb3989constants27kb31_double_frobenius_constE)
	.align		8
	.type		_ZN19kb31_septic_curve_t7dummy_yE,@object
	.size		_ZN19kb31_septic_curve_t7dummy_yE,(_ZN23kb31_septic_extension_t10B_EC_LOGUPE - _ZN19kb31_septic_curve_t7dummy_yE)
_ZN19kb31_septic_curve_t7dummy_yE:
        /*0030*/ 	.dword	fun@R_CUDA_G64(_ZN44_INTERNAL_00000000_13_jit_kernel_cu_d23cb3989constants12kb31_dummy_yE)
	.align		8
	.type		_ZN23kb31_septic_extension_t10B_EC_LOGUPE,@object
	.size		_ZN23kb31_septic_extension_t10B_EC_LOGUPE,(_ZN19kb31_septic_curve_t7start_yE - _ZN23kb31_septic_extension_t10B_EC_LOGUPE)
_ZN23kb31_septic_extension_t10B_EC_LOGUPE:
        /*0038*/ 	.dword	fun@R_CUDA_G64(_ZN44_INTERNAL_00000000_13_jit_kernel_cu_d23cb3989constants15KB31_B_EC_LOGUPE)
	.align		8
	.type		_ZN19kb31_septic_curve_t7start_yE,@object
	.size		_ZN19kb31_septic_curve_t7start_yE,(_ZN44_INTERNAL_00000000_13_jit_kernel_cu_d23cb39829poseidon2_constants_koalabear3t1620half_external_roundsE - _ZN19kb31_septic_curve_t7start_yE)
_ZN19kb31_septic_curve_t7start_yE:
        /*0040*/ 	.dword	fun@R_CUDA_G64(_ZN44_INTERNAL_00000000_13_jit_kernel_cu_d23cb3989constants12kb31_start_yE)
	.type		_ZN44_INTERNAL_00000000_13_jit_kernel_cu_d23cb39829poseidon2_constants_koalabear3t1620half_external_roundsE,@object
	.size		_ZN44_INTERNAL_00000000_13_jit_kernel_cu_d23cb39829poseidon2_constants_koalabear3t1620half_external_roundsE,(_ZN44_INTERNAL_00000000_13_jit_kernel_cu_d23cb3989poseidon223EXTERNAL_ROUNDS_DEFAULTE - _ZN44_INTERNAL_00000000_13_jit_kernel_cu_d23cb39829poseidon2_constants_koalabear3t1620half_external_roundsE)
_ZN44_INTERNAL_00000000_13_jit_kernel_cu_d23cb39829poseidon2_constants_koalabear3t1620half_external_roundsE:
        /*0048*/ 	.byte	0x04, 0x00, 0x00, 0x00
	.type		_ZN44_INTERNAL_00000000_13_jit_kernel_cu_d23cb3989poseidon223EXTERNAL_ROUNDS_DEFAULTE,@object
	.size		_ZN44_INTERNAL_00000000_13_jit_kernel_cu_d23cb3989poseidon223EXTERNAL_ROUNDS_DEFAULTE,(_ZN44_INTERNAL_00000000_13_jit_kernel_cu_d23cb39829poseidon2_constants_koalabear3t165alphaE - _ZN44_INTERNAL_00000000_13_jit_kernel_cu_d23cb3989poseidon223EXTERNAL_ROUNDS_DEFAULTE)
_ZN44_INTERNAL_00000000_13_jit_kernel_cu_d23cb3989poseidon223EXTERNAL_ROUNDS_DEFAULTE:
        /*004c*/ 	.byte	0x08, 0x00, 0x00, 0x00
	.type		_ZN44_INTERNAL_00000000_13_jit_kernel_cu_d23cb39829poseidon2_constants_koalabear3t165alphaE,@object
	.size		_ZN44_INTERNAL_00000000_13_jit_kernel_cu_d23cb39829poseidon2_constants_koalabear3t165alphaE,(_ZN16kb31_extension_t1WE - _ZN44_INTERNAL_00000000_13_jit_kernel_cu_d23cb39829poseidon2_constants_koalabear3t165alphaE)
_ZN44_INTERNAL_00000000_13_jit_kernel_cu_d23cb39829poseidon2_constants_koalabear3t165alphaE:
        /*0050*/ 	.byte	0x03, 0x00, 0x00, 0x00
	.type		_ZN16kb31_extension_t1WE,@object
	.size		_ZN16kb31_extension_t1WE,(_ZN44_INTERNAL_00000000_13_jit_kernel_cu_d23cb39829poseidon2_constants_koalabear3t1615internal_roundsE - _ZN16kb31_extension_t1WE)
_ZN16kb31_extension_t1WE:
        /*0054*/ 	.byte	0xfa, 0xff, 0xff, 0x05
	.type		_ZN44_INTERNAL_00000000_13_jit_kernel_cu_d23cb39829poseidon2_constants_koalabear3t1615internal_roundsE,@object
	.size		_ZN44_INTERNAL_00000000_13_jit_kernel_cu_d23cb39829poseidon2_constants_koalabear3t1615internal_roundsE,(_ZN44_INTERNAL_00000000_13_jit_kernel_cu_d23cb39829poseidon2_constants_koalabear3t1615round_constantsE - _ZN44_INTERNAL_00000000_13_jit_kernel_cu_d23cb39829poseidon2_constants_koalabear3t1615internal_roundsE)
_ZN44_INTERNAL_00000000_13_jit_kernel_cu_d23cb39829poseidon2_constants_koalabear3t1615internal_roundsE:
        /*0058*/ 	.byte	0x14, 0x00, 0x00, 0x00
	.type		_ZN44_INTERNAL_00000000_13_jit_kernel_cu_d23cb39829poseidon2_constants_koalabear3t1615round_constantsE,@object
	.size		_ZN44_INTERNAL_00000000_13_jit_kernel_cu_d23cb39829poseidon2_constants_koalabear3t1615round_constantsE,(.L_32 - _ZN44_INTERNAL_00000000_13_jit_kernel_cu_d23cb39829poseidon2_constants_koalabear3t1615round_constantsE)
_ZN44_INTERNAL_00000000_13_jit_kernel_cu_d23cb39829poseidon2_constants_koalabear3t1615round_constantsE:
        /* <DEDUP_REMOVED lines=120> */
.L_32:


//--------------------- .nv.shared.reserved.0     --------------------------
	.section	.nv.shared.reserved.0,"aw",@nobits
	.weak		__nv_reservedSMEM_offset_0_alias
	.size		__nv_reservedSMEM_offset_0_alias, 0, 64
	.other		__nv_reservedSMEM_offset_0_alias,@"STO_CUDA_RESERVED_SHARED STV_DEFAULT"
__nv_reservedSMEM_offset_0_alias:
	.zero		0
	.zero		64


//--------------------- .nv.global                --------------------------
	.section	.nv.global,"aw",@nobits
	.align	4
.nv.global:
	.type		_ZN6kb31_t3MODE,@object
	.size		_ZN6kb31_t3MODE,(_ZN6kb31_t10MONTY_BITSE - _ZN6kb31_t3MODE)
_ZN6kb31_t3MODE:
	.zero		4
	.type		_ZN6kb31_t10MONTY_BITSE,@object
	.size		_ZN6kb31_t10MONTY_BITSE,(_ZN6kb31_t10MONTY_MASKE - _ZN6kb31_t10MONTY_BITSE)
_ZN6kb31_t10MONTY_BITSE:
	.zero		4
	.type		_ZN6kb31_t10MONTY_MASKE,@object
	.size		_ZN6kb31_t10MONTY_MASKE,(_ZN6kb31_t6DEGREEE - _ZN6kb31_t10MONTY_MASKE)
_ZN6kb31_t10MONTY_MASKE:
	.zero		4
	.type		_ZN6kb31_t6DEGREEE,@object
	.size		_ZN6kb31_t6DEGREEE,(_ZN6kb31_t2RRE - _ZN6kb31_t6DEGREEE)
_ZN6kb31_t6DEGREEE:
	.zero		4
	.type		_ZN6kb31_t2RRE,@object
	.size		_ZN6kb31_t2RRE,(_ZN6kb31_t8TOP_BITSE - _ZN6kb31_t2RRE)
_ZN6kb31_t2RRE:
	.zero		4
	.type		_ZN6kb31_t8TOP_BITSE,@object
	.size		_ZN6kb31_t8TOP_BITSE,(_ZN6kb31_t5NBITSE - _ZN6kb31_t8TOP_BITSE)
_ZN6kb31_t8TOP_BITSE:
	.zero		4
	.type		_ZN6kb31_t5NBITSE,@object
	.size		_ZN6kb31_t5NBITSE,(_ZN6kb31_t3ONEE - _ZN6kb31_t5NBITSE)
_ZN6kb31_t5NBITSE:
	.zero		4
	.type		_ZN6kb31_t3ONEE,@object
	.size		_ZN6kb31_t3ONEE,(_ZN6kb31_t1ME - _ZN6kb31_t3ONEE)
_ZN6kb31_t3ONEE:
	.zero		4
	.type		_ZN6kb31_t1ME,@object
	.size		_ZN6kb31_t1ME,(_ZN6kb31_t8MONTY_MUE - _ZN6kb31_t1ME)
_ZN6kb31_t1ME:
	.zero		4
	.type		_ZN6kb31_t8MONTY_MUE,@object
	.size		_ZN6kb31_t8MONTY_MUE,(_ZN26__nv_atomic_triv_cp_helperIjE5__valE - _ZN6kb31_t8MONTY_MUE)
_ZN6kb31_t8MONTY_MUE:
	.zero		4
	.type		_ZN26__nv_atomic_triv_cp_helperIjE5__valE,@object
	.size		_ZN26__nv_atomic_triv_cp_helperIjE5__valE,(.L_28 - _ZN26__nv_atomic_triv_cp_helperIjE5__valE)
_ZN26__nv_atomic_triv_cp_helperIjE5__valE:
	.zero		1
.L_28:


//--------------------- .nv.constant0.jit_computeValues --------------------------
	.section	.nv.constant0.jit_computeValues,"a",@progbits
	.sectionflags	@""
	.align	4
.nv.constant0.jit_computeValues:
	.zero		1200


//--------------------- SYMBOLS --------------------------

	.type		.nv.reservedSmem.offset0,@object
	.size		.nv.reservedSmem.offset0,0x4
